	.target	sm_90a

	.elftype	@"ET_EXEC"


//--------------------- .note.nv.tkinfo           --------------------------
	.section	.note.nv.tkinfo,"",@"SHT_NOTE"
	.sectionflags	@"SHF_NOTE_NV_TKINFO"
	.tkinfo
        /*0018*/ 	.word	0x00000002
        /*0030*/ 	.string	""
        /*0030*/ 	.string	"ptxas"
        /*0030*/ 	.string	"Cuda compilation tools, release 13.0, V13.0.88"
        /*0030*/ 	.string	"Build cuda_13.0.r13.0/compiler.36424714_0"
        /*0030*/ 	.string	"-v  -suppress-debug-info  -lineinfo  -arch sm_90a "



//--------------------- .note.nv.cuinfo           --------------------------
	.section	.note.nv.cuinfo,"",@"SHT_NOTE"
	.sectionflags	@"SHF_NOTE_NV_CUINFO"
        /*0018*/ 	.short	0x0002
        /*001a*/ 	.short	0x005a
        /*001c*/ 	.short	0x0082
	.zero		2


//--------------------- .nv.info                  --------------------------
	.section	.nv.info,"",@"SHT_CUDA_INFO"
	.align	4


	//----- nvinfo : EIATTR_REGCOUNT
	.align		4
        /*0000*/ 	.byte	0x04, 0x2f
        /*0002*/ 	.short	(.L_1 - .L_0)
	.align		4
.L_0:
        /*0004*/ 	.word	index@(matmul_kernel)
        /*0008*/ 	.word	0x000000ff


	//----- nvinfo : EIATTR_FRAME_SIZE
	.align		4
.L_1:
        /*000c*/ 	.byte	0x04, 0x11
        /*000e*/ 	.short	(.L_3 - .L_2)
	.align		4
.L_2:
        /*0010*/ 	.word	index@(matmul_kernel)
        /*0014*/ 	.word	0x00003fa0


	//----- nvinfo : EIATTR_MIN_STACK_SIZE
	.align		4
.L_3:
        /*0018*/ 	.byte	0x04, 0x12
        /*001a*/ 	.short	(.L_5 - .L_4)
	.align		4
.L_4:
        /*001c*/ 	.word	index@(matmul_kernel)
        /*0020*/ 	.word	0x00003fa0
.L_5:


//--------------------- .nv.compat                --------------------------
	.section	.nv.compat,"",@"SHT_CUDA_COMPAT_INFO"
	.align	4
        /*0000*/ 	.byte	0x02, 0x09, 0x01, 0x00, 0x02, 0x02, 0x04, 0x00, 0x02, 0x05, 0x05, 0x00, 0x03, 0x07, 0x01, 0x01
        /*0010*/ 	.byte	0x02, 0x03, 0x00, 0x00, 0x02, 0x06, 0x01, 0x00, 0x04, 0x0b, 0x08, 0x00, 0x00, 0x00, 0x00, 0x00
        /*0020*/ 	.byte	0x00, 0x00, 0x00, 0x00


//--------------------- .nv.info.matmul_kernel    --------------------------
	.section	.nv.info.matmul_kernel,"",@"SHT_CUDA_INFO"
	.sectionflags	@""
	.align	4


	//----- nvinfo : EIATTR_CUDA_API_VERSION
	.align		4
        /*0000*/ 	.byte	0x04, 0x37
        /*0002*/ 	.short	(.L_7 - .L_6)
.L_6:
        /*0004*/ 	.word	0x00000082


	//----- nvinfo : EIATTR_KPARAM_INFO
	.align		4
.L_7:
        /*0008*/ 	.byte	0x04, 0x17
        /*000a*/ 	.short	(.L_9 - .L_8)
.L_8:
        /*000c*/ 	.word	0x00000000
        /*0010*/ 	.short	0x000d
        /*0012*/ 	.short	0x0048
        /*0014*/ 	.byte	0x00, 0xf4, 0x21, 0x00


	//----- nvinfo : EIATTR_KPARAM_INFO
	.align		4
.L_9:
        /*0018*/ 	.byte	0x04, 0x17
        /*001a*/ 	.short	(.L_11 - .L_10)
.L_10:
        /*001c*/ 	.word	0x00000000
        /*0020*/ 	.short	0x000c
        /*0022*/ 	.short	0x0040
        /*0024*/ 	.byte	0x00, 0xf4, 0x21, 0x00


	//----- nvinfo : EIATTR_KPARAM_INFO
	.align		4
.L_11:
        /*0028*/ 	.byte	0x04, 0x17
        /*002a*/ 	.short	(.L_13 - .L_12)
.L_12:
        /*002c*/ 	.word	0x00000000
        /*0030*/ 	.short	0x000b
        /*0032*/ 	.short	0x0038
        /*0034*/ 	.byte	0x00, 0xf0, 0x11, 0x00


	//----- nvinfo : EIATTR_KPARAM_INFO
	.align		4
.L_13:
        /*0038*/ 	.byte	0x04, 0x17
        /*003a*/ 	.short	(.L_15 - .L_14)
.L_14:
        /*003c*/ 	.word	0x00000000
        /*0040*/ 	.short	0x000a
        /*0042*/ 	.short	0x0034
        /*0044*/ 	.byte	0x00, 0xf0, 0x11, 0x00


	//----- nvinfo : EIATTR_KPARAM_INFO
	.align		4
.L_15:
        /*0048*/ 	.byte	0x04, 0x17
        /*004a*/ 	.short	(.L_17 - .L_16)
.L_16:
        /*004c*/ 	.word	0x00000000
        /*0050*/ 	.short	0x0009
        /*0052*/ 	.short	0x0030
        /*0054*/ 	.byte	0x00, 0xf0, 0x11, 0x00


	//----- nvinfo : EIATTR_KPARAM_INFO
	.align		4
.L_17:
        /*0058*/ 	.byte	0x04, 0x17
        /*005a*/ 	.short	(.L_19 - .L_18)
.L_18:
        /*005c*/ 	.word	0x00000000
        /*0060*/ 	.short	0x0008
        /*0062*/ 	.short	0x002c
        /*0064*/ 	.byte	0x00, 0xf0, 0x11, 0x00


	//----- nvinfo : EIATTR_KPARAM_INFO
	.align		4
.L_19:
        /*0068*/ 	.byte	0x04, 0x17
        /*006a*/ 	.short	(.L_21 - .L_20)
.L_20:
        /*006c*/ 	.word	0x00000000
        /*0070*/ 	.short	0x0007
        /*0072*/ 	.short	0x0028
        /*0074*/ 	.byte	0x00, 0xf0, 0x11, 0x00


	//----- nvinfo : EIATTR_KPARAM_INFO
	.align		4
.L_21:
        /*0078*/ 	.byte	0x04, 0x17
        /*007a*/ 	.short	(.L_23 - .L_22)
.L_22:
        /*007c*/ 	.word	0x00000000
        /*0080*/ 	.short	0x0006
        /*0082*/ 	.short	0x0024
        /*0084*/ 	.byte	0x00, 0xf0, 0x11, 0x00


	//----- nvinfo : EIATTR_KPARAM_INFO
	.align		4
.L_23:
        /*0088*/ 	.byte	0x04, 0x17
        /*008a*/ 	.short	(.L_25 - .L_24)
.L_24:
        /*008c*/ 	.word	0x00000000
        /*0090*/ 	.short	0x0005
        /*0092*/ 	.short	0x0020
        /*0094*/ 	.byte	0x00, 0xf0, 0x11, 0x00


	//----- nvinfo : EIATTR_KPARAM_INFO
	.align		4
.L_25:
        /*0098*/ 	.byte	0x04, 0x17
        /*009a*/ 	.short	(.L_27 - .L_26)
.L_26:
        /*009c*/ 	.word	0x00000000
        /*00a0*/ 	.short	0x0004
        /*00a2*/ 	.short	0x001c
        /*00a4*/ 	.byte	0x00, 0xf0, 0x11, 0x00


	//----- nvinfo : EIATTR_KPARAM_INFO
	.align		4
.L_27:
        /*00a8*/ 	.byte	0x04, 0x17
        /*00aa*/ 	.short	(.L_29 - .L_28)
.L_28:
        /*00ac*/ 	.word	0x00000000
        /*00b0*/ 	.short	0x0003
        /*00b2*/ 	.short	0x0018
        /*00b4*/ 	.byte	0x00, 0xf0, 0x11, 0x00


	//----- nvinfo : EIATTR_KPARAM_INFO
	.align		4
.L_29:
        /*00b8*/ 	.byte	0x04, 0x17
        /*00ba*/ 	.short	(.L_31 - .L_30)
.L_30:
        /*00bc*/ 	.word	0x00000000
        /*00c0*/ 	.short	0x0002
        /*00c2*/ 	.short	0x0010
        /*00c4*/ 	.byte	0x00, 0xf4, 0x21, 0x00


	//----- nvinfo : EIATTR_KPARAM_INFO
	.align		4
.L_31:
        /*00c8*/ 	.byte	0x04, 0x17
        /*00ca*/ 	.short	(.L_33 - .L_32)
.L_32:
        /*00cc*/ 	.word	0x00000000
        /*00d0*/ 	.short	0x0001
        /*00d2*/ 	.short	0x0008
        /*00d4*/ 	.byte	0x00, 0xf4, 0x21, 0x00


	//----- nvinfo : EIATTR_KPARAM_INFO
	.align		4
.L_33:
        /*00d8*/ 	.byte	0x04, 0x17
        /*00da*/ 	.short	(.L_35 - .L_34)
.L_34:
        /*00dc*/ 	.word	0x00000000
        /*00e0*/ 	.short	0x0000
        /*00e2*/ 	.short	0x0000
        /*00e4*/ 	.byte	0x00, 0xf4, 0x21, 0x00


	//----- nvinfo : EIATTR_SPARSE_MMA_MASK
	.align		4
.L_35:
        /*00e8*/ 	.byte	0x03, 0x50
        /*00ea*/ 	.short	0x0000


	//----- nvinfo : EIATTR_MAXREG_COUNT
	.align		4
        /*00ec*/ 	.byte	0x03, 0x1b
        /*00ee*/ 	.short	0x00ff


	//----- nvinfo : EIATTR_NUM_BARRIERS
	.align		4
        /*00f0*/ 	.byte	0x02, 0x4c
        /*00f2*/ 	.byte	0x01
	.zero		1


	//----- nvinfo : EIATTR_ANNOTATIONS
	.align		4
        /*00f4*/ 	.byte	0x04, 0x55
        /*00f6*/ 	.short	(.L_37 - .L_36)


	//   ....[0]....
.L_36:
        /*00f8*/ 	.word	0x00000001
        /*00fc*/ 	.byte	0x40, 0x01, 0x00, 0x00, 0x01, 0x00, 0x00, 0x00, 0x30, 0x08, 0x00, 0x00, 0x01, 0x00, 0x00, 0x00
        /* <DEDUP_REMOVED lines=3990> */
        /*fa6c*/ 	.byte	0x00, 0x5c, 0x03, 0x00, 0x01, 0x00, 0x00, 0x00, 0x10, 0x5c, 0x03, 0x00


	//----- nvinfo : EIATTR_MERCURY_ISA_VERSION
	.align		4
.L_37:
        /*fa78*/ 	.byte	0x03, 0x5f
        /*fa7a*/ 	.short	0x0101


	//----- nvinfo : EIATTR_EXIT_INSTR_OFFSETS
	.align		4
        /*fa7c*/ 	.byte	0x04, 0x1c
        /*fa7e*/ 	.short	(.L_39 - .L_38)


	//   ....[0]....
.L_38:
        /*fa80*/ 	.word	0x0009dfd0


	//   ....[1]....
        /*fa84*/ 	.word	0x0009dff0


	//----- nvinfo : EIATTR_REQNTID
	.align		4
.L_39:
        /*fa88*/ 	.byte	0x04, 0x10
        /*fa8a*/ 	.short	(.L_41 - .L_40)
.L_40:
        /*fa8c*/ 	.word	0x00000080
        /*fa90*/ 	.word	0x00000001
        /*fa94*/ 	.word	0x00000001


	//----- nvinfo : EIATTR_CBANK_PARAM_SIZE
	.align		4
.L_41:
        /*fa98*/ 	.byte	0x03, 0x19
        /*fa9a*/ 	.short	0x0050


	//----- nvinfo : EIATTR_PARAM_CBANK
	.align		4
        /*fa9c*/ 	.byte	0x04, 0x0a
        /*fa9e*/ 	.short	(.L_43 - .L_42)
	.align		4
.L_42:
        /*faa0*/ 	.word	index@(.nv.constant0.matmul_kernel)
        /*faa4*/ 	.short	0x0210
        /*faa6*/ 	.short	0x0050


	//----- nvinfo : EIATTR_SW_WAR
	.align		4
.L_43:
        /*faa8*/ 	.byte	0x04, 0x36
        /*faaa*/ 	.short	(.L_45 - .L_44)
.L_44:
        /*faac*/ 	.word	0x00000008
.L_45:


//--------------------- .nv.callgraph             --------------------------
	.section	.nv.callgraph,"",@"SHT_CUDA_CALLGRAPH"
	.align	4
	.sectionentsize	8
	.align		4
        /*0000*/ 	.word	0x00000000
	.align		4
        /*0004*/ 	.word	0xffffffff
	.align		4
        /*0008*/ 	.word	0x00000000
	.align		4
        /*000c*/ 	.word	0xfffffffe
	.align		4
        /*0010*/ 	.word	0x00000000
	.align		4
        /*0014*/ 	.word	0xfffffffd
	.align		4
        /*0018*/ 	.word	0x00000000
	.align		4
        /*001c*/ 	.word	0xfffffffc


//--------------------- .text.matmul_kernel       --------------------------
	.section	.text.matmul_kernel,"ax",@progbits
	.align	128
        .global         matmul_kernel
        .type           matmul_kernel,@function
        .size           matmul_kernel,(.L_x_3 - matmul_kernel)
        .other          matmul_kernel,@"STO_CUDA_ENTRY STV_DEFAULT"
matmul_kernel:
.text.matmul_kernel:
[----:B------:R-:W1:Y:S08]  /*0000*/  LDC R1, c[0x0][0x28] ;  /* 0x00000a00ff017b82 */ /* 0x000e700000000800 */
[----:B------:R-:W2:Y:S01]  /*0010*/  LDC.64 R2, c[0x0][0x228] ;  /* 0x00008a00ff027b82 */ /* 0x000ea20000000a00 */
[----:B-1----:R-:W-:Y:S01]  /*0020*/  VIADD R1, R1, 0xffffc060 ;  /* 0xffffc06001017836 */ /* 0x002fe20000000000 */
[----:B------:R-:W1:Y:S01]  /*0030*/  S2R R5, SR_CTAID.X ;  /* 0x0000000000057919 */ /* 0x000e620000002500 */
[----:B------:R-:W-:Y:S01]  /*0040*/  ULDC.64 UR6, c[0x0][0x230] ;  /* 0x00008c0000067ab9 */ /* 0x000fe20000000a00 */
[----:B------:R-:W-:Y:S01]  /*0050*/  ULDC UR8, c[0x0][0x230] ;  /* 0x00008c0000087ab9 */ /* 0x000fe20000000800 */
[----:B------:R-:W-:Y:S01]  /*0060*/  UIADD3 UR4, UR6, 0x1f, URZ ;  /* 0x0000001f06047890 */ /* 0x000fe2000fffe03f */
[----:B------:R-:W3:Y:S01]  /*0070*/  S2R R42, SR_TID.X ;  /* 0x00000000002a7919 */ /* 0x000ee20000002100 */
[----:B------:R-:W-:Y:S01]  /*0080*/  ULDC.64 UR16, c[0x0][0x218] ;  /* 0x0000860000107ab9 */ /* 0x000fe20000000a00 */
[----:B------:R-:W-:Y:S01]  /*0090*/  UIADD3 UR9, UR6, -0x1, URZ ;  /* 0xffffffff06097890 */ /* 0x000fe2000fffe03f */
[----:B------:R-:W4:Y:S01]  /*00a0*/  LDC R252, c[0x0][0x230] ;  /* 0x00008c00fffc7b82 */ /* 0x000f220000000800 */
[----:B------:R-:W-:Y:S01]  /*00b0*/  UISETP.GT.AND UP0, UPT, UR4, 0x1f, UPT ;  /* 0x0000001f0400788c */ /* 0x000fe2000bf04270 */
[----:B------:R-:W-:Y:S01]  /*00c0*/  ULDC.64 UR22, c[0x0][0x210] ;  /* 0x0000840000167ab9 */ /* 0x000fe20000000a00 */
[----:B------:R-:W-:-:S02]  /*00d0*/  UMOV UR45, 0x400 ;  /* 0x00000400002d7882 */ /* 0x000fc40000000000 */
[----:B------:R-:W-:Y:S02]  /*00e0*/  USEL UR5, URZ, 0x4, !UP0 ;  /* 0x000000043f057887 */ /* 0x000fe4000c000000 */
[----:B------:R-:W-:Y:S02]  /*00f0*/  UISETP.GE.U32.AND UP0, UPT, UR9, 0x7fffffe0, UPT ;  /* 0x7fffffe00900788c */ /* 0x000fe4000bf06070 */
[----:B------:R-:W-:Y:S02]  /*0100*/  UIADD3 UR10, UR6, -0x2, URZ ;  /* 0xfffffffe060a7890 */ /* 0x000fe4000fffe03f */
[----:B------:R-:W-:Y:S02]  /*0110*/  UIADD3 UR11, UR6, -0x3, URZ ;  /* 0xfffffffd060b7890 */ /* 0x000fe4000fffe03f */
[----:B------:R-:W-:Y:S01]  /*0120*/  UISETP.GE.U32.AND UP1, UPT, UR10, 0x7fffffdf, UPT ;  /* 0x7fffffdf0a00788c */ /* 0x000fe2000bf26070 */
[----:B--2---:R-:W-:Y:S01]  /*0130*/  IMAD.MOV.U32 R46, RZ, RZ, R3 ;  /* 0x000000ffff2e7224 */ /* 0x004fe200078e0003 */
[----:B------:R2:W-:Y:S01]  /*0140*/  STL.64 [R1+0x26b8], R2 ;  /* 0x0026b80201007387 */ /* 0x0005e20000100a00 */
[----:B------:R-:W-:Y:S01]  /*0150*/  IMAD.MOV.U32 R44, RZ, RZ, R2 ;  /* 0x000000ffff2c7224 */ /* 0x000fe200078e0002 */
[----:B------:R-:W-:Y:S01]  /*0160*/  UIADD3 UR12, UR6, -0x4, URZ ;  /* 0xfffffffc060c7890 */ /* 0x000fe2000fffe03f */
[----:B------:R-:W-:Y:S01]  /*0170*/  VIADD R0, R46, 0x1ff ;  /* 0x000001ff2e007836 */ /* 0x000fe20000000000 */
[----:B------:R-:W-:Y:S01]  /*0180*/  LOP3.LUT R240, RZ, R46, RZ, 0x33, !PT ;  /* 0x0000002efff07212 */ /* 0x000fe200078e33ff */
[----:B------:R-:W-:-:S02]  /*0190*/  UIADD3 UR13, UR6, -0x5, URZ ;  /* 0xfffffffb060d7890 */ /* 0x000fc4000fffe03f */
[----:B------:R-:W-:Y:S01]  /*01a0*/  UIADD3 UR14, UR6, -0x6, URZ ;  /* 0xfffffffa060e7890 */ /* 0x000fe2000fffe03f */
[----:B-1----:R-:W-:Y:S01]  /*01b0*/  IABS R8, R5 ;  /* 0x0000000500087213 */ /* 0x002fe20000000000 */
[----:B------:R-:W-:Y:S01]  /*01c0*/  UIADD3 UR15, UR6, -0x7, URZ ;  /* 0xfffffff9060f7890 */ /* 0x000fe2000fffe03f */
[----:B--2---:R-:W-:Y:S01]  /*01d0*/  SHF.R.S32.HI R3, RZ, 0x1f, R0 ;  /* 0x0000001fff037819 */ /* 0x004fe20000011400 */
[----:B------:R-:W-:Y:S01]  /*01e0*/  UIADD3 UR18, UR6, -0xa, URZ ;  /* 0xfffffff606127890 */ /* 0x000fe2000fffe03f */
[----:B---3--:R-:W-:Y:S01]  /*01f0*/  LOP3.LUT R12, R42, 0x7f, RZ, 0xc0, !PT ;  /* 0x0000007f2a0c7812 */ /* 0x008fe200078ec0ff */
[----:B------:R-:W-:Y:S01]  /*0200*/  UIADD3 UR19, UR6, -0xb, URZ ;  /* 0xfffffff506137890 */ /* 0x000fe2000fffe03f */
[----:B------:R-:W-:Y:S01]  /*0210*/  LEA.HI R3, R3, R0, RZ, 0x9 ;  /* 0x0000000003037211 */ /* 0x000fe200078f48ff */
[----:B------:R-:W-:-:S03]  /*0220*/  UIADD3 UR20, UR6, -0xc, URZ ;  /* 0xfffffff406147890 */ /* 0x000fc6000fffe03f */
[----:B------:R-:W-:-:S05]  /*0230*/  SHF.R.S32.HI R3, RZ, 0x9, R3 ;  /* 0x00000009ff037819 */ /* 0x000fca0000011403 */
[----:B------:R-:W-:-:S05]  /*0240*/  IMAD.SHL.U32 R4, R3, 0x8, RZ ;  /* 0x0000000803047824 */ /* 0x000fca00078e00ff */
[-C--:B------:R-:W-:Y:S02]  /*0250*/  IABS R7, R4.reuse ;  /* 0x0000000400077213 */ /* 0x080fe40000000000 */
[----:B------:R-:W-:Y:S02]  /*0260*/  IABS R10, R4 ;  /* 0x00000004000a7213 */ /* 0x000fe40000000000 */
[----:B------:R-:W1:Y:S08]  /*0270*/  I2F.RP R0, R7 ;  /* 0x0000000700007306 */ /* 0x000e700000209400 */
[----:B-1----:R-:W1:Y:S02]  /*0280*/  MUFU.RCP R0, R0 ;  /* 0x0000000000007308 */ /* 0x002e640000001000 */
[----:B-1----:R-:W-:-:S02]  /*0290*/  VIADD R2, R0, 0xffffffe ;  /* 0x0ffffffe00027836 */ /* 0x002fc40000000000 */
[----:B------:R-:W-:-:S04]  /*02a0*/  IMAD.MOV R0, RZ, RZ, -R10 ;  /* 0x000000ffff007224 */ /* 0x000fc800078e0a0a */
[----:B------:R1:W2:Y:S02]  /*02b0*/  F2I.FTZ.U32.TRUNC.NTZ R3, R2 ;  /* 0x0000000200037305 */ /* 0x0002a4000021f000 */
[----:B-1----:R-:W-:Y:S02]  /*02c0*/  IMAD.MOV.U32 R2, RZ, RZ, RZ ;  /* 0x000000ffff027224 */ /* 0x002fe400078e00ff */
[----:B--2---:R-:W-:-:S04]  /*02d0*/  IMAD.MOV R6, RZ, RZ, -R3 ;  /* 0x000000ffff067224 */ /* 0x004fc800078e0a03 */
[----:B------:R-:W-:Y:S02]  /*02e0*/  IMAD R9, R6, R7, RZ ;  /* 0x0000000706097224 */ /* 0x000fe400078e02ff */
[----:B------:R-:W-:Y:S02]  /*02f0*/  IMAD.MOV.U32 R6, RZ, RZ, R8 ;  /* 0x000000ffff067224 */ /* 0x000fe400078e0008 */
[----:B------:R-:W-:Y:S01]  /*0300*/  IMAD.HI.U32 R3, R3, R9, R2 ;  /* 0x0000000903037227 */ /* 0x000fe200078e0002 */
[----:B------:R-:W-:-:S05]  /*0310*/  IABS R9, R44 ;  /* 0x0000002c00097213 */ /* 0x000fca0000000000 */
[----:B------:R-:W-:-:S04]  /*0320*/  IMAD.HI.U32 R3, R3, R6, RZ ;  /* 0x0000000603037227 */ /* 0x000fc800078e00ff */
[----:B------:R-:W-:-:S05]  /*0330*/  IMAD R0, R3, R0, R6 ;  /* 0x0000000003007224 */ /* 0x000fca00078e0206 */
[----:B------:R-:W-:-:S13]  /*0340*/  ISETP.GT.U32.AND P1, PT, R7, R0, PT ;  /* 0x000000000700720c */ /* 0x000fda0003f24070 */
[----:B------:R-:W-:Y:S02]  /*0350*/  @!P1 IMAD.IADD R0, R0, 0x1, -R7 ;  /* 0x0000000100009824 */ /* 0x000fe400078e0a07 */
[----:B------:R-:W-:Y:S01]  /*0360*/  @!P1 VIADD R3, R3, 0x1 ;  /* 0x0000000103039836 */ /* 0x000fe20000000000 */
[----:B------:R-:W-:Y:S02]  /*0370*/  ISETP.NE.AND P1, PT, R4, RZ, PT ;  /* 0x000000ff0400720c */ /* 0x000fe40003f25270 */
[----:B------:R-:W-:Y:S02]  /*0380*/  ISETP.GE.U32.AND P0, PT, R0, R7, PT ;  /* 0x000000070000720c */ /* 0x000fe40003f06070 */
[----:B------:R-:W-:-:S04]  /*0390*/  LOP3.LUT R0, R5, R4, RZ, 0x3c, !PT ;  /* 0x0000000405007212 */ /* 0x000fc800078e3cff */
[----:B------:R-:W-:Y:S01]  /*03a0*/  ISETP.GE.AND P2, PT, R0, RZ, PT ;  /* 0x000000ff0000720c */ /* 0x000fe20003f46270 */
[----:B------:R-:W-:-:S06]  /*03b0*/  VIADD R0, R44, 0x1ff ;  /* 0x000001ff2c007836 */ /* 0x000fcc0000000000 */
[----:B------:R-:W-:-:S04]  /*03c0*/  @P0 VIADD R3, R3, 0x1 ;  /* 0x0000000103030836 */ /* 0x000fc80000000000 */
[----:B------:R-:W-:Y:S01]  /*03d0*/  IMAD.MOV.U32 R2, RZ, RZ, R3 ;  /* 0x000000ffff027224 */ /* 0x000fe200078e0003 */
[----:B------:R-:W-:-:S03]  /*03e0*/  SHF.R.S32.HI R3, RZ, 0x1f, R0 ;  /* 0x0000001fff037819 */ /* 0x000fc60000011400 */
[----:B------:R-:W-:Y:S01]  /*03f0*/  @!P2 IMAD.MOV R2, RZ, RZ, -R2 ;  /* 0x000000ffff02a224 */ /* 0x000fe200078e0a02 */
[----:B------:R-:W-:Y:S02]  /*0400*/  @!P1 LOP3.LUT R2, RZ, R4, RZ, 0x33, !PT ;  /* 0x00000004ff029212 */ /* 0x000fe400078e33ff */
[----:B------:R-:W-:-:S03]  /*0410*/  LEA.HI R3, R3, R0, RZ, 0x9 ;  /* 0x0000000003037211 */ /* 0x000fc600078f48ff */
[----:B------:R-:W-:Y:S02]  /*0420*/  IMAD.SHL.U32 R11, R2, 0x8, RZ ;  /* 0x00000008020b7824 */ /* 0x000fe400078e00ff */
[----:B------:R-:W-:-:S03]  /*0430*/  IMAD.MOV R2, RZ, RZ, -R2 ;  /* 0x000000ffff027224 */ /* 0x000fc600078e0a02 */
[----:B------:R-:W-:Y:S01]  /*0440*/  LEA.HI.SX32 R3, R3, -R11, 0x17 ;  /* 0x8000000b03037211 */ /* 0x000fe200078fbaff */
[----:B------:R-:W-:Y:S02]  /*0450*/  IMAD R10, R4, R2, R5 ;  /* 0x00000002040a7224 */ /* 0x000fe400078e0205 */
[----:B------:R-:W-:Y:S01]  /*0460*/  IMAD.MOV.U32 R2, RZ, RZ, RZ ;  /* 0x000000ffff027224 */ /* 0x000fe200078e00ff */
[----:B------:R-:W-:Y:S02]  /*0470*/  VIMNMX R13, R3, 0x8, PT ;  /* 0x00000008030d7848 */ /* 0x000fe40003fe0100 */
[----:B------:R-:W-:Y:S02]  /*0480*/  IABS R7, R10 ;  /* 0x0000000a00077213 */ /* 0x000fe40000000000 */
[-C--:B------:R-:W-:Y:S02]  /*0490*/  IABS R8, R13.reuse ;  /* 0x0000000d00087213 */ /* 0x080fe40000000000 */
[----:B------:R-:W-:-:S02]  /*04a0*/  IABS R4, R13 ;  /* 0x0000000d00047213 */ /* 0x000fc40000000000 */
[----:B------:R-:W1:Y:S08]  /*04b0*/  I2F.RP R0, R8 ;  /* 0x0000000800007306 */ /* 0x000e700000209400 */
[----:B-1----:R-:W1:Y:S02]  /*04c0*/  MUFU.RCP R0, R0 ;  /* 0x0000000000007308 */ /* 0x002e640000001000 */
[----:B-1----:R-:W-:-:S06]  /*04d0*/  VIADD R3, R0, 0xffffffe ;  /* 0x0ffffffe00037836 */ /* 0x002fcc0000000000 */
[----:B------:R-:W1:Y:S02]  /*04e0*/  F2I.FTZ.U32.TRUNC.NTZ R3, R3 ;  /* 0x0000000300037305 */ /* 0x000e64000021f000 */
[----:B-1----:R-:W-:-:S04]  /*04f0*/  IMAD.MOV R6, RZ, RZ, -R3 ;  /* 0x000000ffff067224 */ /* 0x002fc800078e0a03 */
[----:B------:R-:W-:Y:S02]  /*0500*/  IMAD.MOV.U32 R5, RZ, RZ, R6 ;  /* 0x000000ffff057224 */ /* 0x000fe400078e0006 */
[----:B------:R-:W1:Y:S02]  /*0510*/  I2F.RP R6, R9 ;  /* 0x0000000900067306 */ /* 0x000e640000209400 */
[----:B------:R-:W-:-:S04]  /*0520*/  IMAD R5, R5, R8, RZ ;  /* 0x0000000805057224 */ /* 0x000fc800078e02ff */
[----:B------:R-:W-:-:S04]  /*0530*/  IMAD.HI.U32 R2, R3, R5, R2 ;  /* 0x0000000503027227 */ /* 0x000fc800078e0002 */
[----:B------:R-:W-:Y:S01]  /*0540*/  IMAD.MOV R3, RZ, RZ, -R4 ;  /* 0x000000ffff037224 */ /* 0x000fe200078e0a04 */
[----:B------:R-:W-:Y:S01]  /*0550*/  IABS R4, R46 ;  /* 0x0000002e00047213 */ /* 0x000fe20000000000 */
[----:B------:R-:W-:Y:S01]  /*0560*/  IMAD.HI.U32 R0, R2, R7, RZ ;  /* 0x0000000702007227 */ /* 0x000fe200078e00ff */
[----:B-1----:R-:W1:Y:S03]  /*0570*/  MUFU.RCP R6, R6 ;  /* 0x0000000600067308 */ /* 0x002e660000001000 */
[----:B------:R-:W-:Y:S02]  /*0580*/  IMAD.MOV.U32 R2, RZ, RZ, R4 ;  /* 0x000000ffff027224 */ /* 0x000fe400078e0004 */
[----:B------:R-:W-:-:S03]  /*0590*/  IMAD R3, R0, R3, R7 ;  /* 0x0000000300037224 */ /* 0x000fc600078e0207 */
[----:B------:R-:W2:Y:S02]  /*05a0*/  I2F.RP R4, R2 ;  /* 0x0000000200047306 */ /* 0x000ea40000209400 */
[----:B------:R-:W-:Y:S01]  /*05b0*/  ISETP.GT.U32.AND P1, PT, R8, R3, PT ;  /* 0x000000030800720c */ /* 0x000fe20003f24070 */
[----:B-1----:R-:W-:-:S12]  /*05c0*/  VIADD R7, R6, 0xffffffe ;  /* 0x0ffffffe06077836 */ /* 0x002fd80000000000 */
[----:B------:R-:W-:Y:S01]  /*05d0*/  @!P1 IMAD.IADD R3, R3, 0x1, -R8 ;  /* 0x0000000103039824 */ /* 0x000fe200078e0a08 */
[----:B--2---:R-:W1:Y:S01]  /*05e0*/  MUFU.RCP R4, R4 ;  /* 0x0000000400047308 */ /* 0x004e620000001000 */
[----:B------:R-:W-:Y:S01]  /*05f0*/  @!P1 VIADD R0, R0, 0x1 ;  /* 0x0000000100009836 */ /* 0x000fe20000000000 */
[----:B------:R-:W-:Y:S02]  /*0600*/  ISETP.NE.AND P1, PT, R13, RZ, PT ;  /* 0x000000ff0d00720c */ /* 0x000fe40003f25270 */
[----:B------:R-:W-:Y:S02]  /*0610*/  ISETP.GE.U32.AND P0, PT, R3, R8, PT ;  /* 0x000000080300720c */ /* 0x000fe40003f06070 */
[----:B------:R-:W-:Y:S02]  /*0620*/  LOP3.LUT R3, R10, R13, RZ, 0x3c, !PT ;  /* 0x0000000d0a037212 */ /* 0x000fe400078e3cff */
[----:B------:R-:W2:Y:S02]  /*0630*/  F2I.FTZ.U32.TRUNC.NTZ R7, R7 ;  /* 0x0000000700077305 */ /* 0x000ea4000021f000 */
[----:B------:R-:W-:-:S02]  /*0640*/  ISETP.GE.AND P2, PT, R3, RZ, PT ;  /* 0x000000ff0300720c */ /* 0x000fc40003f46270 */
[----:B------:R-:W-:-:S04]  /*0650*/  SHF.R.U32.HI R3, RZ, 0x5, R42 ;  /* 0x00000005ff037819 */ /* 0x000fc8000001162a */
[----:B------:R-:W-:Y:S01]  /*0660*/  SGXT.U32 R3, R3, 0x2 ;  /* 0x000000020303781a */ /* 0x000fe20000000000 */
[----:B-1----:R-:W-:Y:S02]  /*0670*/  VIADD R5, R4, 0xffffffe ;  /* 0x0ffffffe04057836 */ /* 0x002fe40000000000 */
[----:B------:R-:W-:-:S04]  /*0680*/  @P0 VIADD R0, R0, 0x1 ;  /* 0x0000000100000836 */ /* 0x000fc80000000000 */
[----:B------:R-:W1:Y:S01]  /*0690*/  F2I.FTZ.U32.TRUNC.NTZ R5, R5 ;  /* 0x0000000500057305 */ /* 0x000e62000021f000 */
[----:B------:R-:W-:Y:S02]  /*06a0*/  IMAD.MOV.U32 R4, RZ, RZ, R0 ;  /* 0x000000ffff047224 */ /* 0x000fe400078e0000 */
[----:B--2---:R-:W-:Y:S02]  /*06b0*/  IMAD.MOV R6, RZ, RZ, -R7 ;  /* 0x000000ffff067224 */ /* 0x004fe400078e0a07 */
[----:B------:R-:W-:Y:S01]  /*06c0*/  @!P2 IMAD.MOV R4, RZ, RZ, -R4 ;  /* 0x000000ffff04a224 */ /* 0x000fe200078e0a04 */
[----:B------:R-:W-:-:S05]  /*06d0*/  @!P1 LOP3.LUT R4, RZ, R13, RZ, 0x33, !PT ;  /* 0x0000000dff049212 */ /* 0x000fca00078e33ff */
[----:B------:R-:W-:-:S04]  /*06e0*/  IMAD.MOV R0, RZ, RZ, -R4 ;  /* 0x000000ffff007224 */ /* 0x000fc800078e0a04 */
[----:B------:R-:W-:Y:S02]  /*06f0*/  IMAD R0, R13, R0, R10 ;  /* 0x000000000d007224 */ /* 0x000fe400078e020a */
[----:B-1----:R-:W-:Y:S02]  /*0700*/  IMAD.MOV R13, RZ, RZ, -R5 ;  /* 0x000000ffff0d7224 */ /* 0x002fe400078e0a05 */
[----:B------:R-:W-:Y:S02]  /*0710*/  IMAD.SHL.U32 R10, R4, 0x200, RZ ;  /* 0x00000200040a7824 */ /* 0x000fe400078e00ff */
[----:B------:R-:W-:Y:S02]  /*0720*/  IMAD R13, R13, R2, RZ ;  /* 0x000000020d0d7224 */ /* 0x000fe400078e02ff */
[----:B------:R-:W-:Y:S01]  /*0730*/  IMAD.MOV.U32 R4, RZ, RZ, RZ ;  /* 0x000000ffff047224 */ /* 0x000fe200078e00ff */
[----:B------:R-:W-:Y:S01]  /*0740*/  LOP3.LUT R3, R10, R3, RZ, 0xfc, !PT ;  /* 0x000000030a037212 */ /* 0x000fe200078efcff */
[----:B------:R-:W-:-:S02]  /*0750*/  IMAD.IADD R0, R11, 0x1, R0 ;  /* 0x000000010b007824 */ /* 0x000fc400078e0200 */
[----:B------:R-:W-:Y:S01]  /*0760*/  IMAD.HI.U32 R4, R5, R13, R4 ;  /* 0x0000000d05047227 */ /* 0x000fe200078e0004 */
[C---:B------:R-:W-:Y:S02]  /*0770*/  LOP3.LUT R8, R3.reuse, 0x1fc, RZ, 0xfc, !PT ;  /* 0x000001fc03087812 */ /* 0x040fe400078efcff */
[----:B------:R-:W-:Y:S01]  /*0780*/  IABS R233, R3 ;  /* 0x0000000300e97213 */ /* 0x000fe20000000000 */
[----:B------:R-:W-:Y:S01]  /*0790*/  IMAD R5, R6, R9, RZ ;  /* 0x0000000906057224 */ /* 0x000fe200078e02ff */
[----:B------:R-:W-:Y:S01]  /*07a0*/  IABS R125, R8 ;  /* 0x00000008007d7213 */ /* 0x000fe20000000000 */
[----:B------:R-:W-:Y:S01]  /*07b0*/  IMAD R11, R0, 0x200, R12 ;  /* 0x00000200000b7824 */ /* 0x000fe200078e020c */
[----:B------:R-:W-:Y:S01]  /*07c0*/  ISETP.GE.AND P0, PT, R8, RZ, PT ;  /* 0x000000ff0800720c */ /* 0x000fe20003f06270 */
[----:B------:R-:W-:Y:S01]  /*07d0*/  IMAD.MOV.U32 R6, RZ, RZ, RZ ;  /* 0x000000ffff067224 */ /* 0x000fe200078e00ff */
[----:B------:R-:W-:Y:S01]  /*07e0*/  LOP3.LUT R17, R3, 0x14, RZ, 0xfc, !PT ;  /* 0x0000001403117812 */ /* 0x000fe200078efcff */
[----:B------:R-:W-:Y:S01]  /*07f0*/  VIADD R12, R11, 0x80 ;  /* 0x000000800b0c7836 */ /* 0x000fe20000000000 */
[----:B------:R-:W-:Y:S01]  /*0800*/  IABS R20, R11 ;  /* 0x0000000b00147213 */ /* 0x000fe20000000000 */
[----:B------:R-:W-:Y:S01]  /*0810*/  IMAD.HI.U32 R6, R7, R5, R6 ;  /* 0x0000000507067227 */ /* 0x000fe200078e0006 */
[----:B------:R-:W-:Y:S01]  /*0820*/  LOP3.LUT R7, R42, 0x60, RZ, 0xc0, !PT ;  /* 0x000000602a077812 */ /* 0x000fe200078ec0ff */
[----:B------:R1:W-:Y:S01]  /*0830*/  STL.64 [R1+0x2888], R10 ;  /* 0x0028880a01007387 */ /* 0x0003e20000100a00 */
[----:B------:R-:W-:Y:S01]  /*0840*/  IABS R16, R12 ;  /* 0x0000000c00107213 */ /* 0x000fe20000000000 */
[----:B------:R-:W-:Y:S01]  /*0850*/  IMAD.HI.U32 R5, R4, R125, RZ ;  /* 0x0000007d04057227 */ /* 0x000fe200078e00ff */
[----:B------:R-:W-:-:S02]  /*0860*/  R2UR UR49, R7 ;  /* 0x00000000073172ca */ /* 0x000fc400000e0000 */
[----:B------:R-:W-:Y:S01]  /*0870*/  IABS R223, R17 ;  /* 0x0000001100df7213 */ /* 0x000fe20000000000 */
[C---:B------:R-:W-:Y:S01]  /*0880*/  IMAD.HI.U32 R0, R6.reuse, R20, RZ ;  /* 0x0000001406007227 */ /* 0x040fe200078e00ff */
[C---:B------:R-:W-:Y:S02]  /*0890*/  LOP3.LUT R18, R3.reuse, 0x3c, RZ, 0xfc, !PT ;  /* 0x0000003c03127812 */ /* 0x040fe400078efcff */
[----:B------:R-:W-:Y:S01]  /*08a0*/  LOP3.LUT R22, R3, 0x44, RZ, 0xfc, !PT ;  /* 0x0000004403167812 */ /* 0x000fe200078efcff */
[----:B------:R-:W-:Y:S01]  /*08b0*/  IMAD.MOV R0, RZ, RZ, -R0 ;  /* 0x000000ffff007224 */ /* 0x000fe200078e0a00 */
[----:B------:R-:W-:Y:S01]  /*08c0*/  IABS R203, R18 ;  /* 0x0000001200cb7213 */ /* 0x000fe20000000000 */
[----:B------:R-:W-:Y:S01]  /*08d0*/  IMAD.MOV R5, RZ, RZ, -R5 ;  /* 0x000000ffff057224 */ /* 0x000fe200078e0a05 */
[----:B------:R-:W-:Y:S01]  /*08e0*/  IABS R23, R22 ;  /* 0x0000001600177213 */ /* 0x000fe20000000000 */
[----:B------:R-:W-:Y:S01]  /*08f0*/  IMAD R20, R9, R0, R20 ;  /* 0x0000000009147224 */ /* 0x000fe200078e0214 */
[----:B------:R-:W-:Y:S01]  /*0900*/  LOP3.LUT R19, R3, 0x40, RZ, 0xfc, !PT ;  /* 0x0000004003137812 */ /* 0x000fe200078efcff */
[----:B------:R-:W-:Y:S01]  /*0910*/  VIADD R13, R11, 0x100 ;  /* 0x000001000b0d7836 */ /* 0x000fe20000000000 */
[----:B------:R-:W-:Y:S01]  /*0920*/  LOP3.LUT R24, R3, 0x128, RZ, 0xfc, !PT ;  /* 0x0000012803187812 */ /* 0x000fe200078efcff */
[----:B------:R-:W-:Y:S01]  /*0930*/  IMAD.HI.U32 R0, R6, R16, RZ ;  /* 0x0000001006007227 */ /* 0x000fe200078e00ff */
[----:B------:R-:W-:-:S02]  /*0940*/  ISETP.GT.U32.AND P2, PT, R9, R20, PT ;  /* 0x000000140900720c */ /* 0x000fc40003f44070 */
[----:B------:R-:W-:Y:S01]  /*0950*/  IABS R8, R13 ;  /* 0x0000000d00087213 */ /* 0x000fe20000000000 */
[C---:B------:R-:W-:Y:S01]  /*0960*/  IMAD R125, R2.reuse, R5, R125 ;  /* 0x00000005027d7224 */ /* 0x040fe200078e027d */
[----:B------:R-:W-:Y:S01]  /*0970*/  LOP3.LUT R5, R3, 0x4, RZ, 0xfc, !PT ;  /* 0x0000000403057812 */ /* 0x000fe200078efcff */
[----:B------:R-:W-:Y:S01]  /*0980*/  IMAD.MOV R0, RZ, RZ, -R0 ;  /* 0x000000ffff007224 */ /* 0x000fe200078e0a00 */
[----:B------:R-:W-:Y:S01]  /*0990*/  IABS R21, R19 ;  /* 0x0000001300157213 */ /* 0x000fe20000000000 */
[----:B------:R-:W-:Y:S01]  /*09a0*/  VIADD R14, R11, 0x180 ;  /* 0x000001800b0e7836 */ /* 0x000fe20000000000 */
[----:B------:R-:W-:Y:S01]  /*09b0*/  ISETP.GT.U32.AND P1, PT, R2, R125, PT ;  /* 0x0000007d0200720c */ /* 0x000fe20003f24070 */
[C---:B------:R-:W-:Y:S01]  /*09c0*/  IMAD R16, R9.reuse, R0, R16 ;  /* 0x0000000009107224 */ /* 0x040fe200078e0210 */
[----:B------:R-:W-:Y:S01]  /*09d0*/  IABS R231, R5 ;  /* 0x0000000500e77213 */ /* 0x000fe20000000000 */
[----:B------:R-:W-:Y:S01]  /*09e0*/  IMAD.HI.U32 R0, R6, R8, RZ ;  /* 0x0000000806007227 */ /* 0x000fe200078e00ff */
[----:B------:R-:W-:Y:S01]  /*09f0*/  IABS R15, R14 ;  /* 0x0000000e000f7213 */ /* 0x000fe20000000000 */
[----:B------:R2:W-:Y:S01]  /*0a00*/  STL.64 [R1+0x2890], R12 ;  /* 0x0028900c01007387 */ /* 0x0005e20000100a00 */
[----:B------:R-:W-:Y:S01]  /*0a10*/  ISETP.GT.U32.AND P4, PT, R9, R16, PT ;  /* 0x000000100900720c */ /* 0x000fe20003f84070 */
[----:B------:R-:W-:Y:S01]  /*0a20*/  IMAD.MOV R0, RZ, RZ, -R0 ;  /* 0x000000ffff007224 */ /* 0x000fe200078e0a00 */
[----:B------:R-:W-:Y:S01]  /*0a30*/  ISETP.GE.AND P3, PT, R5, RZ, PT ;  /* 0x000000ff0500720c */ /* 0x000fe20003f66270 */
[----:B------:R-:W-:Y:S01]  /*0a40*/  IMAD.HI.U32 R7, R4, R231, RZ ;  /* 0x000000e704077227 */ /* 0x000fe200078e00ff */
[----:B------:R-:W-:-:S02]  /*0a50*/  IABS R91, R24 ;  /* 0x00000018005b7213 */ /* 0x000fc40000000000 */
[----:B------:R-:W-:Y:S01]  /*0a60*/  LOP3.LUT R26, R3, 0x168, RZ, 0xfc, !PT ;  /* 0x00000168031a7812 */ /* 0x000fe200078efcff */
[----:B------:R-:W-:Y:S01]  /*0a70*/  IMAD R8, R9, R0, R8 ;  /* 0x0000000009087224 */ /* 0x000fe200078e0208 */
[----:B------:R-:W-:Y:S01]  /*0a80*/  LOP3.LUT R30, R3, 0x19c, RZ, 0xfc, !PT ;  /* 0x0000019c031e7812 */ /* 0x000fe200078efcff */
[----:B------:R-:W-:Y:S01]  /*0a90*/  @!P1 IMAD.IADD R125, R125, 0x1, -R2 ;  /* 0x000000017d7d9824 */ /* 0x000fe200078e0a02 */
[----:B------:R-:W-:Y:S01]  /*0aa0*/  IABS R129, R26 ;  /* 0x0000001a00817213 */ /* 0x000fe20000000000 */
[----:B------:R-:W-:Y:S01]  /*0ab0*/  IMAD.MOV R7, RZ, RZ, -R7 ;  /* 0x000000ffff077224 */ /* 0x000fe200078e0a07 */
[----:B------:R-:W-:Y:S01]  /*0ac0*/  ISETP.GT.U32.AND P1, PT, R9, R8, PT ;  /* 0x000000080900720c */ /* 0x000fe20003f24070 */
[----:B------:R-:W-:Y:S01]  /*0ad0*/  @!P4 IMAD.IADD R16, R16, 0x1, -R9 ;  /* 0x000000011010c824 */ /* 0x000fe200078e0a09 */
[----:B------:R-:W-:Y:S01]  /*0ae0*/  ISETP.GT.U32.AND P6, PT, R2, R125, PT ;  /* 0x0000007d0200720c */ /* 0x000fe20003fc4070 */
[----:B------:R-:W-:Y:S01]  /*0af0*/  IMAD.HI.U32 R6, R6, R15, RZ ;  /* 0x0000000f06067227 */ /* 0x000fe200078e00ff */
[----:B------:R-:W-:-:S02]  /*0b00*/  IABS R33, R30 ;  /* 0x0000001e00217213 */ /* 0x000fc40000000000 */
[C---:B------:R-:W-:Y:S01]  /*0b10*/  LOP3.LUT R28, R3.reuse, 0x198, RZ, 0xfc, !PT ;  /* 0x00000198031c7812 */ /* 0x040fe200078efcff */
[----:B------:R-:W-:Y:S01]  /*0b20*/  IMAD R231, R2, R7, R231 ;  /* 0x0000000702e77224 */ /* 0x000fe200078e02e7 */
[C---:B------:R-:W-:Y:S01]  /*0b30*/  LOP3.LUT R7, R3.reuse, 0xc, RZ, 0xfc, !PT ;  /* 0x0000000c03077812 */ /* 0x040fe200078efcff */
[----:B------:R-:W-:Y:S01]  /*0b40*/  IMAD.HI.U32 R5, R4, R233, RZ ;  /* 0x000000e904057227 */ /* 0x000fe200078e00ff */
[----:B------:R-:W-:Y:S02]  /*0b50*/  LOP3.LUT R34, R3, 0x1e0, RZ, 0xfc, !PT ;  /* 0x000001e003227812 */ /* 0x000fe400078efcff */
[----:B------:R-:W-:Y:S01]  /*0b60*/  IABS R227, R7 ;  /* 0x0000000700e37213 */ /* 0x000fe20000000000 */
[----:B------:R-:W-:Y:S01]  /*0b70*/  @!P1 IMAD.IADD R8, R8, 0x1, -R9 ;  /* 0x0000000108089824 */ /* 0x000fe200078e0a09 */
[----:B------:R-:W-:Y:S01]  /*0b80*/  ISETP.GT.U32.AND P1, PT, R9, R16, PT ;  /* 0x000000100900720c */ /* 0x000fe20003f24070 */
[----:B------:R-:W-:Y:S01]  /*0b90*/  IMAD.MOV R6, RZ, RZ, -R6 ;  /* 0x000000ffff067224 */ /* 0x000fe200078e0a06 */
[----:B------:R-:W-:Y:S01]  /*0ba0*/  LOP3.LUT R36, R3, 0x1e4, RZ, 0xfc, !PT ;  /* 0x000001e403247812 */ /* 0x000fe200078efcff */
[----:B------:R-:W-:Y:S01]  /*0bb0*/  IMAD.MOV R5, RZ, RZ, -R5 ;  /* 0x000000ffff057224 */ /* 0x000fe200078e0a05 */
[----:B------:R-:W-:Y:S01]  /*0bc0*/  IABS R141, R34 ;  /* 0x00000022008d7213 */ /* 0x000fe20000000000 */
[----:B------:R-:W-:Y:S01]  /*0bd0*/  IMAD R0, R9, R6, R15 ;  /* 0x0000000609007224 */ /* 0x000fe200078e020f */
[C---:B------:R-:W-:Y:S01]  /*0be0*/  LOP3.LUT R15, R3.reuse, 0x10, RZ, 0xfc, !PT ;  /* 0x00000010030f7812 */ /* 0x040fe200078efcff */
[----:B------:R-:W-:Y:S01]  /*0bf0*/  IMAD R233, R2, R5, R233 ;  /* 0x0000000502e97224 */ /* 0x000fe200078e02e9 */
[----:B------:R-:W-:Y:S01]  /*0c00*/  LOP3.LUT R5, R3, 0x8, RZ, 0xfc, !PT ;  /* 0x0000000803057812 */ /* 0x000fe200078efcff */
[--C-:B------:R-:W-:Y:S01]  /*0c10*/  @!P2 IMAD.IADD R20, R20, 0x1, -R9.reuse ;  /* 0x000000011414a824 */ /* 0x100fe200078e0a09 */
[----:B------:R-:W-:Y:S01]  /*0c20*/  ISETP.GT.U32.AND P5, PT, R9, R0, PT ;  /* 0x000000000900720c */ /* 0x000fe20003fa4070 */
[----:B------:R-:W-:Y:S01]  /*0c30*/  @!P6 IMAD.IADD R125, R125, 0x1, -R2 ;  /* 0x000000017d7de824 */ /* 0x000fe200078e0a02 */
[----:B------:R-:W-:Y:S01]  /*0c40*/  ISETP.GT.U32.AND P2, PT, R2, R233, PT ;  /* 0x000000e90200720c */ /* 0x000fe20003f44070 */
[----:B------:R-:W-:Y:S01]  /*0c50*/  @!P1 IMAD.IADD R16, R16, 0x1, -R9 ;  /* 0x0000000110109824 */ /* 0x000fe200078e0a09 */
[----:B------:R-:W-:Y:S01]  /*0c60*/  ISETP.GT.U32.AND P1, PT, R2, R231, PT ;  /* 0x000000e70200720c */ /* 0x000fe20003f24070 */
[----:B------:R-:W-:Y:S01]  /*0c70*/  IMAD.HI.U32 R6, R4, R227, RZ ;  /* 0x000000e304067227 */ /* 0x000fe200078e00ff */
[----:B------:R-:W-:-:S02]  /*0c80*/  ISETP.GT.U32.AND P4, PT, R9, R20, PT ;  /* 0x000000140900720c */ /* 0x000fc40003f84070 */
[----:B------:R-:W-:Y:S01]  /*0c90*/  IABS R229, R5 ;  /* 0x0000000500e57213 */ /* 0x000fe20000000000 */
[----:B------:R-:W-:Y:S01]  /*0ca0*/  @!P0 IMAD.MOV R125, RZ, RZ, -R125 ;  /* 0x000000ffff7d8224 */ /* 0x000fe200078e0a7d */
[----:B------:R-:W-:Y:S01]  /*0cb0*/  ISETP.GE.AND P6, PT, R5, RZ, PT ;  /* 0x000000ff0500720c */ /* 0x000fe20003fc6270 */
[----:B------:R-:W-:Y:S01]  /*0cc0*/  IMAD.MOV R6, RZ, RZ, -R6 ;  /* 0x000000ffff067224 */ /* 0x000fe200078e0a06 */
[----:B------:R-:W-:Y:S01]  /*0cd0*/  IABS R225, R15 ;  /* 0x0000000f00e17213 */ /* 0x000fe20000000000 */
[----:B------:R-:W-:Y:S01]  /*0ce0*/  @!P5 IMAD.IADD R0, R0, 0x1, -R9 ;  /* 0x000000010000d824 */ /* 0x000fe200078e0a09 */
[----:B------:R-:W-:Y:S01]  /*0cf0*/  ISETP.GT.U32.AND P5, PT, R9, R8, PT ;  /* 0x000000080900720c */ /* 0x000fe20003fa4070 */
[----:B------:R-:W-:Y:S01]  /*0d00*/  IMAD R227, R2, R6, R227 ;  /* 0x0000000602e37224 */ /* 0x000fe200078e02e3 */
[----:B------:R-:W-:Y:S01]  /*0d10*/  IABS R235, R36 ;  /* 0x0000002400eb7213 */ /* 0x000fe20000000000 */
[----:B------:R-:W-:Y:S01]  /*0d20*/  @!P1 IMAD.IADD R231, R231, 0x1, -R2 ;  /* 0x00000001e7e79824 */ /* 0x000fe200078e0a02 */
[----:B------:R-:W-:Y:S01]  /*0d30*/  LOP3.LUT R32, R3, 0x1dc, RZ, 0xfc, !PT ;  /* 0x000001dc03207812 */ /* 0x000fe200078efcff */
[----:B------:R-:W-:Y:S01]  /*0d40*/  IMAD.HI.U32 R6, R4, R223, RZ ;  /* 0x000000df04067227 */ /* 0x000fe200078e00ff */
[----:B------:R-:W-:-:S02]  /*0d50*/  ISETP.GT.U32.AND P1, PT, R2, R227, PT ;  /* 0x000000e30200720c */ /* 0x000fc40003f24070 */
[----:B------:R-:W-:Y:S01]  /*0d60*/  ISETP.GT.U32.AND P0, PT, R2, R231, PT ;  /* 0x000000e70200720c */ /* 0x000fe20003f04070 */
[----:B------:R-:W-:Y:S01]  /*0d70*/  @!P2 IMAD.IADD R233, R233, 0x1, -R2 ;  /* 0x00000001e9e9a824 */ /* 0x000fe200078e0a02 */
[----:B------:R-:W-:Y:S01]  /*0d80*/  IABS R135, R32 ;  /* 0x0000002000877213 */ /* 0x000fe20000000000 */
[----:B------:R-:W-:Y:S01]  /*0d90*/  IMAD.MOV R6, RZ, RZ, -R6 ;  /* 0x000000ffff067224 */ /* 0x000fe200078e0a06 */
[----:B------:R-:W-:Y:S01]  /*0da0*/  LOP3.LUT R40, R3, 0x1f4, RZ, 0xfc, !PT ;  /* 0x000001f403287812 */ /* 0x000fe200078efcff */
[----:B------:R-:W-:Y:S01]  /*0db0*/  IMAD.HI.U32 R5, R4, R229, RZ ;  /* 0x000000e504057227 */ /* 0x000fe200078e00ff */
[----:B------:R-:W-:Y:S02]  /*0dc0*/  ISETP.GT.U32.AND P2, PT, R2, R233, PT ;  /* 0x000000e90200720c */ /* 0x000fe40003f44070 */
[----:B------:R-:W-:Y:S01]  /*0dd0*/  IABS R241, R40 ;  /* 0x0000002800f17213 */ /* 0x000fe20000000000 */
[----:B------:R-:W-:Y:S01]  /*0de0*/  @!P4 IMAD.IADD R20, R20, 0x1, -R9 ;  /* 0x000000011414c824 */ /* 0x000fe200078e0a09 */
[----:B------:R-:W-:Y:S01]  /*0df0*/  ISETP.GT.U32.AND P4, PT, R9, R0, PT ;  /* 0x000000000900720c */ /* 0x000fe20003f84070 */
[----:B------:R-:W-:Y:S01]  /*0e00*/  IMAD R223, R2, R6, R223 ;  /* 0x0000000602df7224 */ /* 0x000fe200078e02df */
[----:B------:R-:W-:Y:S01]  /*0e10*/  LOP3.LUT R42, R42, 0x1f, RZ, 0xc0, !PT ;  /* 0x0000001f2a2a7812 */ /* 0x000fe200078ec0ff */
[----:B------:R-:W-:-:S02]  /*0e20*/  @!P0 IMAD.IADD R231, R231, 0x1, -R2 ;  /* 0x00000001e7e78824 */ /* 0x000fc400078e0a02 */
[----:B------:R-:W-:Y:S02]  /*0e30*/  IMAD.MOV R5, RZ, RZ, -R5 ;  /* 0x000000ffff057224 */ /* 0x000fe400078e0a05 */
[----:B------:R-:W-:Y:S01]  /*0e40*/  @!P5 IMAD.IADD R8, R8, 0x1, -R9 ;  /* 0x000000010808d824 */ /* 0x000fe200078e0a09 */
[----:B------:R-:W-:Y:S01]  /*0e50*/  ISETP.GE.AND P5, PT, R7, RZ, PT ;  /* 0x000000ff0700720c */ /* 0x000fe20003fa6270 */
[----:B------:R-:W-:Y:S01]  /*0e60*/  @!P3 IMAD.MOV R231, RZ, RZ, -R231 ;  /* 0x000000ffffe7b224 */ /* 0x000fe200078e0ae7 */
[C---:B------:R-:W-:Y:S01]  /*0e70*/  ISETP.GT.U32.AND P3, PT, R2.reuse, R223, PT ;  /* 0x000000df0200720c */ /* 0x040fe20003f64070 */
[----:B------:R-:W-:Y:S01]  /*0e80*/  IMAD R229, R2, R5, R229 ;  /* 0x0000000502e57224 */ /* 0x000fe200078e02e5 */
[----:B------:R-:W-:Y:S01]  /*0e90*/  LOP3.LUT R7, R3, 0x18, RZ, 0xfc, !PT ;  /* 0x0000001803077812 */ /* 0x000fe200078efcff */
[----:B------:R-:W-:-:S03]  /*0ea0*/  IMAD.HI.U32 R5, R4, R225, RZ ;  /* 0x000000e104057227 */ /* 0x000fc600078e00ff */
[----:B------:R-:W-:Y:S01]  /*0eb0*/  IABS R221, R7 ;  /* 0x0000000700dd7213 */ /* 0x000fe20000000000 */
[----:B------:R-:W-:Y:S02]  /*0ec0*/  IMAD.MOV R5, RZ, RZ, -R5 ;  /* 0x000000ffff057224 */ /* 0x000fe400078e0a05 */
[----:B------:R-:W-:Y:S01]  /*0ed0*/  @!P2 IMAD.IADD R233, R233, 0x1, -R2 ;  /* 0x00000001e9e9a824 */ /* 0x000fe200078e0a02 */
[----:B------:R-:W-:Y:S01]  /*0ee0*/  ISETP.GT.U32.AND P2, PT, R2, R229, PT ;  /* 0x000000e50200720c */ /* 0x000fe20003f44070 */
[----:B------:R-:W-:Y:S01]  /*0ef0*/  @!P4 IMAD.IADD R0, R0, 0x1, -R9 ;  /* 0x000000010000c824 */ /* 0x000fe200078e0a09 */
[C---:B------:R-:W-:Y:S01]  /*0f00*/  LOP3.LUT R9, R3.reuse, 0x1c, RZ, 0xfc, !PT ;  /* 0x0000001c03097812 */ /* 0x040fe200078efcff */
[----:B------:R-:W-:Y:S01]  /*0f10*/  IMAD R225, R2, R5, R225 ;  /* 0x0000000502e17224 */ /* 0x000fe200078e02e1 */
[----:B------:R-:W-:Y:S01]  /*0f20*/  ISETP.GE.AND P4, PT, R3, RZ, PT ;  /* 0x000000ff0300720c */ /* 0x000fe20003f86270 */
[----:B------:R-:W-:Y:S01]  /*0f30*/  IMAD.HI.U32 R5, R4, R221, RZ ;  /* 0x000000dd04057227 */ /* 0x000fe200078e00ff */
[----:B------:R-:W-:-:S02]  /*0f40*/  IABS R219, R9 ;  /* 0x0000000900db7213 */ /* 0x000fc40000000000 */
[C---:B------:R-:W-:Y:S01]  /*0f50*/  ISETP.GT.U32.AND P0, PT, R2.reuse, R225, PT ;  /* 0x000000e10200720c */ /* 0x040fe20003f04070 */
[--C-:B------:R-:W-:Y:S02]  /*0f60*/  @!P1 IMAD.IADD R227, R227, 0x1, -R2.reuse ;  /* 0x00000001e3e39824 */ /* 0x100fe400078e0a02 */
[--C-:B------:R-:W-:Y:S02]  /*0f70*/  @!P3 IMAD.IADD R223, R223, 0x1, -R2.reuse ;  /* 0x00000001dfdfb824 */ /* 0x100fe400078e0a02 */
[----:B------:R-:W-:Y:S01]  /*0f80*/  IMAD.MOV R5, RZ, RZ, -R5 ;  /* 0x000000ffff057224 */ /* 0x000fe200078e0a05 */
[C---:B------:R-:W-:Y:S01]  /*0f90*/  ISETP.GT.U32.AND P1, PT, R2.reuse, R227, PT ;  /* 0x000000e30200720c */ /* 0x040fe20003f24070 */
[----:B------:R-:W-:Y:S01]  /*0fa0*/  @!P2 IMAD.IADD R229, R229, 0x1, -R2 ;  /* 0x00000001e5e5a824 */ /* 0x000fe200078e0a02 */
[C---:B------:R-:W-:Y:S01]  /*0fb0*/  ISETP.GT.U32.AND P3, PT, R2.reuse, R223, PT ;  /* 0x000000df0200720c */ /* 0x040fe20003f64070 */
[----:B------:R-:W-:Y:S02]  /*0fc0*/  IMAD R221, R2, R5, R221 ;  /* 0x0000000502dd7224 */ /* 0x000fe400078e02dd */
[----:B------:R-:W-:Y:S01]  /*0fd0*/  IMAD.HI.U32 R5, R4, R219, RZ ;  /* 0x000000db04057227 */ /* 0x000fe200078e00ff */
[----:B------:R-:W-:-:S03]  /*0fe0*/  ISETP.GT.U32.AND P2, PT, R2, R229, PT ;  /* 0x000000e50200720c */ /* 0x000fc60003f44070 */
[----:B------:R-:W-:Y:S02]  /*0ff0*/  IMAD.MOV R5, RZ, RZ, -R5 ;  /* 0x000000ffff057224 */ /* 0x000fe400078e0a05 */
[----:B------:R-:W-:Y:S01]  /*1000*/  @!P4 IMAD.MOV R233, RZ, RZ, -R233 ;  /* 0x000000ffffe9c224 */ /* 0x000fe200078e0ae9 */
[----:B------:R-:W-:Y:S01]  /*1010*/  ISETP.GE.AND P4, PT, R15, RZ, PT ;  /* 0x000000ff0f00720c */ /* 0x000fe20003f86270 */
[--C-:B------:R-:W-:Y:S01]  /*1020*/  @!P0 IMAD.IADD R225, R225, 0x1, -R2.reuse ;  /* 0x00000001e1e18824 */ /* 0x100fe200078e0a02 */
[C---:B------:R-:W-:Y:S01]  /*1030*/  LOP3.LUT R15, R3.reuse, 0x20, RZ, 0xfc, !PT ;  /* 0x00000020030f7812 */ /* 0x040fe200078efcff */
[C---:B------:R-:W-:Y:S01]  /*1040*/  IMAD R219, R2.reuse, R5, R219 ;  /* 0x0000000502db7224 */ /* 0x040fe200078e02db */
[----:B------:R-:W-:Y:S01]  /*1050*/  LOP3.LUT R5, R3, 0x24, RZ, 0xfc, !PT ;  /* 0x0000002403057812 */ /* 0x000fe200078efcff */
[--C-:B------:R-:W-:Y:S01]  /*1060*/  @!P1 IMAD.IADD R227, R227, 0x1, -R2.reuse ;  /* 0x00000001e3e39824 */ /* 0x100fe200078e0a02 */
[----:B------:R-:W-:Y:S01]  /*1070*/  IABS R217, R15 ;  /* 0x0000000f00d97213 */ /* 0x000fe20000000000 */
[--C-:B------:R-:W-:Y:S01]  /*1080*/  @!P3 IMAD.IADD R223, R223, 0x1, -R2.reuse ;  /* 0x00000001dfdfb824 */ /* 0x100fe200078e0a02 */
[C---:B------:R-:W-:Y:S01]  /*1090*/  ISETP.GT.U32.AND P0, PT, R2.reuse, R225, PT ;  /* 0x000000e10200720c */ /* 0x040fe20003f04070 */
[----:B------:R-:W-:Y:S01]  /*10a0*/  @!P2 IMAD.IADD R229, R229, 0x1, -R2 ;  /* 0x00000001e5e5a824 */ /* 0x000fe200078e0a02 */
[----:B------:R-:W-:Y:S01]  /*10b0*/  ISETP.GT.U32.AND P1, PT, R2, R221, PT ;  /* 0x000000dd0200720c */ /* 0x000fe20003f24070 */
[----:B------:R-:W-:Y:S01]  /*10c0*/  IMAD.HI.U32 R6, R4, R217, RZ ;  /* 0x000000d904067227 */ /* 0x000fe200078e00ff */
[----:B------:R-:W-:-:S02]  /*10d0*/  ISETP.GT.U32.AND P3, PT, R2, R219, PT ;  /* 0x000000db0200720c */ /* 0x000fc40003f64070 */
[----:B------:R-:W-:Y:S01]  /*10e0*/  ISETP.GE.AND P2, PT, R17, RZ, PT ;  /* 0x000000ff1100720c */ /* 0x000fe20003f46270 */
[----:B------:R-:W-:Y:S01]  /*10f0*/  IMAD.MOV R6, RZ, RZ, -R6 ;  /* 0x000000ffff067224 */ /* 0x000fe200078e0a06 */
[----:B------:R-:W-:Y:S01]  /*1100*/  IABS R215, R5 ;  /* 0x0000000500d77213 */ /* 0x000fe20000000000 */
[----:B------:R-:W-:Y:S01]  /*1110*/  @!P6 IMAD.MOV R229, RZ, RZ, -R229 ;  /* 0x000000ffffe5e224 */ /* 0x000fe200078e0ae5 */
[----:B------:R-:W-:Y:S01]  /*1120*/  ISETP.GE.AND P6, PT, R7, RZ, PT ;  /* 0x000000ff0700720c */ /* 0x000fe20003fc6270 */
[C---:B------:R-:W-:Y:S01]  /*1130*/  IMAD R217, R2.reuse, R6, R217 ;  /* 0x0000000602d97224 */ /* 0x040fe200078e02d9 */
[----:B------:R-:W-:Y:S01]  /*1140*/  LOP3.LUT R6, R3, 0x28, RZ, 0xfc, !PT ;  /* 0x0000002803067812 */ /* 0x000fe200078efcff */
[--C-:B------:R-:W-:Y:S01]  /*1150*/  @!P0 IMAD.IADD R225, R225, 0x1, -R2.reuse ;  /* 0x00000001e1e18824 */ /* 0x100fe200078e0a02 */
[----:B------:R-:W-:Y:S01]  /*1160*/  LOP3.LUT R7, R3, 0x2c, RZ, 0xfc, !PT ;  /* 0x0000002c03077812 */ /* 0x000fe200078efcff */
[--C-:B------:R-:W-:Y:S01]  /*1170*/  @!P1 IMAD.IADD R221, R221, 0x1, -R2.reuse ;  /* 0x00000001dddd9824 */ /* 0x100fe200078e0a02 */
[----:B------:R-:W-:Y:S01]  /*1180*/  IABS R213, R6 ;  /* 0x0000000600d57213 */ /* 0x000fe20000000000 */
[----:B------:R-:W-:Y:S01]  /*1190*/  @!P3 IMAD.IADD R219, R219, 0x1, -R2 ;  /* 0x00000001dbdbb824 */ /* 0x000fe200078e0a02 */
[----:B------:R-:W-:Y:S01]  /*11a0*/  IABS R211, R7 ;  /* 0x0000000700d37213 */ /* 0x000fe20000000000 */
[----:B------:R-:W-:Y:S01]  /*11b0*/  @!P4 IMAD.MOV R225, RZ, RZ, -R225 ;  /* 0x000000ffffe1c224 */ /* 0x000fe200078e0ae1 */
[----:B------:R-:W-:Y:S01]  /*11c0*/  ISETP.GT.U32.AND P1, PT, R2, R221, PT ;  /* 0x000000dd0200720c */ /* 0x000fe20003f24070 */
[----:B------:R-:W-:Y:S01]  /*11d0*/  @!P2 IMAD.MOV R223, RZ, RZ, -R223 ;  /* 0x000000ffffdfa224 */ /* 0x000fe200078e0adf */
[----:B------:R-:W-:Y:S01]  /*11e0*/  ISETP.GE.AND P4, PT, R5, RZ, PT ;  /* 0x000000ff0500720c */ /* 0x000fe20003f86270 */
[----:B------:R-:W-:Y:S01]  /*11f0*/  IMAD.HI.U32 R5, R4, R215, RZ ;  /* 0x000000d704057227 */ /* 0x000fe200078e00ff */
[----:B------:R-:W-:-:S02]  /*1200*/  ISETP.GT.U32.AND P3, PT, R2, R219, PT ;  /* 0x000000db0200720c */ /* 0x000fc40003f64070 */
[----:B------:R-:W-:Y:S01]  /*1210*/  ISETP.GE.AND P2, PT, R6, RZ, PT ;  /* 0x000000ff0600720c */ /* 0x000fe20003f46270 */
[----:B------:R-:W-:Y:S01]  /*1220*/  IMAD.HI.U32 R6, R4, R213, RZ ;  /* 0x000000d504067227 */ /* 0x000fe200078e00ff */
[----:B------:R-:W-:Y:S02]  /*1230*/  ISETP.GE.AND P0, PT, R15, RZ, PT ;  /* 0x000000ff0f00720c */ /* 0x000fe40003f06270 */
[C---:B------:R-:W-:Y:S01]  /*1240*/  LOP3.LUT R15, R3.reuse, 0x34, RZ, 0xfc, !PT ;  /* 0x00000034030f7812 */ /* 0x040fe200078efcff */
[----:B------:R-:W-:Y:S01]  /*1250*/  IMAD.MOV R5, RZ, RZ, -R5 ;  /* 0x000000ffff057224 */ /* 0x000fe200078e0a05 */
[----:B------:R-:W-:Y:S01]  /*1260*/  LOP3.LUT R17, R3, 0x38, RZ, 0xfc, !PT ;  /* 0x0000003803117812 */ /* 0x000fe200078efcff */
[----:B------:R-:W-:Y:S01]  /*1270*/  IMAD.MOV R6, RZ, RZ, -R6 ;  /* 0x000000ffff067224 */ /* 0x000fe200078e0a06 */
[----:B------:R-:W-:Y:S01]  /*1280*/  IABS R207, R15 ;  /* 0x0000000f00cf7213 */ /* 0x000fe20000000000 */
[C---:B------:R-:W-:Y:S01]  /*1290*/  IMAD R215, R2.reuse, R5, R215 ;  /* 0x0000000502d77224 */ /* 0x040fe200078e02d7 */
[----:B------:R-:W-:Y:S01]  /*12a0*/  IABS R205, R17 ;  /* 0x0000001100cd7213 */ /* 0x000fe20000000000 */
[----:B------:R-:W-:Y:S01]  /*12b0*/  @!P1 IMAD.IADD R221, R221, 0x1, -R2 ;  /* 0x00000001dddd9824 */ /* 0x000fe200078e0a02 */
[C---:B------:R-:W-:Y:S01]  /*12c0*/  ISETP.GT.U32.AND P1, PT, R2.reuse, R217, PT ;  /* 0x000000d90200720c */ /* 0x040fe20003f24070 */
[----:B------:R-:W-:-:S02]  /*12d0*/  IMAD R213, R2, R6, R213 ;  /* 0x0000000602d57224 */ /* 0x000fc400078e02d5 */
[----:B------:R-:W-:Y:S01]  /*12e0*/  @!P3 IMAD.IADD R219, R219, 0x1, -R2 ;  /* 0x00000001dbdbb824 */ /* 0x000fe200078e0a02 */
[C---:B------:R-:W-:Y:S01]  /*12f0*/  ISETP.GT.U32.AND P3, PT, R2.reuse, R215, PT ;  /* 0x000000d70200720c */ /* 0x040fe20003f64070 */
[----:B------:R-:W-:Y:S01]  /*1300*/  @!P6 IMAD.MOV R221, RZ, RZ, -R221 ;  /* 0x000000ffffdde224 */ /* 0x000fe200078e0add */
[----:B------:R-:W-:Y:S01]  /*1310*/  ISETP.GT.U32.AND P6, PT, R2, R213, PT ;  /* 0x000000d50200720c */ /* 0x000fe20003fc4070 */
[----:B------:R-:W-:Y:S01]  /*1320*/  @!P5 IMAD.MOV R227, RZ, RZ, -R227 ;  /* 0x000000ffffe3d224 */ /* 0x000fe200078e0ae3 */
[----:B------:R-:W-:Y:S01]  /*1330*/  ISETP.GE.AND P5, PT, R9, RZ, PT ;  /* 0x000000ff0900720c */ /* 0x000fe20003fa6270 */
[----:B------:R-:W-:Y:S01]  /*1340*/  IMAD.HI.U32 R5, R4, R211, RZ ;  /* 0x000000d304057227 */ /* 0x000fe200078e00ff */
[----:B------:R-:W-:-:S03]  /*1350*/  LOP3.LUT R9, R3, 0x30, RZ, 0xfc, !PT ;  /* 0x0000003003097812 */ /* 0x000fc600078efcff */
[--C-:B------:R-:W-:Y:S01]  /*1360*/  @!P1 IMAD.IADD R217, R217, 0x1, -R2.reuse ;  /* 0x00000001d9d99824 */ /* 0x100fe200078e0a02 */
[----:B------:R-:W-:Y:S01]  /*1370*/  IABS R209, R9 ;  /* 0x0000000900d17213 */ /* 0x000fe20000000000 */
[----:B------:R-:W-:Y:S02]  /*1380*/  IMAD.MOV R5, RZ, RZ, -R5 ;  /* 0x000000ffff057224 */ /* 0x000fe400078e0a05 */
[--C-:B------:R-:W-:Y:S01]  /*1390*/  @!P3 IMAD.IADD R215, R215, 0x1, -R2.reuse ;  /* 0x00000001d7d7b824 */ /* 0x100fe200078e0a02 */
[----:B------:R-:W-:Y:S01]  /*13a0*/  ISETP.GT.U32.AND P1, PT, R2, R217, PT ;  /* 0x000000d90200720c */ /* 0x000fe20003f24070 */
[----:B------:R-:W-:Y:S02]  /*13b0*/  @!P6 IMAD.IADD R213, R213, 0x1, -R2 ;  /* 0x00000001d5d5e824 */ /* 0x000fe400078e0a02 */
[----:B------:R-:W-:Y:S01]  /*13c0*/  IMAD.HI.U32 R6, R4, R209, RZ ;  /* 0x000000d104067227 */ /* 0x000fe200078e00ff */
[C---:B------:R-:W-:Y:S02]  /*13d0*/  ISETP.GT.U32.AND P3, PT, R2.reuse, R215, PT ;  /* 0x000000d70200720c */ /* 0x040fe40003f64070 */
[----:B------:R-:W-:Y:S01]  /*13e0*/  ISETP.GT.U32.AND P6, PT, R2, R213, PT ;  /* 0x000000d50200720c */ /* 0x000fe20003fc4070 */
[----:B------:R-:W-:-:S02]  /*13f0*/  IMAD.MOV R6, RZ, RZ, -R6 ;  /* 0x000000ffff067224 */ /* 0x000fc400078e0a06 */
[C---:B------:R-:W-:Y:S02]  /*1400*/  IMAD R211, R2.reuse, R5, R211 ;  /* 0x0000000502d37224 */ /* 0x040fe400078e02d3 */
[----:B------:R-:W-:Y:S02]  /*1410*/  IMAD R209, R2, R6, R209 ;  /* 0x0000000602d17224 */ /* 0x000fe400078e02d1 */
[----:B------:R-:W-:-:S04]  /*1420*/  IMAD.HI.U32 R5, R4, R207, RZ ;  /* 0x000000cf04057227 */ /* 0x000fc800078e00ff */
[--C-:B------:R-:W-:Y:S01]  /*1430*/  @!P3 IMAD.IADD R215, R215, 0x1, -R2.reuse ;  /* 0x00000001d7d7b824 */ /* 0x100fe200078e0a02 */
[C---:B------:R-:W-:Y:S01]  /*1440*/  ISETP.GT.U32.AND P3, PT, R2.reuse, R211, PT ;  /* 0x000000d30200720c */ /* 0x040fe20003f64070 */
[----:B------:R-:W-:Y:S01]  /*1450*/  @!P5 IMAD.MOV R219, RZ, RZ, -R219 ;  /* 0x000000ffffdbd224 */ /* 0x000fe200078e0adb */
[----:B------:R-:W-:Y:S01]  /*1460*/  ISETP.GE.AND P5, PT, R7, RZ, PT ;  /* 0x000000ff0700720c */ /* 0x000fe20003fa6270 */
[----:B------:R-:W-:Y:S01]  /*1470*/  @!P6 IMAD.IADD R213, R213, 0x1, -R2 ;  /* 0x00000001d5d5e824 */ /* 0x000fe200078e0a02 */
[----:B------:R-:W-:Y:S01]  /*1480*/  ISETP.GT.U32.AND P6, PT, R2, R209, PT ;  /* 0x000000d10200720c */ /* 0x000fe20003fc4070 */
[----:B------:R-:W-:Y:S02]  /*1490*/  IMAD.MOV R7, RZ, RZ, -R5 ;  /* 0x000000ffff077224 */ /* 0x000fe400078e0a05 */
[----:B------:R-:W-:-:S04]  /*14a0*/  IMAD.HI.U32 R5, R4, R205, RZ ;  /* 0x000000cd04057227 */ /* 0x000fc800078e00ff */
[--C-:B------:R-:W-:Y:S01]  /*14b0*/  @!P1 IMAD.IADD R217, R217, 0x1, -R2.reuse ;  /* 0x00000001d9d99824 */ /* 0x100fe200078e0a02 */
[----:B------:R-:W-:Y:S01]  /*14c0*/  ISETP.GE.AND P1, PT, R9, RZ, PT ;  /* 0x000000ff0900720c */ /* 0x000fe20003f26270 */
[C---:B------:R-:W-:Y:S02]  /*14d0*/  IMAD R207, R2.reuse, R7, R207 ;  /* 0x0000000702cf7224 */ /* 0x040fe400078e02cf */
[----:B------:R-:W-:Y:S02]  /*14e0*/  IMAD.MOV R9, RZ, RZ, -R5 ;  /* 0x000000ffff097224 */ /* 0x000fe400078e0a05 */
[--C-:B------:R-:W-:Y:S01]  /*14f0*/  @!P3 IMAD.IADD R211, R211, 0x1, -R2.reuse ;  /* 0x00000001d3d3b824 */ /* 0x100fe200078e0a02 */
[C---:B------:R-:W-:Y:S01]  /*1500*/  ISETP.GT.U32.AND P3, PT, R2.reuse, R207, PT ;  /* 0x000000cf0200720c */ /* 0x040fe20003f64070 */
[----:B------:R-:W-:Y:S01]  /*1510*/  IMAD R205, R2, R9, R205 ;  /* 0x0000000902cd7224 */ /* 0x000fe200078e02cd */
[----:B------:R-:W-:Y:S01]  /*1520*/  LOP3.LUT R9, R3, 0x4c, RZ, 0xfc, !PT ;  /* 0x0000004c03097812 */ /* 0x000fe200078efcff */
[----:B------:R-:W-:-:S02]  /*1530*/  @!P6 IMAD.IADD R209, R209, 0x1, -R2 ;  /* 0x00000001d1d1e824 */ /* 0x000fc400078e0a02 */
[----:B------:R-:W-:Y:S01]  /*1540*/  IMAD.HI.U32 R6, R4, R203, RZ ;  /* 0x000000cb04067227 */ /* 0x000fe200078e00ff */
[----:B------:R-:W-:Y:S02]  /*1550*/  ISETP.GT.U32.AND P6, PT, R2, R205, PT ;  /* 0x000000cd0200720c */ /* 0x000fe40003fc4070 */
[----:B------:R-:W-:Y:S01]  /*1560*/  IABS R163, R9 ;  /* 0x0000000900a37213 */ /* 0x000fe20000000000 */
[----:B------:R-:W-:Y:S02]  /*1570*/  IMAD.MOV R6, RZ, RZ, -R6 ;  /* 0x000000ffff067224 */ /* 0x000fe400078e0a06 */
[----:B------:R-:W-:-:S04]  /*1580*/  IMAD.HI.U32 R5, R4, R23, RZ ;  /* 0x0000001704057227 */ /* 0x000fc800078e00ff */
[--C-:B------:R-:W-:Y:S01]  /*1590*/  @!P3 IMAD.IADD R207, R207, 0x1, -R2.reuse ;  /* 0x00000001cfcfb824 */ /* 0x100fe200078e0a02 */
[C---:B------:R-:W-:Y:S01]  /*15a0*/  ISETP.GT.U32.AND P3, PT, R2.reuse, R211, PT ;  /* 0x000000d30200720c */ /* 0x040fe20003f64070 */
[C---:B------:R-:W-:Y:S02]  /*15b0*/  IMAD R203, R2.reuse, R6, R203 ;  /* 0x0000000602cb7224 */ /* 0x040fe400078e02cb */
[----:B------:R-:W-:Y:S01]  /*15c0*/  @!P6 IMAD.IADD R205, R205, 0x1, -R2 ;  /* 0x00000001cdcde824 */ /* 0x000fe200078e0a02 */
[C---:B------:R-:W-:Y:S01]  /*15d0*/  ISETP.GT.U32.AND P6, PT, R2.reuse, R207, PT ;  /* 0x000000cf0200720c */ /* 0x040fe20003fc4070 */
[----:B------:R-:W-:Y:S01]  /*15e0*/  @!P2 IMAD.MOV R213, RZ, RZ, -R213 ;  /* 0x000000ffffd5a224 */ /* 0x000fe200078e0ad5 */
[C---:B------:R-:W-:Y:S01]  /*15f0*/  ISETP.GT.U32.AND P2, PT, R2.reuse, R203, PT ;  /* 0x000000cb0200720c */ /* 0x040fe20003f44070 */
[----:B------:R-:W-:Y:S02]  /*1600*/  IMAD.MOV R5, RZ, RZ, -R5 ;  /* 0x000000ffff057224 */ /* 0x000fe400078e0a05 */
[----:B------:R-:W-:Y:S01]  /*1610*/  @!P4 IMAD.MOV R215, RZ, RZ, -R215 ;  /* 0x000000ffffd7c224 */ /* 0x000fe200078e0ad7 */
[----:B------:R-:W-:Y:S01]  /*1620*/  ISETP.GT.U32.AND P4, PT, R2, R205, PT ;  /* 0x000000cd0200720c */ /* 0x000fe20003f84070 */
[----:B------:R-:W-:-:S04]  /*1630*/  IMAD.HI.U32 R7, R4, R21, RZ ;  /* 0x0000001504077227 */ /* 0x000fc800078e00ff */
[C---:B------:R-:W-:Y:S02]  /*1640*/  IMAD R23, R2.reuse, R5, R23 ;  /* 0x0000000502177224 */ /* 0x040fe400078e0217 */
[----:B------:R-:W-:Y:S01]  /*1650*/  @!P0 IMAD.MOV R217, RZ, RZ, -R217 ;  /* 0x000000ffffd98224 */ /* 0x000fe200078e0ad9 */
[C---:B------:R-:W-:Y:S01]  /*1660*/  ISETP.GT.U32.AND P0, PT, R2.reuse, R209, PT ;  /* 0x000000d10200720c */ /* 0x040fe20003f04070 */
[----:B------:R-:W-:Y:S02]  /*1670*/  IMAD.MOV R7, RZ, RZ, -R7 ;  /* 0x000000ffff077224 */ /* 0x000fe400078e0a07 */
[--C-:B------:R-:W-:Y:S01]  /*1680*/  @!P6 IMAD.IADD R207, R207, 0x1, -R2.reuse ;  /* 0x00000001cfcfe824 */ /* 0x100fe200078e0a02 */
[C---:B------:R-:W-:Y:S01]  /*1690*/  ISETP.GT.U32.AND P6, PT, R2.reuse, R23, PT ;  /* 0x000000170200720c */ /* 0x040fe20003fc4070 */
[----:B------:R-:W-:Y:S01]  /*16a0*/  IMAD R21, R2, R7, R21 ;  /* 0x0000000702157224 */ /* 0x000fe200078e0215 */
[----:B------:R-:W-:Y:S01]  /*16b0*/  LOP3.LUT R7, R3, 0x48, RZ, 0xfc, !PT ;  /* 0x0000004803077812 */ /* 0x000fe200078efcff */
[----:B------:R-:W-:-:S02]  /*16c0*/  @!P3 IMAD.IADD R211, R211, 0x1, -R2 ;  /* 0x00000001d3d3b824 */ /* 0x000fc400078e0a02 */
[--C-:B------:R-:W-:Y:S01]  /*16d0*/  @!P2 IMAD.IADD R203, R203, 0x1, -R2.reuse ;  /* 0x00000001cbcba824 */ /* 0x100fe200078e0a02 */
[----:B------:R-:W-:Y:S01]  /*16e0*/  IABS R137, R7 ;  /* 0x0000000700897213 */ /* 0x000fe20000000000 */
[----:B------:R-:W-:Y:S01]  /*16f0*/  IMAD.HI.U32 R6, R4, R163, RZ ;  /* 0x000000a304067227 */ /* 0x000fe200078e00ff */
[----:B------:R-:W-:Y:S02]  /*1700*/  ISETP.GT.U32.AND P3, PT, R2, R21, PT ;  /* 0x000000150200720c */ /* 0x000fe40003f64070 */
[----:B------:R-:W-:Y:S01]  /*1710*/  ISETP.GE.AND P2, PT, R18, RZ, PT ;  /* 0x000000ff1200720c */ /* 0x000fe20003f46270 */
[----:B------:R-:W-:Y:S01]  /*1720*/  @!P4 IMAD.IADD R205, R205, 0x1, -R2 ;  /* 0x00000001cdcdc824 */ /* 0x000fe200078e0a02 */
[----:B------:R-:W-:Y:S01]  /*1730*/  ISETP.GE.AND P4, PT, R17, RZ, PT ;  /* 0x000000ff1100720c */ /* 0x000fe20003f86270 */
[----:B------:R-:W-:Y:S01]  /*1740*/  @!P5 IMAD.MOV R211, RZ, RZ, -R211 ;  /* 0x000000ffffd3d224 */ /* 0x000fe200078e0ad3 */
[----:B------:R-:W-:Y:S01]  /*1750*/  ISETP.GT.U32.AND P5, PT, R2, R203, PT ;  /* 0x000000cb0200720c */ /* 0x000fe20003fa4070 */
[----:B------:R-:W-:Y:S01]  /*1760*/  IMAD.MOV R6, RZ, RZ, -R6 ;  /* 0x000000ffff067224 */ /* 0x000fe200078e0a06 */
[----:B------:R-:W-:Y:S01]  /*1770*/  LOP3.LUT R17, R3, 0x70, RZ, 0xfc, !PT ;  /* 0x0000007003117812 */ /* 0x000fe200078efcff */
[----:B------:R-:W-:Y:S01]  /*1780*/  @!P0 IMAD.IADD R209, R209, 0x1, -R2 ;  /* 0x00000001d1d18824 */ /* 0x000fe200078e0a02 */
[----:B------:R-:W-:Y:S01]  /*1790*/  ISETP.GE.AND P0, PT, R15, RZ, PT ;  /* 0x000000ff0f00720c */ /* 0x000fe20003f06270 */
[----:B------:R-:W-:Y:S01]  /*17a0*/  IMAD.HI.U32 R5, R4, R137, RZ ;  /* 0x0000008904057227 */ /* 0x000fe200078e00ff */
[----:B------:R-:W-:-:S02]  /*17b0*/  LOP3.LUT R15, R3, 0x54, RZ, 0xfc, !PT ;  /* 0x00000054030f7812 */ /* 0x000fc400078efcff */
[----:B------:R-:W-:Y:S01]  /*17c0*/  IABS R49, R17 ;  /* 0x0000001100317213 */ /* 0x000fe20000000000 */
[C---:B------:R-:W-:Y:S01]  /*17d0*/  IMAD R163, R2.reuse, R6, R163 ;  /* 0x0000000602a37224 */ /* 0x040fe200078e02a3 */
[----:B------:R-:W-:Y:S01]  /*17e0*/  LOP3.LUT R6, R3, 0x50, RZ, 0xfc, !PT ;  /* 0x0000005003067812 */ /* 0x000fe200078efcff */
[--C-:B------:R-:W-:Y:S01]  /*17f0*/  @!P6 IMAD.IADD R23, R23, 0x1, -R2.reuse ;  /* 0x000000011717e824 */ /* 0x100fe200078e0a02 */
[----:B------:R-:W-:Y:S01]  /*1800*/  IABS R149, R15 ;  /* 0x0000000f00957213 */ /* 0x000fe20000000000 */
[----:B------:R-:W-:Y:S01]  /*1810*/  IMAD.MOV R5, RZ, RZ, -R5 ;  /* 0x000000ffff057224 */ /* 0x000fe200078e0a05 */
[----:B------:R-:W-:Y:S01]  /*1820*/  IABS R65, R6 ;  /* 0x0000000600417213 */ /* 0x000fe20000000000 */
[----:B------:R-:W-:Y:S01]  /*1830*/  @!P4 IMAD.MOV R205, RZ, RZ, -R205 ;  /* 0x000000ffffcdc224 */ /* 0x000fe200078e0acd */
[C---:B------:R-:W-:Y:S01]  /*1840*/  ISETP.GT.U32.AND P6, PT, R2.reuse, R23, PT ;  /* 0x000000170200720c */ /* 0x040fe20003fc4070 */
[----:B------:R-:W-:Y:S01]  /*1850*/  IMAD R137, R2, R5, R137 ;  /* 0x0000000502897224 */ /* 0x000fe200078e0289 */
[----:B------:R-:W-:Y:S01]  /*1860*/  ISETP.GE.AND P4, PT, R22, RZ, PT ;  /* 0x000000ff1600720c */ /* 0x000fe20003f86270 */
[----:B------:R-:W-:Y:S01]  /*1870*/  @!P5 IMAD.IADD R203, R203, 0x1, -R2 ;  /* 0x00000001cbcbd824 */ /* 0x000fe200078e0a02 */
[----:B------:R-:W-:Y:S01]  /*1880*/  ISETP.GT.U32.AND P5, PT, R2, R163, PT ;  /* 0x000000a30200720c */ /* 0x000fe20003fa4070 */
[----:B------:R-:W-:Y:S01]  /*1890*/  IMAD.HI.U32 R5, R4, R65, RZ ;  /* 0x0000004104057227 */ /* 0x000fe200078e00ff */
[----:B------:R-:W-:-:S02]  /*18a0*/  LOP3.LUT R18, R3, 0x98, RZ, 0xfc, !PT ;  /* 0x0000009803127812 */ /* 0x000fc400078efcff */
[----:B------:R-:W-:Y:S01]  /*18b0*/  LOP3.LUT R22, R3, 0x124, RZ, 0xfc, !PT ;  /* 0x0000012403167812 */ /* 0x000fe200078efcff */
[----:B------:R-:W-:Y:S01]  /*18c0*/  @!P0 IMAD.MOV R207, RZ, RZ, -R207 ;  /* 0x000000ffffcf8224 */ /* 0x000fe200078e0acf */
[C---:B------:R-:W-:Y:S01]  /*18d0*/  ISETP.GT.U32.AND P0, PT, R2.reuse, R137, PT ;  /* 0x000000890200720c */ /* 0x040fe20003f04070 */
[----:B------:R-:W-:Y:S01]  /*18e0*/  IMAD.MOV R5, RZ, RZ, -R5 ;  /* 0x000000ffff057224 */ /* 0x000fe200078e0a05 */
[----:B------:R-:W-:Y:S01]  /*18f0*/  IABS R81, R18 ;  /* 0x0000001200517213 */ /* 0x000fe20000000000 */
[--C-:B------:R-:W-:Y:S01]  /*1900*/  @!P6 IMAD.IADD R23, R23, 0x1, -R2.reuse ;  /* 0x000000011717e824 */ /* 0x100fe200078e0a02 */
[----:B------:R-:W-:Y:S01]  /*1910*/  ISETP.GE.AND P6, PT, R9, RZ, PT ;  /* 0x000000ff0900720c */ /* 0x000fe20003fc6270 */
[C---:B------:R-:W-:Y:S01]  /*1920*/  IMAD R65, R2.reuse, R5, R65 ;  /* 0x0000000502417224 */ /* 0x040fe200078e0241 */
[----:B------:R-:W-:Y:S01]  /*1930*/  LOP3.LUT R5, R3, 0x58, RZ, 0xfc, !PT ;  /* 0x0000005803057812 */ /* 0x000fe200078efcff */
[--C-:B------:R-:W-:Y:S01]  /*1940*/  @!P5 IMAD.IADD R163, R163, 0x1, -R2.reuse ;  /* 0x00000001a3a3d824 */ /* 0x100fe200078e0a02 */
[----:B------:R-:W-:Y:S01]  /*1950*/  LOP3.LUT R9, R3, 0x60, RZ, 0xfc, !PT ;  /* 0x0000006003097812 */ /* 0x000fe200078efcff */
[----:B------:R-:W-:Y:S01]  /*1960*/  @!P4 IMAD.MOV R23, RZ, RZ, -R23 ;  /* 0x000000ffff17c224 */ /* 0x000fe200078e0a17 */
[C---:B------:R-:W-:Y:S01]  /*1970*/  ISETP.GT.U32.AND P4, PT, R2.reuse, R65, PT ;  /* 0x000000410200720c */ /* 0x040fe20003f84070 */
[--C-:B------:R-:W-:Y:S01]  /*1980*/  @!P3 IMAD.IADD R21, R21, 0x1, -R2.reuse ;  /* 0x000000011515b824 */ /* 0x100fe200078e0a02 */
[----:B------:R-:W-:Y:S01]  /*1990*/  ISETP.GT.U32.AND P5, PT, R2, R163, PT ;  /* 0x000000a30200720c */ /* 0x000fe20003fa4070 */
[----:B------:R-:W-:Y:S01]  /*19a0*/  @!P0 IMAD.IADD R137, R137, 0x1, -R2 ;  /* 0x0000000189898824 */ /* 0x000fe200078e0a02 */
[----:B------:R-:W-:Y:S01]  /*19b0*/  ISETP.GE.AND P0, PT, R6, RZ, PT ;  /* 0x000000ff0600720c */ /* 0x000fe20003f06270 */
[----:B------:R-:W-:Y:S01]  /*19c0*/  IMAD.HI.U32 R6, R4, R149, RZ ;  /* 0x0000009504067227 */ /* 0x000fe200078e00ff */
[----:B------:R-:W-:-:S02]  /*19d0*/  IABS R45, R5 ;  /* 0x00000005002d7213 */ /* 0x000fc40000000000 */
[----:B------:R-:W-:Y:S01]  /*19e0*/  IABS R47, R9 ;  /* 0x00000009002f7213 */ /* 0x000fe20000000000 */
[----:B------:R-:W-:Y:S01]  /*19f0*/  @!P1 IMAD.MOV R209, RZ, RZ, -R209 ;  /* 0x000000ffffd19224 */ /* 0x000fe200078e0ad1 */
[C---:B------:R-:W-:Y:S01]  /*1a00*/  ISETP.GT.U32.AND P1, PT, R2.reuse, R21, PT ;  /* 0x000000150200720c */ /* 0x040fe20003f24070 */
[----:B------:R-:W-:Y:S01]  /*1a10*/  @!P2 IMAD.MOV R203, RZ, RZ, -R203 ;  /* 0x000000ffffcba224 */ /* 0x000fe200078e0acb */
[C---:B------:R-:W-:Y:S01]  /*1a20*/  ISETP.GT.U32.AND P2, PT, R2.reuse, R137, PT ;  /* 0x000000890200720c */ /* 0x040fe20003f44070 */
[----:B------:R-:W-:Y:S01]  /*1a30*/  IMAD.MOV R6, RZ, RZ, -R6 ;  /* 0x000000ffff067224 */ /* 0x000fe200078e0a06 */
[----:B------:R-:W-:Y:S01]  /*1a40*/  ISETP.GE.AND P3, PT, R19, RZ, PT ;  /* 0x000000ff1300720c */ /* 0x000fe20003f66270 */
[--C-:B------:R-:W-:Y:S01]  /*1a50*/  @!P4 IMAD.IADD R65, R65, 0x1, -R2.reuse ;  /* 0x000000014141c824 */ /* 0x100fe200078e0a02 */
[C---:B------:R-:W-:Y:S01]  /*1a60*/  LOP3.LUT R19, R3.reuse, 0xb8, RZ, 0xfc, !PT ;  /* 0x000000b803137812 */ /* 0x040fe200078efcff */
[C---:B------:R-:W-:Y:S01]  /*1a70*/  IMAD R149, R2.reuse, R6, R149 ;  /* 0x0000000602957224 */ /* 0x040fe200078e0295 */
[----:B------:R-:W-:Y:S01]  /*1a80*/  LOP3.LUT R6, R3, 0x5c, RZ, 0xfc, !PT ;  /* 0x0000005c03067812 */ /* 0x000fe200078efcff */
[----:B------:R-:W-:Y:S01]  /*1a90*/  @!P5 IMAD.IADD R163, R163, 0x1, -R2 ;  /* 0x00000001a3a3d824 */ /* 0x000fe200078e0a02 */
[----:B------:R-:W-:-:S02]  /*1aa0*/  ISETP.GT.U32.AND P4, PT, R2, R65, PT ;  /* 0x000000410200720c */ /* 0x000fc40003f84070 */
[----:B------:R-:W-:Y:S01]  /*1ab0*/  ISETP.GT.U32.AND P5, PT, R2, R149, PT ;  /* 0x000000950200720c */ /* 0x000fe20003fa4070 */
[--C-:B------:R-:W-:Y:S01]  /*1ac0*/  @!P1 IMAD.IADD R21, R21, 0x1, -R2.reuse ;  /* 0x0000000115159824 */ /* 0x100fe200078e0a02 */
[----:B------:R-:W-:Y:S01]  /*1ad0*/  ISETP.GE.AND P1, PT, R7, RZ, PT ;  /* 0x000000ff0700720c */ /* 0x000fe20003f26270 */
[----:B------:R-:W-:Y:S01]  /*1ae0*/  @!P2 IMAD.IADD R137, R137, 0x1, -R2 ;  /* 0x000000018989a824 */ /* 0x000fe200078e0a02 */
[----:B------:R-:W-:Y:S01]  /*1af0*/  ISETP.GE.AND P2, PT, R5, RZ, PT ;  /* 0x000000ff0500720c */ /* 0x000fe20003f46270 */
[C---:B------:R-:W-:Y:S01]  /*1b00*/  IMAD.HI.U32 R5, R4.reuse, R45, RZ ;  /* 0x0000002d04057227 */ /* 0x040fe200078e00ff */
[----:B------:R-:W-:Y:S02]  /*1b10*/  IABS R169, R6 ;  /* 0x0000000600a97213 */ /* 0x000fe40000000000 */
[----:B------:R-:W-:Y:S01]  /*1b20*/  IABS R63, R19 ;  /* 0x00000013003f7213 */ /* 0x000fe20000000000 */
[----:B------:R-:W-:Y:S01]  /*1b30*/  IMAD.HI.U32 R7, R4, R47, RZ ;  /* 0x0000002f04077227 */ /* 0x000fe200078e00ff */
[----:B------:R-:W-:-:S03]  /*1b40*/  IABS R151, R22 ;  /* 0x0000001600977213 */ /* 0x000fc60000000000 */
[----:B------:R-:W-:Y:S02]  /*1b50*/  IMAD.MOV R5, RZ, RZ, -R5 ;  /* 0x000000ffff057224 */ /* 0x000fe400078e0a05 */
[----:B------:R-:W-:Y:S02]  /*1b60*/  IMAD.MOV R7, RZ, RZ, -R7 ;  /* 0x000000ffff077224 */ /* 0x000fe400078e0a07 */
[--C-:B------:R-:W-:Y:S02]  /*1b70*/  @!P5 IMAD.IADD R149, R149, 0x1, -R2.reuse ;  /* 0x000000019595d824 */ /* 0x100fe400078e0a02 */
[C---:B------:R-:W-:Y:S02]  /*1b80*/  IMAD R45, R2.reuse, R5, R45 ;  /* 0x00000005022d7224 */ /* 0x040fe400078e022d */
[----:B------:R-:W-:Y:S01]  /*1b90*/  @!P4 IMAD.IADD R65, R65, 0x1, -R2 ;  /* 0x000000014141c824 */ /* 0x000fe200078e0a02 */
[C---:B------:R-:W-:Y:S01]  /*1ba0*/  ISETP.GT.U32.AND P5, PT, R2.reuse, R149, PT ;  /* 0x000000950200720c */ /* 0x040fe20003fa4070 */
[C---:B------:R-:W-:Y:S01]  /*1bb0*/  IMAD R47, R2.reuse, R7, R47 ;  /* 0x00000007022f7224 */ /* 0x040fe200078e022f */
[----:B------:R-:W-:Y:S01]  /*1bc0*/  ISETP.GT.U32.AND P4, PT, R2, R45, PT ;  /* 0x0000002d0200720c */ /* 0x000fe20003f84070 */
[----:B------:R-:W-:Y:S01]  /*1bd0*/  @!P1 IMAD.MOV R137, RZ, RZ, -R137 ;  /* 0x000000ffff899224 */ /* 0x000fe200078e0a89 */
[----:B------:R-:W-:Y:S01]  /*1be0*/  ISETP.GE.AND P1, PT, R6, RZ, PT ;  /* 0x000000ff0600720c */ /* 0x000fe20003f26270 */
[----:B------:R-:W-:Y:S01]  /*1bf0*/  @!P0 IMAD.MOV R65, RZ, RZ, -R65 ;  /* 0x000000ffff418224 */ /* 0x000fe200078e0a41 */
[----:B------:R-:W-:Y:S01]  /*1c00*/  ISETP.GT.U32.AND P0, PT, R2, R47, PT ;  /* 0x0000002f0200720c */ /* 0x000fe20003f04070 */
[----:B------:R-:W-:-:S04]  /*1c10*/  IMAD.HI.U32 R6, R4, R169, RZ ;  /* 0x000000a904067227 */ /* 0x000fc800078e00ff */
[----:B------:R-:W-:Y:S01]  /*1c20*/  @!P3 IMAD.MOV R21, RZ, RZ, -R21 ;  /* 0x000000ffff15b224 */ /* 0x000fe200078e0a15 */
[----:B------:R-:W-:Y:S01]  /*1c30*/  ISETP.GE.AND P3, PT, R15, RZ, PT ;  /* 0x000000ff0f00720c */ /* 0x000fe20003f66270 */
[----:B------:R-:W-:Y:S01]  /*1c40*/  IMAD.MOV R6, RZ, RZ, -R6 ;  /* 0x000000ffff067224 */ /* 0x000fe200078e0a06 */
[----:B------:R-:W-:Y:S01]  /*1c50*/  LOP3.LUT R15, R3, 0x6c, RZ, 0xfc, !PT ;  /* 0x0000006c030f7812 */ /* 0x000fe200078efcff */
[--C-:B------:R-:W-:Y:S02]  /*1c60*/  @!P5 IMAD.IADD R149, R149, 0x1, -R2.reuse ;  /* 0x000000019595d824 */ /* 0x100fe400078e0a02 */
[C---:B------:R-:W-:Y:S01]  /*1c70*/  IMAD R169, R2.reuse, R6, R169 ;  /* 0x0000000602a97224 */ /* 0x040fe200078e02a9 */
        /* <DEDUP_REMOVED lines=13> */
[----:B------:R-:W-:Y:S02]  /*1d50*/  LOP3.LUT R9, R3, 0x68, RZ, 0xfc, !PT ;  /* 0x0000006803097812 */ /* 0x000fe400078efcff */
[----:B------:R-:W-:Y:S01]  /*1d60*/  ISETP.GT.U32.AND P5, PT, R2, R169, PT ;  /* 0x000000a90200720c */ /* 0x000fe20003fa4070 */
[----:B------:R-:W-:Y:S01]  /*1d70*/  IMAD.MOV R5, RZ, RZ, -R5 ;  /* 0x000000ffff057224 */ /* 0x000fe200078e0a05 */
[----:B------:R-:W-:Y:S01]  /*1d80*/  IABS R131, R9 ;  /* 0x0000000900837213 */ /* 0x000fe20000000000 */
[----:B------:R-:W-:-:S04]  /*1d90*/  IMAD.HI.U32 R7, R4, R49, RZ ;  /* 0x0000003104077227 */ /* 0x000fc800078e00ff */
[----:B------:R-:W-:Y:S02]  /*1da0*/  IMAD.MOV R6, RZ, RZ, -R6 ;  /* 0x000000ffff067224 */ /* 0x000fe400078e0a06 */
[C---:B------:R-:W-:Y:S02]  /*1db0*/  IMAD R161, R2.reuse, R5, R161 ;  /* 0x0000000502a17224 */ /* 0x040fe400078e02a1 */
[----:B------:R-:W-:Y:S02]  /*1dc0*/  IMAD.MOV R7, RZ, RZ, -R7 ;  /* 0x000000ffff077224 */ /* 0x000fe400078e0a07 */
[C---:B------:R-:W-:Y:S01]  /*1dd0*/  IMAD R171, R2.reuse, R6, R171 ;  /* 0x0000000602ab7224 */ /* 0x040fe200078e02ab */
[----:B------:R-:W-:Y:S01]  /*1de0*/  LOP3.LUT R6, R3, 0x74, RZ, 0xfc, !PT ;  /* 0x0000007403067812 */ /* 0x000fe200078efcff */
[--C-:B------:R-:W-:Y:S01]  /*1df0*/  @!P4 IMAD.IADD R45, R45, 0x1, -R2.reuse ;  /* 0x000000012d2dc824 */ /* 0x100fe200078e0a02 */
[C---:B------:R-:W-:Y:S01]  /*1e00*/  ISETP.GT.U32.AND P4, PT, R2.reuse, R161, PT ;  /* 0x000000a10200720c */ /* 0x040fe20003f84070 */
[C---:B------:R-:W-:Y:S01]  /*1e10*/  IMAD R49, R2.reuse, R7, R49 ;  /* 0x0000000702317224 */ /* 0x040fe200078e0231 */
[----:B------:R-:W-:Y:S01]  /*1e20*/  IABS R157, R6 ;  /* 0x00000006009d7213 */ /* 0x000fe20000000000 */
[----:B------:R-:W-:Y:S01]  /*1e30*/  @!P0 IMAD.IADD R47, R47, 0x1, -R2 ;  /* 0x000000012f2f8824 */ /* 0x000fe200078e0a02 */
[----:B------:R-:W-:Y:S01]  /*1e40*/  ISETP.GT.U32.AND P0, PT, R2, R171, PT ;  /* 0x000000ab0200720c */ /* 0x000fe20003f04070 */
[----:B------:R-:W-:Y:S01]  /*1e50*/  IMAD.HI.U32 R5, R4, R131, RZ ;  /* 0x0000008304057227 */ /* 0x000fe200078e00ff */
[----:B------:R-:W-:-:S03]  /*1e60*/  LOP3.LUT R7, R3, 0x78, RZ, 0xfc, !PT ;  /* 0x0000007803077812 */ /* 0x000fc600078efcff */
[----:B------:R-:W-:Y:S01]  /*1e70*/  @!P6 IMAD.MOV R47, RZ, RZ, -R47 ;  /* 0x000000ffff2fe224 */ /* 0x000fe200078e0a2f */
[C---:B------:R-:W-:Y:S01]  /*1e80*/  ISETP.GT.U32.AND P6, PT, R2.reuse, R49, PT ;  /* 0x000000310200720c */ /* 0x040fe20003fc4070 */
[----:B------:R-:W-:Y:S01]  /*1e90*/  IMAD.MOV R5, RZ, RZ, -R5 ;  /* 0x000000ffff057224 */ /* 0x000fe200078e0a05 */
[----:B------:R-:W-:Y:S01]  /*1ea0*/  IABS R73, R7 ;  /* 0x0000000700497213 */ /* 0x000fe20000000000 */
[----:B------:R-:W-:Y:S02]  /*1eb0*/  @!P4 IMAD.IADD R161, R161, 0x1, -R2 ;  /* 0x00000001a1a1c824 */ /* 0x000fe400078e0a02 */
[----:B------:R-:W-:Y:S02]  /*1ec0*/  IMAD R131, R2, R5, R131 ;  /* 0x0000000502837224 */ /* 0x000fe400078e0283 */
[----:B------:R-:W-:Y:S01]  /*1ed0*/  IMAD.HI.U32 R5, R4, R157, RZ ;  /* 0x0000009d04057227 */ /* 0x000fe200078e00ff */
[----:B------:R-:W-:-:S03]  /*1ee0*/  ISETP.GT.U32.AND P4, PT, R2, R161, PT ;  /* 0x000000a10200720c */ /* 0x000fc60003f84070 */
[--C-:B------:R-:W-:Y:S02]  /*1ef0*/  @!P0 IMAD.IADD R171, R171, 0x1, -R2.reuse ;  /* 0x00000001abab8824 */ /* 0x100fe400078e0a02 */
[--C-:B------:R-:W-:Y:S02]  /*1f00*/  @!P5 IMAD.IADD R169, R169, 0x1, -R2.reuse ;  /* 0x00000001a9a9d824 */ /* 0x100fe400078e0a02 */
[----:B------:R-:W-:Y:S02]  /*1f10*/  IMAD.MOV R5, RZ, RZ, -R5 ;  /* 0x000000ffff057224 */ /* 0x000fe400078e0a05 */
[----:B------:R-:W-:Y:S01]  /*1f20*/  @!P6 IMAD.IADD R49, R49, 0x1, -R2 ;  /* 0x000000013131e824 */ /* 0x000fe200078e0a02 */
[C---:B------:R-:W-:Y:S01]  /*1f30*/  ISETP.GT.U32.AND P6, PT, R2.reuse, R171, PT ;  /* 0x000000ab0200720c */ /* 0x040fe20003fc4070 */
[C---:B------:R-:W-:Y:S01]  /*1f40*/  IMAD R157, R2.reuse, R5, R157 ;  /* 0x00000005029d7224 */ /* 0x040fe200078e029d */
[----:B------:R-:W-:Y:S01]  /*1f50*/  ISETP.GT.U32.AND P5, PT, R2, R169, PT ;  /* 0x000000a90200720c */ /* 0x000fe20003fa4070 */
[----:B------:R-:W-:-:S04]  /*1f60*/  IMAD.HI.U32 R5, R4, R73, RZ ;  /* 0x0000004904057227 */ /* 0x000fc800078e00ff */
[----:B------:R-:W-:Y:S01]  /*1f70*/  @!P2 IMAD.MOV R45, RZ, RZ, -R45 ;  /* 0x000000ffff2da224 */ /* 0x000fe200078e0a2d */
[C---:B------:R-:W-:Y:S01]  /*1f80*/  ISETP.GT.U32.AND P2, PT, R2.reuse, R131, PT ;  /* 0x000000830200720c */ /* 0x040fe20003f44070 */
[----:B------:R-:W-:Y:S02]  /*1f90*/  IMAD.MOV R5, RZ, RZ, -R5 ;  /* 0x000000ffff057224 */ /* 0x000fe400078e0a05 */
[--C-:B------:R-:W-:Y:S01]  /*1fa0*/  @!P4 IMAD.IADD R161, R161, 0x1, -R2.reuse ;  /* 0x00000001a1a1c824 */ /* 0x100fe200078e0a02 */
[----:B------:R-:W-:Y:S01]  /*1fb0*/  ISETP.GE.AND P4, PT, R17, RZ, PT ;  /* 0x000000ff1100720c */ /* 0x000fe20003f86270 */
[C---:B------:R-:W-:Y:S01]  /*1fc0*/  IMAD R73, R2.reuse, R5, R73 ;  /* 0x0000000502497224 */ /* 0x040fe200078e0249 */
[----:B------:R-:W-:Y:S01]  /*1fd0*/  LOP3.LUT R17, R3, 0x84, RZ, 0xfc, !PT ;  /* 0x0000008403117812 */ /* 0x000fe200078efcff */
[--C-:B------:R-:W-:Y:S02]  /*1fe0*/  @!P6 IMAD.IADD R171, R171, 0x1, -R2.reuse ;  /* 0x00000001ababe824 */ /* 0x100fe400078e0a02 */
[--C-:B------:R-:W-:Y:S01]  /*1ff0*/  @!P5 IMAD.IADD R169, R169, 0x1, -R2.reuse ;  /* 0x00000001a9a9d824 */ /* 0x100fe200078e0a02 */
[C---:B------:R-:W-:Y:S01]  /*2000*/  ISETP.GT.U32.AND P6, PT, R2.reuse, R73, PT ;  /* 0x000000490200720c */ /* 0x040fe20003fc4070 */
[----:B------:R-:W-:Y:S01]  /*2010*/  @!P3 IMAD.MOV R161, RZ, RZ, -R161 ;  /* 0x000000ffffa1b224 */ /* 0x000fe200078e0aa1 */
[----:B------:R-:W-:Y:S01]  /*2020*/  ISETP.GE.AND P5, PT, R9, RZ, PT ;  /* 0x000000ff0900720c */ /* 0x000fe20003fa6270 */
[----:B------:R-:W-:Y:S01]  /*2030*/  @!P1 IMAD.MOV R169, RZ, RZ, -R169 ;  /* 0x000000ffffa99224 */ /* 0x000fe200078e0aa9 */
[----:B------:R-:W-:Y:S01]  /*2040*/  LOP3.LUT R9, R3, 0x7c, RZ, 0xfc, !PT ;  /* 0x0000007c03097812 */ /* 0x000fe200078efcff */
[----:B------:R-:W-:Y:S01]  /*2050*/  @!P2 IMAD.IADD R131, R131, 0x1, -R2 ;  /* 0x000000018383a824 */ /* 0x000fe200078e0a02 */
[----:B------:R-:W-:-:S02]  /*2060*/  ISETP.GT.U32.AND P3, PT, R2, R49, PT ;  /* 0x000000310200720c */ /* 0x000fc40003f64070 */
[----:B------:R-:W-:Y:S02]  /*2070*/  ISETP.GE.AND P1, PT, R15, RZ, PT ;  /* 0x000000ff0f00720c */ /* 0x000fe40003f26270 */
[----:B------:R-:W-:Y:S02]  /*2080*/  LOP3.LUT R15, R3, 0x80, RZ, 0xfc, !PT ;  /* 0x00000080030f7812 */ /* 0x000fe400078efcff */
[----:B------:R-:W-:Y:S01]  /*2090*/  IABS R177, R9 ;  /* 0x0000000900b17213 */ /* 0x000fe20000000000 */
[----:B------:R-:W-:Y:S01]  /*20a0*/  @!P6 IMAD.IADD R73, R73, 0x1, -R2 ;  /* 0x000000014949e824 */ /* 0x000fe200078e0a02 */
[----:B------:R-:W-:Y:S02]  /*20b0*/  ISETP.GT.U32.AND P0, PT, R2, R131, PT ;  /* 0x000000830200720c */ /* 0x000fe40003f04070 */
[----:B------:R-:W-:Y:S01]  /*20c0*/  IABS R51, R15 ;  /* 0x0000000f00337213 */ /* 0x000fe20000000000 */
[----:B------:R-:W-:Y:S01]  /*20d0*/  IMAD.HI.U32 R5, R4, R177, RZ ;  /* 0x000000b104057227 */ /* 0x000fe200078e00ff */
[----:B------:R-:W-:-:S02]  /*20e0*/  ISETP.GE.AND P2, PT, R6, RZ, PT ;  /* 0x000000ff0600720c */ /* 0x000fc40003f46270 */
[----:B------:R-:W-:Y:S01]  /*20f0*/  IABS R167, R17 ;  /* 0x0000001100a77213 */ /* 0x000fe20000000000 */
[----:B------:R-:W-:Y:S01]  /*2100*/  IMAD.HI.U32 R6, R4, R51, RZ ;  /* 0x0000003304067227 */ /* 0x000fe200078e00ff */
[----:B------:R-:W-:-:S03]  /*2110*/  ISETP.GT.U32.AND P6, PT, R2, R73, PT ;  /* 0x000000490200720c */ /* 0x000fc60003fc4070 */
[----:B------:R-:W-:Y:S02]  /*2120*/  IMAD.MOV R5, RZ, RZ, -R5 ;  /* 0x000000ffff057224 */ /* 0x000fe400078e0a05 */
[----:B------:R-:W-:Y:S01]  /*2130*/  @!P3 IMAD.IADD R49, R49, 0x1, -R2 ;  /* 0x000000013131b824 */ /* 0x000fe200078e0a02 */
[----:B------:R-:W-:Y:S01]  /*2140*/  ISETP.GE.AND P3, PT, R7, RZ, PT ;  /* 0x000000ff0700720c */ /* 0x000fe20003f66270 */
[----:B------:R-:W-:-:S04]  /*2150*/  IMAD.HI.U32 R7, R4, R167, RZ ;  /* 0x000000a704077227 */ /* 0x000fc800078e00ff */
[----:B------:R-:W-:Y:S02]  /*2160*/  IMAD.MOV R6, RZ, RZ, -R6 ;  /* 0x000000ffff067224 */ /* 0x000fe400078e0a06 */
[C---:B------:R-:W-:Y:S02]  /*2170*/  IMAD R177, R2.reuse, R5, R177 ;  /* 0x0000000502b17224 */ /* 0x040fe400078e02b1 */
[--C-:B------:R-:W-:Y:S01]  /*2180*/  @!P0 IMAD.IADD R131, R131, 0x1, -R2.reuse ;  /* 0x0000000183838824 */ /* 0x100fe200078e0a02 */
[C---:B------:R-:W-:Y:S01]  /*2190*/  ISETP.GT.U32.AND P0, PT, R2.reuse, R157, PT ;  /* 0x0000009d0200720c */ /* 0x040fe20003f04070 */
[----:B------:R-:W-:Y:S02]  /*21a0*/  IMAD.MOV R7, RZ, RZ, -R7 ;  /* 0x000000ffff077224 */ /* 0x000fe400078e0a07 */
[C---:B------:R-:W-:Y:S02]  /*21b0*/  IMAD R51, R2.reuse, R6, R51 ;  /* 0x0000000602337224 */ /* 0x040fe400078e0233 */
[----:B------:R-:W-:Y:S01]  /*21c0*/  @!P1 IMAD.MOV R171, RZ, RZ, -R171 ;  /* 0x000000ffffab9224 */ /* 0x000fe200078e0aab */
[C---:B------:R-:W-:Y:S01]  /*21d0*/  ISETP.GT.U32.AND P1, PT, R2.reuse, R177, PT ;  /* 0x000000b10200720c */ /* 0x040fe20003f24070 */
[C---:B------:R-:W-:Y:S01]  /*21e0*/  IMAD R167, R2.reuse, R7, R167 ;  /* 0x0000000702a77224 */ /* 0x040fe200078e02a7 */
[----:B------:R-:W-:Y:S01]  /*21f0*/  LOP3.LUT R7, R3, 0x88, RZ, 0xfc, !PT ;  /* 0x0000008803077812 */ /* 0x000fe200078efcff */
[----:B------:R-:W-:Y:S01]  /*2200*/  @!P4 IMAD.MOV R49, RZ, RZ, -R49 ;  /* 0x000000ffff31c224 */ /* 0x000fe200078e0a31 */
[C---:B------:R-:W-:Y:S01]  /*2210*/  ISETP.GT.U32.AND P4, PT, R2.reuse, R51, PT ;  /* 0x000000330200720c */ /* 0x040fe20003f84070 */
[--C-:B------:R-:W-:Y:S01]  /*2220*/  @!P6 IMAD.IADD R73, R73, 0x1, -R2.reuse ;  /* 0x000000014949e824 */ /* 0x100fe200078e0a02 */
[C---:B------:R-:W-:Y:S01]  /*2230*/  ISETP.GT.U32.AND P6, PT, R2.reuse, R167, PT ;  /* 0x000000a70200720c */ /* 0x040fe20003fc4070 */
[--C-:B------:R-:W-:Y:S01]  /*2240*/  @!P0 IMAD.IADD R157, R157, 0x1, -R2.reuse ;  /* 0x000000019d9d8824 */ /* 0x100fe200078e0a02 */
[----:B------:R-:W-:Y:S01]  /*2250*/  ISETP.GE.AND P0, PT, R9, RZ, PT ;  /* 0x000000ff0900720c */ /* 0x000fe20003f06270 */
[----:B------:R-:W-:Y:S01]  /*2260*/  @!P5 IMAD.MOV R131, RZ, RZ, -R131 ;  /* 0x000000ffff83d224 */ /* 0x000fe200078e0a83 */
[----:B------:R-:W-:Y:S01]  /*2270*/  IABS R53, R7 ;  /* 0x0000000700357213 */ /* 0x000fe20000000000 */
[----:B------:R-:W-:Y:S01]  /*2280*/  @!P3 IMAD.MOV R73, RZ, RZ, -R73 ;  /* 0x000000ffff49b224 */ /* 0x000fe200078e0a49 */
[----:B------:R-:W-:Y:S01]  /*2290*/  LOP3.LUT R9, R3, 0x8c, RZ, 0xfc, !PT ;  /* 0x0000008c03097812 */ /* 0x000fe200078efcff */
[----:B------:R-:W-:Y:S01]  /*22a0*/  @!P1 IMAD.IADD R177, R177, 0x1, -R2 ;  /* 0x00000001b1b19824 */ /* 0x000fe200078e0a02 */
[----:B------:R-:W-:Y:S01]  /*22b0*/  ISETP.GT.U32.AND P5, PT, R2, R157, PT ;  /* 0x0000009d0200720c */ /* 0x000fe20003fa4070 */
[----:B------:R-:W-:Y:S01]  /*22c0*/  IMAD.HI.U32 R5, R4, R53, RZ ;  /* 0x0000003504057227 */ /* 0x000fe200078e00ff */
[----:B------:R-:W-:-:S02]  /*22d0*/  IABS R179, R9 ;  /* 0x0000000900b37213 */ /* 0x000fc40000000000 */
[----:B------:R-:W-:Y:S01]  /*22e0*/  ISETP.GE.AND P1, PT, R17, RZ, PT ;  /* 0x000000ff1100720c */ /* 0x000fe20003f26270 */
[--C-:B------:R-:W-:Y:S01]  /*22f0*/  @!P4 IMAD.IADD R51, R51, 0x1, -R2.reuse ;  /* 0x000000013333c824 */ /* 0x100fe200078e0a02 */
[C---:B------:R-:W-:Y:S01]  /*2300*/  ISETP.GT.U32.AND P4, PT, R2.reuse, R177, PT ;  /* 0x000000b10200720c */ /* 0x040fe20003f84070 */
[----:B------:R-:W-:Y:S01]  /*2310*/  @!P6 IMAD.IADD R167, R167, 0x1, -R2 ;  /* 0x00000001a7a7e824 */ /* 0x000fe200078e0a02 */
[----:B------:R-:W-:Y:S01]  /*2320*/  LOP3.LUT R17, R3, 0x94, RZ, 0xfc, !PT ;  /* 0x0000009403117812 */ /* 0x000fe200078efcff */
[----:B------:R-:W-:Y:S01]  /*2330*/  IMAD.MOV R6, RZ, RZ, -R5 ;  /* 0x000000ffff067224 */ /* 0x000fe200078e0a05 */
[----:B------:R-:W-:Y:S01]  /*2340*/  ISETP.GT.U32.AND P6, PT, R2, R51, PT ;  /* 0x000000330200720c */ /* 0x000fe20003fc4070 */
[----:B------:R-:W-:Y:S01]  /*2350*/  IMAD.HI.U32 R5, R4, R179, RZ ;  /* 0x000000b304057227 */ /* 0x000fe200078e00ff */
[----:B------:R-:W-:-:S03]  /*2360*/  IABS R159, R17 ;  /* 0x00000011009f7213 */ /* 0x000fc60000000000 */
[C---:B------:R-:W-:Y:S02]  /*2370*/  IMAD R53, R2.reuse, R6, R53 ;  /* 0x0000000602357224 */ /* 0x040fe400078e0235 */
[----:B------:R-:W-:Y:S02]  /*2380*/  IMAD.MOV R5, RZ, RZ, -R5 ;  /* 0x000000ffff057224 */ /* 0x000fe400078e0a05 */
[--C-:B------:R-:W-:Y:S01]  /*2390*/  @!P4 IMAD.IADD R177, R177, 0x1, -R2.reuse ;  /* 0x00000001b1b1c824 */ /* 0x100fe200078e0a02 */
[C---:B------:R-:W-:Y:S01]  /*23a0*/  ISETP.GT.U32.AND P4, PT, R2.reuse, R53, PT ;  /* 0x000000350200720c */ /* 0x040fe20003f84070 */
[C---:B------:R-:W-:Y:S02]  /*23b0*/  IMAD R179, R2.reuse, R5, R179 ;  /* 0x0000000502b37224 */ /* 0x040fe400078e02b3 */
[--C-:B------:R-:W-:Y:S01]  /*23c0*/  @!P5 IMAD.IADD R157, R157, 0x1, -R2.reuse ;  /* 0x000000019d9dd824 */ /* 0x100fe200078e0a02 */
[----:B------:R-:W-:Y:S01]  /*23d0*/  ISETP.GE.AND P5, PT, R15, RZ, PT ;  /* 0x000000ff0f00720c */ /* 0x000fe20003fa6270 */
[----:B------:R-:W-:Y:S01]  /*23e0*/  @!P6 IMAD.IADD R51, R51, 0x1, -R2 ;  /* 0x000000013333e824 */ /* 0x000fe200078e0a02 */
[C---:B------:R-:W-:Y:S01]  /*23f0*/  ISETP.GT.U32.AND P6, PT, R2.reuse, R179, PT ;  /* 0x000000b30200720c */ /* 0x040fe20003fc4070 */
[----:B------:R-:W-:Y:S01]  /*2400*/  @!P2 IMAD.MOV R157, RZ, RZ, -R157 ;  /* 0x000000ffff9da224 */ /* 0x000fe200078e0a9d */
[----:B------:R-:W-:Y:S01]  /*2410*/  LOP3.LUT R15, R3, 0x90, RZ, 0xfc, !PT ;  /* 0x00000090030f7812 */ /* 0x000fe200078efcff */
[----:B------:R-:W-:Y:S01]  /*2420*/  @!P0 IMAD.MOV R177, RZ, RZ, -R177 ;  /* 0x000000ffffb18224 */ /* 0x000fe200078e0ab1 */
[----:B------:R-:W-:-:S02]  /*2430*/  ISETP.GT.U32.AND P2, PT, R2, R167, PT ;  /* 0x000000a70200720c */ /* 0x000fc40003f44070 */
[----:B------:R-:W-:Y:S01]  /*2440*/  IABS R55, R15 ;  /* 0x0000000f00377213 */ /* 0x000fe20000000000 */
[----:B------:R-:W-:Y:S01]  /*2450*/  @!P4 IMAD.IADD R53, R53, 0x1, -R2 ;  /* 0x000000013535c824 */ /* 0x000fe200078e0a02 */
[----:B------:R-:W-:-:S03]  /*2460*/  ISETP.GE.AND P4, PT, R9, RZ, PT ;  /* 0x000000ff0900720c */ /* 0x000fc60003f86270 */
[----:B------:R-:W-:-:S04]  /*2470*/  IMAD.HI.U32 R5, R4, R55, RZ ;  /* 0x0000003704057227 */ /* 0x000fc800078e00ff */
[----:B------:R-:W-:Y:S01]  /*2480*/  @!P6 IMAD.IADD R179, R179, 0x1, -R2 ;  /* 0x00000001b3b3e824 */ /* 0x000fe200078e0a02 */
[----:B------:R-:W-:Y:S01]  /*2490*/  ISETP.GT.U32.AND P6, PT, R2, R53, PT ;  /* 0x000000350200720c */ /* 0x000fe20003fc4070 */
[----:B------:R-:W-:Y:S02]  /*24a0*/  IMAD.MOV R6, RZ, RZ, -R5 ;  /* 0x000000ffff067224 */ /* 0x000fe400078e0a05 */
[----:B------:R-:W-:Y:S01]  /*24b0*/  IMAD.HI.U32 R5, R4, R159, RZ ;  /* 0x0000009f04057227 */ /* 0x000fe200078e00ff */
[----:B------:R-:W-:-:S03]  /*24c0*/  ISETP.GT.U32.AND P0, PT, R2, R179, PT ;  /* 0x000000b30200720c */ /* 0x000fc60003f04070 */
[----:B------:R-:W-:Y:S02]  /*24d0*/  IMAD R55, R2, R6, R55 ;  /* 0x0000000602377224 */ /* 0x000fe400078e0237 */
[----:B------:R-:W-:Y:S02]  /*24e0*/  IMAD.MOV R6, RZ, RZ, -R5 ;  /* 0x000000ffff067224 */ /* 0x000fe400078e0a05 */
[----:B------:R-:W-:Y:S01]  /*24f0*/  IMAD.HI.U32 R5, R4, R81, RZ ;  /* 0x0000005104057227 */ /* 0x000fe200078e00ff */
[----:B------:R-:W-:-:S03]  /*2500*/  ISETP.GT.U32.AND P3, PT, R2, R55, PT ;  /* 0x000000370200720c */ /* 0x000fc60003f64070 */
[C---:B------:R-:W-:Y:S01]  /*2510*/  IMAD R159, R2.reuse, R6, R159 ;  /* 0x00000006029f7224 */ /* 0x040fe200078e029f */
[----:B------:R-:W-:Y:S01]  /*2520*/  LOP3.LUT R6, R3, 0x9c, RZ, 0xfc, !PT ;  /* 0x0000009c03067812 */ /* 0x000fe200078efcff */
[--C-:B------:R-:W-:Y:S02]  /*2530*/  @!P6 IMAD.IADD R53, R53, 0x1, -R2.reuse ;  /* 0x000000013535e824 */ /* 0x100fe400078e0a02 */
[----:B------:R-:W-:Y:S01]  /*2540*/  IMAD.MOV R5, RZ, RZ, -R5 ;  /* 0x000000ffff057224 */ /* 0x000fe200078e0a05 */
[C---:B------:R-:W-:Y:S01]  /*2550*/  ISETP.GT.U32.AND P6, PT, R2.reuse, R159, PT ;  /* 0x0000009f0200720c */ /* 0x040fe20003fc4070 */
[--C-:B------:R-:W-:Y:S01]  /*2560*/  @!P2 IMAD.IADD R167, R167, 0x1, -R2.reuse ;  /* 0x00000001a7a7a824 */ /* 0x100fe200078e0a02 */
[----:B------:R-:W-:Y:S01]  /*2570*/  IABS R185, R6 ;  /* 0x0000000600b97213 */ /* 0x000fe20000000000 */
[----:B------:R-:W-:Y:S01]  /*2580*/  IMAD R81, R2, R5, R81 ;  /* 0x0000000502517224 */ /* 0x000fe200078e0251 */
[----:B------:R-:W-:Y:S01]  /*2590*/  ISETP.GE.AND P2, PT, R7, RZ, PT ;  /* 0x000000ff0700720c */ /* 0x000fe20003f46270 */
[----:B------:R-:W-:Y:S01]  /*25a0*/  @!P3 IMAD.IADD R55, R55, 0x1, -R2 ;  /* 0x000000013737b824 */ /* 0x000fe200078e0a02 */
[----:B------:R-:W-:Y:S01]  /*25b0*/  LOP3.LUT R7, R3, 0xa0, RZ, 0xfc, !PT ;  /* 0x000000a003077812 */ /* 0x000fe200078efcff */
[----:B------:R-:W-:Y:S01]  /*25c0*/  IMAD.HI.U32 R5, R4, R185, RZ ;  /* 0x000000b904057227 */ /* 0x000fe200078e00ff */
[----:B------:R-:W-:-:S02]  /*25d0*/  ISETP.GE.AND P3, PT, R6, RZ, PT ;  /* 0x000000ff0600720c */ /* 0x000fc40003f66270 */
[----:B------:R-:W-:Y:S01]  /*25e0*/  IABS R59, R7 ;  /* 0x00000007003b7213 */ /* 0x000fe20000000000 */
[--C-:B------:R-:W-:Y:S01]  /*25f0*/  @!P0 IMAD.IADD R179, R179, 0x1, -R2.reuse ;  /* 0x00000001b3b38824 */ /* 0x100fe200078e0a02 */
[----:B------:R-:W-:Y:S01]  /*2600*/  ISETP.GE.AND P0, PT, R18, RZ, PT ;  /* 0x000000ff1200720c */ /* 0x000fe20003f06270 */
[--C-:B------:R-:W-:Y:S01]  /*2610*/  @!P6 IMAD.IADD R159, R159, 0x1, -R2.reuse ;  /* 0x000000019f9fe824 */ /* 0x100fe200078e0a02 */
[C---:B------:R-:W-:Y:S01]  /*2620*/  ISETP.GT.U32.AND P6, PT, R2.reuse, R55, PT ;  /* 0x000000370200720c */ /* 0x040fe20003fc4070 */
[----:B------:R-:W-:Y:S01]  /*2630*/  IMAD.MOV R5, RZ, RZ, -R5 ;  /* 0x000000ffff057224 */ /* 0x000fe200078e0a05 */
[----:B------:R-:W-:Y:S01]  /*2640*/  LOP3.LUT R18, R3, 0xb4, RZ, 0xfc, !PT ;  /* 0x000000b403127812 */ /* 0x000fe200078efcff */
[----:B------:R-:W-:Y:S01]  /*2650*/  @!P4 IMAD.MOV R179, RZ, RZ, -R179 ;  /* 0x000000ffffb3c224 */ /* 0x000fe200078e0ab3 */
[C---:B------:R-:W-:Y:S01]  /*2660*/  ISETP.GT.U32.AND P4, PT, R2.reuse, R81, PT ;  /* 0x000000510200720c */ /* 0x040fe20003f84070 */
[C---:B------:R-:W-:Y:S01]  /*2670*/  IMAD R185, R2.reuse, R5, R185 ;  /* 0x0000000502b97224 */ /* 0x040fe200078e02b9 */
[----:B------:R-:W-:Y:S01]  /*2680*/  IABS R25, R18 ;  /* 0x0000001200197213 */ /* 0x000fe20000000000 */
[----:B------:R-:W-:Y:S01]  /*2690*/  @!P2 IMAD.MOV R53, RZ, RZ, -R53 ;  /* 0x000000ffff35a224 */ /* 0x000fe200078e0a35 */
[C---:B------:R-:W-:Y:S01]  /*26a0*/  ISETP.GT.U32.AND P2, PT, R2.reuse, R159, PT ;  /* 0x0000009f0200720c */ /* 0x040fe20003f44070 */
[----:B------:R-:W-:Y:S01]  /*26b0*/  @!P5 IMAD.MOV R51, RZ, RZ, -R51 ;  /* 0x000000ffff33d224 */ /* 0x000fe200078e0a33 */
[----:B------:R-:W-:Y:S01]  /*26c0*/  ISETP.GE.AND P5, PT, R15, RZ, PT ;  /* 0x000000ff0f00720c */ /* 0x000fe20003fa6270 */
[----:B------:R-:W-:Y:S01]  /*26d0*/  @!P1 IMAD.MOV R167, RZ, RZ, -R167 ;  /* 0x000000ffffa79224 */ /* 0x000fe200078e0aa7 */
[----:B------:R-:W-:Y:S01]  /*26e0*/  LOP3.LUT R15, R3, 0xa4, RZ, 0xfc, !PT ;  /* 0x000000a4030f7812 */ /* 0x000fe200078efcff */
[----:B------:R-:W-:Y:S01]  /*26f0*/  @!P6 IMAD.IADD R55, R55, 0x1, -R2 ;  /* 0x000000013737e824 */ /* 0x000fe200078e0a02 */
[----:B------:R-:W-:Y:S01]  /*2700*/  ISETP.GT.U32.AND P6, PT, R2, R185, PT ;  /* 0x000000b90200720c */ /* 0x000fe20003fc4070 */
[----:B------:R-:W-:Y:S01]  /*2710*/  IMAD.HI.U32 R5, R4, R59, RZ ;  /* 0x0000003b04057227 */ /* 0x000fe200078e00ff */
[----:B------:R-:W-:-:S02]  /*2720*/  ISETP.GE.AND P1, PT, R17, RZ, PT ;  /* 0x000000ff1100720c */ /* 0x000fc40003f26270 */
[----:B------:R-:W-:Y:S01]  /*2730*/  IABS R187, R15 ;  /* 0x0000000f00bb7213 */ /* 0x000fe20000000000 */
[--C-:B------:R-:W-:Y:S01]  /*2740*/  @!P4 IMAD.IADD R81, R81, 0x1, -R2.reuse ;  /* 0x000000015151c824 */ /* 0x100fe200078e0a02 */
[----:B------:R-:W-:Y:S01]  /*2750*/  LOP3.LUT R17, R3, 0xa8, RZ, 0xfc, !PT ;  /* 0x000000a803117812 */ /* 0x000fe200078efcff */
[--C-:B------:R-:W-:Y:S01]  /*2760*/  @!P2 IMAD.IADD R159, R159, 0x1, -R2.reuse ;  /* 0x000000019f9fa824 */ /* 0x100fe200078e0a02 */
[----:B------:R-:W-:Y:S01]  /*2770*/  ISETP.GE.AND P2, PT, R7, RZ, PT ;  /* 0x000000ff0700720c */ /* 0x000fe20003f46270 */
[----:B------:R-:W-:Y:S01]  /*2780*/  IMAD.HI.U32 R6, R4, R187, RZ ;  /* 0x000000bb04067227 */ /* 0x000fe200078e00ff */
[----:B------:R-:W-:Y:S02]  /*2790*/  IABS R9, R17 ;  /* 0x0000001100097213 */ /* 0x000fe40000000000 */
[----:B------:R-:W-:Y:S01]  /*27a0*/  ISETP.GE.AND P4, PT, R15, RZ, PT ;  /* 0x000000ff0f00720c */ /* 0x000fe20003f86270 */
[----:B------:R-:W-:Y:S01]  /*27b0*/  @!P6 IMAD.IADD R185, R185, 0x1, -R2 ;  /* 0x00000001b9b9e824 */ /* 0x000fe200078e0a02 */
[----:B------:R-:W-:Y:S01]  /*27c0*/  ISETP.GT.U32.AND P6, PT, R2, R81, PT ;  /* 0x000000510200720c */ /* 0x000fe20003fc4070 */
[----:B------:R-:W-:Y:S01]  /*27d0*/  IMAD.MOV R7, RZ, RZ, -R5 ;  /* 0x000000ffff077224 */ /* 0x000fe200078e0a05 */
[----:B------:R-:W-:Y:S01]  /*27e0*/  LOP3.LUT R15, R3, 0xb0, RZ, 0xfc, !PT ;  /* 0x000000b0030f7812 */ /* 0x000fe200078efcff */
[----:B------:R-:W-:-:S02]  /*27f0*/  IMAD.MOV R6, RZ, RZ, -R6 ;  /* 0x000000ffff067224 */ /* 0x000fc400078e0a06 */
[C---:B------:R-:W-:Y:S01]  /*2800*/  IMAD R59, R2.reuse, R7, R59 ;  /* 0x00000007023b7224 */ /* 0x040fe200078e023b */
[----:B------:R-:W-:Y:S01]  /*2810*/  LOP3.LUT R7, R3, 0xac, RZ, 0xfc, !PT ;  /* 0x000000ac03077812 */ /* 0x000fe200078efcff */
[C---:B------:R-:W-:Y:S01]  /*2820*/  IMAD R187, R2.reuse, R6, R187 ;  /* 0x0000000602bb7224 */ /* 0x040fe200078e02bb */
[----:B------:R-:W-:Y:S01]  /*2830*/  IABS R61, R15 ;  /* 0x0000000f003d7213 */ /* 0x000fe20000000000 */
[----:B------:R-:W-:Y:S01]  /*2840*/  @!P1 IMAD.MOV R159, RZ, RZ, -R159 ;  /* 0x000000ffff9f9224 */ /* 0x000fe200078e0a9f */
[C---:B------:R-:W-:Y:S01]  /*2850*/  ISETP.GT.U32.AND P1, PT, R2.reuse, R59, PT ;  /* 0x0000003b0200720c */ /* 0x040fe20003f24070 */
[----:B------:R-:W-:Y:S01]  /*2860*/  @!P5 IMAD.MOV R55, RZ, RZ, -R55 ;  /* 0x000000ffff37d224 */ /* 0x000fe200078e0a37 */
[C---:B------:R-:W-:Y:S01]  /*2870*/  ISETP.GT.U32.AND P5, PT, R2.reuse, R185, PT ;  /* 0x000000b90200720c */ /* 0x040fe20003fa4070 */
[----:B------:R-:W-:Y:S01]  /*2880*/  @!P6 IMAD.IADD R81, R81, 0x1, -R2 ;  /* 0x000000015151e824 */ /* 0x000fe200078e0a02 */
[----:B------:R-:W-:Y:S01]  /*2890*/  ISETP.GT.U32.AND P6, PT, R2, R187, PT ;  /* 0x000000bb0200720c */ /* 0x000fe20003fc4070 */
[----:B------:R-:W-:Y:S01]  /*28a0*/  IMAD.HI.U32 R5, R4, R9, RZ ;  /* 0x0000000904057227 */ /* 0x000fe200078e00ff */
[----:B------:R-:W-:-:S03]  /*28b0*/  IABS R165, R7 ;  /* 0x0000000700a57213 */ /* 0x000fc60000000000 */
[----:B------:R-:W-:Y:S02]  /*28c0*/  IMAD.MOV R5, RZ, RZ, -R5 ;  /* 0x000000ffff057224 */ /* 0x000fe400078e0a05 */
[----:B------:R-:W-:-:S04]  /*28d0*/  IMAD.HI.U32 R6, R4, R61, RZ ;  /* 0x0000003d04067227 */ /* 0x000fc800078e00ff */
[C---:B------:R-:W-:Y:S02]  /*28e0*/  IMAD R9, R2.reuse, R5, R9 ;  /* 0x0000000502097224 */ /* 0x040fe400078e0209 */
[--C-:B------:R-:W-:Y:S01]  /*28f0*/  @!P1 IMAD.IADD R59, R59, 0x1, -R2.reuse ;  /* 0x000000013b3b9824 */ /* 0x100fe200078e0a02 */
[----:B------:R-:W-:Y:S01]  /*2900*/  ISETP.GE.AND P1, PT, R17, RZ, PT ;  /* 0x000000ff1100720c */ /* 0x000fe20003f26270 */
[--C-:B------:R-:W-:Y:S01]  /*2910*/  @!P5 IMAD.IADD R185, R185, 0x1, -R2.reuse ;  /* 0x00000001b9b9d824 */ /* 0x100fe200078e0a02 */
[C---:B------:R-:W-:Y:S01]  /*2920*/  ISETP.GT.U32.AND P5, PT, R2.reuse, R9, PT ;  /* 0x000000090200720c */ /* 0x040fe20003fa4070 */
[----:B------:R-:W-:Y:S01]  /*2930*/  @!P6 IMAD.IADD R187, R187, 0x1, -R2 ;  /* 0x00000001bbbbe824 */ /* 0x000fe200078e0a02 */
[----:B------:R-:W-:Y:S01]  /*2940*/  ISETP.GT.U32.AND P6, PT, R2, R59, PT ;  /* 0x0000003b0200720c */ /* 0x000fe20003fc4070 */
[----:B------:R-:W-:Y:S01]  /*2950*/  IMAD.HI.U32 R5, R4, R165, RZ ;  /* 0x000000a504057227 */ /* 0x000fe200078e00ff */
[----:B------:R-:W-:-:S03]  /*2960*/  LOP3.LUT R17, R3, 0xdc, RZ, 0xfc, !PT ;  /* 0x000000dc03117812 */ /* 0x000fc600078efcff */
[----:B------:R-:W-:Y:S01]  /*2970*/  IMAD.MOV R5, RZ, RZ, -R5 ;  /* 0x000000ffff057224 */ /* 0x000fe200078e0a05 */
[----:B------:R-:W-:Y:S01]  /*2980*/  IABS R195, R17 ;  /* 0x0000001100c37213 */ /* 0x000fe20000000000 */
[----:B------:R-:W-:Y:S02]  /*2990*/  IMAD.MOV R6, RZ, RZ, -R6 ;  /* 0x000000ffff067224 */ /* 0x000fe400078e0a06 */
[C---:B------:R-:W-:Y:S02]  /*29a0*/  IMAD R165, R2.reuse, R5, R165 ;  /* 0x0000000502a57224 */ /* 0x040fe400078e02a5 */
[--C-:B------:R-:W-:Y:S01]  /*29b0*/  @!P5 IMAD.IADD R9, R9, 0x1, -R2.reuse ;  /* 0x000000010909d824 */ /* 0x100fe200078e0a02 */
[C---:B------:R-:W-:Y:S01]  /*29c0*/  ISETP.GT.U32.AND P5, PT, R2.reuse, R187, PT ;  /* 0x000000bb0200720c */ /* 0x040fe20003fa4070 */
[----:B------:R-:W-:Y:S01]  /*29d0*/  @!P6 IMAD.IADD R59, R59, 0x1, -R2 ;  /* 0x000000013b3be824 */ /* 0x000fe200078e0a02 */
[C---:B------:R-:W-:Y:S01]  /*29e0*/  ISETP.GT.U32.AND P6, PT, R2.reuse, R165, PT ;  /* 0x000000a50200720c */ /* 0x040fe20003fc4070 */
[----:B------:R-:W-:-:S02]  /*29f0*/  IMAD R61, R2, R6, R61 ;  /* 0x00000006023d7224 */ /* 0x000fc400078e023d */
[----:B------:R-:W-:-:S04]  /*2a00*/  IMAD.HI.U32 R6, R4, R63, RZ ;  /* 0x0000003f04067227 */ /* 0x000fc800078e00ff */
[----:B------:R-:W-:Y:S02]  /*2a10*/  IMAD.MOV R6, RZ, RZ, -R6 ;  /* 0x000000ffff067224 */ /* 0x000fe400078e0a06 */
[----:B------:R-:W-:Y:S01]  /*2a20*/  @!P3 IMAD.MOV R185, RZ, RZ, -R185 ;  /* 0x000000ffffb9b224 */ /* 0x000fe200078e0ab9 */
[----:B------:R-:W-:Y:S01]  /*2a30*/  ISETP.GE.AND P3, PT, R7, RZ, PT ;  /* 0x000000ff0700720c */ /* 0x000fe20003f66270 */
[--C-:B------:R-:W-:Y:S01]  /*2a40*/  @!P5 IMAD.IADD R187, R187, 0x1, -R2.reuse ;  /* 0x00000001bbbbd824 */ /* 0x100fe200078e0a02 */
[C---:B------:R-:W-:Y:S01]  /*2a50*/  ISETP.GT.U32.AND P5, PT, R2.reuse, R61, PT ;  /* 0x0000003d0200720c */ /* 0x040fe20003fa4070 */
[C---:B------:R-:W-:Y:S01]  /*2a60*/  IMAD R63, R2.reuse, R6, R63 ;  /* 0x00000006023f7224 */ /* 0x040fe200078e023f */
[----:B------:R-:W-:Y:S01]  /*2a70*/  LOP3.LUT R7, R3, 0xbc, RZ, 0xfc, !PT ;  /* 0x000000bc03077812 */ /* 0x000fe200078efcff */
[----:B------:R-:W-:Y:S01]  /*2a80*/  @!P6 IMAD.IADD R165, R165, 0x1, -R2 ;  /* 0x00000001a5a5e824 */ /* 0x000fe200078e0a02 */
[----:B------:R-:W-:Y:S01]  /*2a90*/  LOP3.LUT R6, R3, 0xc0, RZ, 0xfc, !PT ;  /* 0x000000c003067812 */ /* 0x000fe200078efcff */
[----:B------:R-:W-:Y:S01]  /*2aa0*/  @!P2 IMAD.MOV R59, RZ, RZ, -R59 ;  /* 0x000000ffff3ba224 */ /* 0x000fe200078e0a3b */
[----:B------:R-:W-:Y:S01]  /*2ab0*/  IABS R175, R7 ;  /* 0x0000000700af7213 */ /* 0x000fe20000000000 */
[----:B------:R-:W-:Y:S01]  /*2ac0*/  @!P4 IMAD.MOV R187, RZ, RZ, -R187 ;  /* 0x000000ffffbbc224 */ /* 0x000fe200078e0abb */
[----:B------:R-:W-:Y:S01]  /*2ad0*/  ISETP.GT.U32.AND P2, PT, R2, R165, PT ;  /* 0x000000a50200720c */ /* 0x000fe20003f44070 */
[----:B------:R-:W-:Y:S01]  /*2ae0*/  IMAD.HI.U32 R5, R4, R25, RZ ;  /* 0x0000001904057227 */ /* 0x000fe200078e00ff */
[----:B------:R-:W-:-:S02]  /*2af0*/  ISETP.GT.U32.AND P4, PT, R2, R63, PT ;  /* 0x0000003f0200720c */ /* 0x000fc40003f84070 */
[----:B------:R-:W-:Y:S01]  /*2b00*/  IABS R89, R6 ;  /* 0x0000000600597213 */ /* 0x000fe20000000000 */
[----:B------:R-:W-:Y:S02]  /*2b10*/  IMAD.MOV R5, RZ, RZ, -R5 ;  /* 0x000000ffff057224 */ /* 0x000fe400078e0a05 */
[--C-:B------:R-:W-:Y:S02]  /*2b20*/  @!P5 IMAD.IADD R61, R61, 0x1, -R2.reuse ;  /* 0x000000013d3dd824 */ /* 0x100fe400078e0a02 */
[----:B------:R-:W-:Y:S02]  /*2b30*/  IMAD R25, R2, R5, R25 ;  /* 0x0000000502197224 */ /* 0x000fe400078e0219 */
[----:B------:R-:W-:Y:S01]  /*2b40*/  IMAD.HI.U32 R5, R4, R175, RZ ;  /* 0x000000af04057227 */ /* 0x000fe200078e00ff */
[C---:B------:R-:W-:Y:S02]  /*2b50*/  ISETP.GT.U32.AND P5, PT, R2.reuse, R61, PT ;  /* 0x0000003d0200720c */ /* 0x040fe40003fa4070 */
[C---:B------:R-:W-:Y:S01]  /*2b60*/  ISETP.GT.U32.AND P6, PT, R2.reuse, R25, PT ;  /* 0x000000190200720c */ /* 0x040fe20003fc4070 */
[--C-:B------:R-:W-:Y:S01]  /*2b70*/  @!P2 IMAD.IADD R165, R165, 0x1, -R2.reuse ;  /* 0x00000001a5a5a824 */ /* 0x100fe200078e0a02 */
[----:B------:R-:W-:Y:S01]  /*2b80*/  ISETP.GE.AND P2, PT, R19, RZ, PT ;  /* 0x000000ff1300720c */ /* 0x000fe20003f46270 */
[----:B------:R-:W-:Y:S01]  /*2b90*/  @!P4 IMAD.IADD R63, R63, 0x1, -R2 ;  /* 0x000000013f3fc824 */ /* 0x000fe200078e0a02 */
[----:B------:R-:W-:Y:S01]  /*2ba0*/  ISETP.GE.AND P4, PT, R7, RZ, PT ;  /* 0x000000ff0700720c */ /* 0x000fe20003f86270 */
[----:B------:R-:W-:Y:S01]  /*2bb0*/  IMAD.MOV R5, RZ, RZ, -R5 ;  /* 0x000000ffff057224 */ /* 0x000fe200078e0a05 */
[C---:B------:R-:W-:Y:S01]  /*2bc0*/  LOP3.LUT R7, R3.reuse, 0xcc, RZ, 0xfc, !PT ;  /* 0x000000cc03077812 */ /* 0x040fe200078efcff */
[----:B------:R-:W-:Y:S01]  /*2bd0*/  @!P3 IMAD.MOV R165, RZ, RZ, -R165 ;  /* 0x000000ffffa5b224 */ /* 0x000fe200078e0aa5 */
[C---:B------:R-:W-:Y:S01]  /*2be0*/  ISETP.GT.U32.AND P3, PT, R2.reuse, R63, PT ;  /* 0x0000003f0200720c */ /* 0x040fe20003f64070 */
[----:B------:R-:W-:Y:S01]  /*2bf0*/  IMAD R175, R2, R5, R175 ;  /* 0x0000000502af7224 */ /* 0x000fe200078e02af */
[----:B------:R-:W-:Y:S01]  /*2c00*/  IABS R183, R7 ;  /* 0x0000000700b77213 */ /* 0x000fe20000000000 */
[----:B------:R-:W-:Y:S01]  /*2c10*/  IMAD.HI.U32 R5, R4, R89, RZ ;  /* 0x0000005904057227 */ /* 0x000fe200078e00ff */
[----:B------:R-:W-:-:S03]  /*2c20*/  LOP3.LUT R19, R3, 0xe4, RZ, 0xfc, !PT ;  /* 0x000000e403137812 */ /* 0x000fc600078efcff */
[----:B------:R-:W-:Y:S01]  /*2c30*/  @!P0 IMAD.MOV R81, RZ, RZ, -R81 ;  /* 0x000000ffff518224 */ /* 0x000fe200078e0a51 */
[C---:B------:R-:W-:Y:S01]  /*2c40*/  ISETP.GT.U32.AND P0, PT, R2.reuse, R9, PT ;  /* 0x000000090200720c */ /* 0x040fe20003f04070 */
[----:B------:R-:W-:Y:S01]  /*2c50*/  IMAD.MOV R5, RZ, RZ, -R5 ;  /* 0x000000ffff057224 */ /* 0x000fe200078e0a05 */
[----:B------:R-:W-:Y:S01]  /*2c60*/  IABS R173, R19 ;  /* 0x0000001300ad7213 */ /* 0x000fe20000000000 */
[--C-:B------:R-:W-:Y:S01]  /*2c70*/  @!P5 IMAD.IADD R61, R61, 0x1, -R2.reuse ;  /* 0x000000013d3dd824 */ /* 0x100fe200078e0a02 */
[C---:B------:R-:W-:Y:S01]  /*2c80*/  ISETP.GT.U32.AND P5, PT, R2.reuse, R175, PT ;  /* 0x000000af0200720c */ /* 0x040fe20003fa4070 */
[C---:B------:R-:W-:Y:S01]  /*2c90*/  IMAD R89, R2.reuse, R5, R89 ;  /* 0x0000000502597224 */ /* 0x040fe200078e0259 */
[----:B------:R-:W-:Y:S01]  /*2ca0*/  LOP3.LUT R5, R3, 0xc4, RZ, 0xfc, !PT ;  /* 0x000000c403057812 */ /* 0x000fe200078efcff */
[--C-:B------:R-:W-:Y:S02]  /*2cb0*/  @!P6 IMAD.IADD R25, R25, 0x1, -R2.reuse ;  /* 0x000000011919e824 */ /* 0x100fe400078e0a02 */
[----:B------:R-:W-:Y:S01]  /*2cc0*/  @!P3 IMAD.IADD R63, R63, 0x1, -R2 ;  /* 0x000000013f3fb824 */ /* 0x000fe200078e0a02 */
[----:B------:R-:W-:-:S02]  /*2cd0*/  ISETP.GT.U32.AND P3, PT, R2, R89, PT ;  /* 0x000000590200720c */ /* 0x000fc40003f64070 */
[----:B------:R-:W-:Y:S01]  /*2ce0*/  ISETP.GT.U32.AND P6, PT, R2, R25, PT ;  /* 0x000000190200720c */ /* 0x000fe20003fc4070 */
[--C-:B------:R-:W-:Y:S01]  /*2cf0*/  @!P0 IMAD.IADD R9, R9, 0x1, -R2.reuse ;  /* 0x0000000109098824 */ /* 0x100fe200078e0a02 */
[----:B------:R-:W-:Y:S01]  /*2d00*/  ISETP.GE.AND P0, PT, R15, RZ, PT ;  /* 0x000000ff0f00720c */ /* 0x000fe20003f06270 */
[----:B------:R-:W-:Y:S01]  /*2d10*/  @!P2 IMAD.MOV R63, RZ, RZ, -R63 ;  /* 0x000000ffff3fa224 */ /* 0x000fe200078e0a3f */
[----:B------:R-:W-:Y:S01]  /*2d20*/  IABS R193, R5 ;  /* 0x0000000500c17213 */ /* 0x000fe20000000000 */
[----:B------:R-:W-:Y:S01]  /*2d30*/  @!P1 IMAD.MOV R9, RZ, RZ, -R9 ;  /* 0x000000ffff099224 */ /* 0x000fe200078e0a09 */
[----:B------:R-:W-:Y:S01]  /*2d40*/  ISETP.GE.AND P1, PT, R18, RZ, PT ;  /* 0x000000ff1200720c */ /* 0x000fe20003f26270 */
[--C-:B------:R-:W-:Y:S01]  /*2d50*/  @!P5 IMAD.IADD R175, R175, 0x1, -R2.reuse ;  /* 0x00000001afafd824 */ /* 0x100fe200078e0a02 */
[----:B------:R-:W-:Y:S02]  /*2d60*/  ISETP.GE.AND P2, PT, R7, RZ, PT ;  /* 0x000000ff0700720c */ /* 0x000fe40003f46270 */
[----:B------:R-:W-:Y:S01]  /*2d70*/  LOP3.LUT R15, R3, 0xd0, RZ, 0xfc, !PT ;  /* 0x000000d0030f7812 */ /* 0x000fe200078efcff */
[--C-:B------:R-:W-:Y:S01]  /*2d80*/  @!P3 IMAD.IADD R89, R89, 0x1, -R2.reuse ;  /* 0x000000015959b824 */ /* 0x100fe200078e0a02 */
[----:B------:R-:W-:Y:S01]  /*2d90*/  ISETP.GT.U32.AND P5, PT, R2, R175, PT ;  /* 0x000000af0200720c */ /* 0x000fe20003fa4070 */
[----:B------:R-:W-:Y:S01]  /*2da0*/  @!P6 IMAD.IADD R25, R25, 0x1, -R2 ;  /* 0x000000011919e824 */ /* 0x000fe200078e0a02 */
[----:B------:R-:W-:Y:S01]  /*2db0*/  ISETP.GE.AND P6, PT, R6, RZ, PT ;  /* 0x000000ff0600720c */ /* 0x000fe20003fc6270 */
[----:B------:R-:W-:Y:S01]  /*2dc0*/  @!P0 IMAD.MOV R61, RZ, RZ, -R61 ;  /* 0x000000ffff3d8224 */ /* 0x000fe200078e0a3d */
[----:B------:R-:W-:-:S02]  /*2dd0*/  LOP3.LUT R6, R3, 0xc8, RZ, 0xfc, !PT ;  /* 0x000000c803067812 */ /* 0x000fc400078efcff */
[----:B------:R-:W-:Y:S01]  /*2de0*/  ISETP.GE.AND P0, PT, R5, RZ, PT ;  /* 0x000000ff0500720c */ /* 0x000fe20003f06270 */
[----:B------:R-:W-:Y:S01]  /*2df0*/  IMAD.HI.U32 R5, R4, R193, RZ ;  /* 0x000000c104057227 */ /* 0x000fe200078e00ff */
[----:B------:R-:W-:Y:S02]  /*2e00*/  ISETP.GT.U32.AND P3, PT, R2, R89, PT ;  /* 0x000000590200720c */ /* 0x000fe40003f64070 */
[----:B------:R-:W-:Y:S01]  /*2e10*/  IABS R67, R6 ;  /* 0x0000000600437213 */ /* 0x000fe20000000000 */
[----:B------:R-:W-:Y:S01]  /*2e20*/  @!P1 IMAD.MOV R25, RZ, RZ, -R25 ;  /* 0x000000ffff199224 */ /* 0x000fe200078e0a19 */
[----:B------:R-:W-:Y:S01]  /*2e30*/  ISETP.GE.AND P1, PT, R6, RZ, PT ;  /* 0x000000ff0600720c */ /* 0x000fe20003f26270 */
[----:B------:R-:W-:Y:S01]  /*2e40*/  IMAD.MOV R7, RZ, RZ, -R5 ;  /* 0x000000ffff077224 */ /* 0x000fe200078e0a05 */
[----:B------:R-:W-:Y:S01]  /*2e50*/  IABS R69, R15 ;  /* 0x0000000f00457213 */ /* 0x000fe20000000000 */
[----:B------:R-:W-:Y:S01]  /*2e60*/  IMAD.HI.U32 R6, R4, R183, RZ ;  /* 0x000000b704067227 */ /* 0x000fe200078e00ff */
[----:B------:R-:W-:-:S03]  /*2e70*/  LOP3.LUT R18, R3, 0xe0, RZ, 0xfc, !PT ;  /* 0x000000e003127812 */ /* 0x000fc600078efcff */
[----:B------:R-:W-:Y:S01]  /*2e80*/  @!P5 IMAD.IADD R175, R175, 0x1, -R2 ;  /* 0x00000001afafd824 */ /* 0x000fe200078e0a02 */
[----:B------:R-:W-:Y:S01]  /*2e90*/  ISETP.GE.AND P5, PT, R15, RZ, PT ;  /* 0x000000ff0f00720c */ /* 0x000fe20003fa6270 */
[C---:B------:R-:W-:Y:S01]  /*2ea0*/  IMAD R193, R2.reuse, R7, R193 ;  /* 0x0000000702c17224 */ /* 0x040fe200078e02c1 */
[----:B------:R-:W-:Y:S01]  /*2eb0*/  LOP3.LUT R15, R3, 0xd8, RZ, 0xfc, !PT ;  /* 0x000000d8030f7812 */ /* 0x000fe200078efcff */
[----:B------:R-:W-:Y:S01]  /*2ec0*/  IMAD.MOV R6, RZ, RZ, -R6 ;  /* 0x000000ffff067224 */ /* 0x000fe200078e0a06 */
[----:B------:R-:W-:Y:S01]  /*2ed0*/  IABS R97, R18 ;  /* 0x0000001200617213 */ /* 0x000fe20000000000 */
[----:B------:R-:W-:Y:S01]  /*2ee0*/  @!P4 IMAD.MOV R175, RZ, RZ, -R175 ;  /* 0x000000ffffafc224 */ /* 0x000fe200078e0aaf */
[C---:B------:R-:W-:Y:S01]  /*2ef0*/  ISETP.GT.U32.AND P4, PT, R2.reuse, R193, PT ;  /* 0x000000c10200720c */ /* 0x040fe20003f84070 */
[----:B------:R-:W-:Y:S01]  /*2f00*/  @!P3 IMAD.IADD R89, R89, 0x1, -R2 ;  /* 0x000000015959b824 */ /* 0x000fe200078e0a02 */
[----:B------:R-:W-:Y:S01]  /*2f10*/  IABS R71, R15 ;  /* 0x0000000f00477213 */ /* 0x000fe20000000000 */
[----:B------:R-:W-:-:S02]  /*2f20*/  IMAD R183, R2, R6, R183 ;  /* 0x0000000602b77224 */ /* 0x000fc400078e02b7 */
[----:B------:R-:W-:Y:S02]  /*2f30*/  @!P6 IMAD.MOV R89, RZ, RZ, -R89 ;  /* 0x000000ffff59e224 */ /* 0x000fe400078e0a59 */
[----:B------:R-:W-:Y:S01]  /*2f40*/  IMAD.HI.U32 R5, R4, R67, RZ ;  /* 0x0000004304057227 */ /* 0x000fe200078e00ff */
[----:B------:R-:W-:-:S03]  /*2f50*/  ISETP.GT.U32.AND P6, PT, R2, R183, PT ;  /* 0x000000b70200720c */ /* 0x000fc60003fc4070 */
[----:B------:R-:W-:Y:S02]  /*2f60*/  IMAD.MOV R7, RZ, RZ, -R5 ;  /* 0x000000ffff077224 */ /* 0x000fe400078e0a05 */
[--C-:B------:R-:W-:Y:S02]  /*2f70*/  @!P4 IMAD.IADD R193, R193, 0x1, -R2.reuse ;  /* 0x00000001c1c1c824 */ /* 0x100fe400078e0a02 */
[----:B------:R-:W-:Y:S01]  /*2f80*/  IMAD R67, R2, R7, R67 ;  /* 0x0000000702437224 */ /* 0x000fe200078e0243 */
[----:B------:R-:W-:Y:S01]  /*2f90*/  LOP3.LUT R7, R3, 0xd4, RZ, 0xfc, !PT ;  /* 0x000000d403077812 */ /* 0x000fe200078efcff */
[----:B------:R-:W-:Y:S01]  /*2fa0*/  IMAD.HI.U32 R5, R4, R69, RZ ;  /* 0x0000004504057227 */ /* 0x000fe200078e00ff */
[C---:B------:R-:W-:Y:S02]  /*2fb0*/  ISETP.GT.U32.AND P4, PT, R2.reuse, R193, PT ;  /* 0x000000c10200720c */ /* 0x040fe40003f84070 */
[----:B------:R-:W-:Y:S01]  /*2fc0*/  ISETP.GT.U32.AND P3, PT, R2, R67, PT ;  /* 0x000000430200720c */ /* 0x000fe20003f64070 */
[----:B------:R-:W-:Y:S01]  /*2fd0*/  @!P6 IMAD.IADD R183, R183, 0x1, -R2 ;  /* 0x00000001b7b7e824 */ /* 0x000fe200078e0a02 */
[----:B------:R-:W-:Y:S01]  /*2fe0*/  IABS R27, R7 ;  /* 0x00000007001b7213 */ /* 0x000fe20000000000 */
[----:B------:R-:W-:-:S02]  /*2ff0*/  IMAD.MOV R5, RZ, RZ, -R5 ;  /* 0x000000ffff057224 */ /* 0x000fc400078e0a05 */
[----:B------:R-:W-:Y:S01]  /*3000*/  IMAD.HI.U32 R6, R4, R71, RZ ;  /* 0x0000004704067227 */ /* 0x000fe200078e00ff */
[----:B------:R-:W-:-:S03]  /*3010*/  ISETP.GT.U32.AND P6, PT, R2, R183, PT ;  /* 0x000000b70200720c */ /* 0x000fc60003fc4070 */
[C---:B------:R-:W-:Y:S02]  /*3020*/  IMAD R69, R2.reuse, R5, R69 ;  /* 0x0000000502457224 */ /* 0x040fe400078e0245 */
[----:B------:R-:W-:Y:S02]  /*3030*/  IMAD.MOV R6, RZ, RZ, -R6 ;  /* 0x000000ffff067224 */ /* 0x000fe400078e0a06 */
[--C-:B------:R-:W-:Y:S02]  /*3040*/  @!P3 IMAD.IADD R67, R67, 0x1, -R2.reuse ;  /* 0x000000014343b824 */ /* 0x100fe400078e0a02 */
[--C-:B------:R-:W-:Y:S01]  /*3050*/  @!P4 IMAD.IADD R193, R193, 0x1, -R2.reuse ;  /* 0x00000001c1c1c824 */ /* 0x100fe200078e0a02 */
[C---:B------:R-:W-:Y:S01]  /*3060*/  ISETP.GT.U32.AND P4, PT, R2.reuse, R69, PT ;  /* 0x000000450200720c */ /* 0x040fe20003f84070 */
[C---:B------:R-:W-:Y:S01]  /*3070*/  IMAD R71, R2.reuse, R6, R71 ;  /* 0x0000000602477224 */ /* 0x040fe200078e0247 */
[----:B------:R-:W-:Y:S01]  /*3080*/  ISETP.GT.U32.AND P3, PT, R2, R67, PT ;  /* 0x000000430200720c */ /* 0x000fe20003f64070 */
[----:B------:R-:W-:-:S02]  /*3090*/  @!P6 IMAD.IADD R183, R183, 0x1, -R2 ;  /* 0x00000001b7b7e824 */ /* 0x000fc400078e0a02 */
[----:B------:R-:W-:Y:S01]  /*30a0*/  IMAD.HI.U32 R5, R4, R27, RZ ;  /* 0x0000001b04057227 */ /* 0x000fe200078e00ff */
[----:B------:R-:W-:-:S03]  /*30b0*/  ISETP.GT.U32.AND P6, PT, R2, R71, PT ;  /* 0x000000470200720c */ /* 0x000fc60003fc4070 */
[----:B------:R-:W-:Y:S02]  /*30c0*/  IMAD.MOV R5, RZ, RZ, -R5 ;  /* 0x000000ffff057224 */ /* 0x000fe400078e0a05 */
[----:B------:R-:W-:Y:S02]  /*30d0*/  @!P0 IMAD.MOV R193, RZ, RZ, -R193 ;  /* 0x000000ffffc18224 */ /* 0x000fe400078e0ac1 */
[----:B------:R-:W-:Y:S02]  /*30e0*/  IMAD R27, R2, R5, R27 ;  /* 0x00000005021b7224 */ /* 0x000fe400078e021b */
[--C-:B------:R-:W-:Y:S01]  /*30f0*/  @!P4 IMAD.IADD R69, R69, 0x1, -R2.reuse ;  /* 0x000000014545c824 */ /* 0x100fe200078e0a02 */
[----:B------:R-:W-:Y:S01]  /*3100*/  ISETP.GE.AND P4, PT, R7, RZ, PT ;  /* 0x000000ff0700720c */ /* 0x000fe20003f86270 */
[----:B------:R-:W-:Y:S01]  /*3110*/  IMAD.HI.U32 R5, R4, R195, RZ ;  /* 0x000000c304057227 */ /* 0x000fe200078e00ff */
[----:B------:R-:W-:Y:S02]  /*3120*/  LOP3.LUT R7, R3, 0xe8, RZ, 0xfc, !PT ;  /* 0x000000e803077812 */ /* 0x000fe400078efcff */
[C---:B------:R-:W-:Y:S01]  /*3130*/  ISETP.GT.U32.AND P0, PT, R2.reuse, R69, PT ;  /* 0x000000450200720c */ /* 0x040fe20003f04070 */
[--C-:B------:R-:W-:Y:S01]  /*3140*/  @!P3 IMAD.IADD R67, R67, 0x1, -R2.reuse ;  /* 0x000000014343b824 */ /* 0x100fe200078e0a02 */
[----:B------:R-:W-:Y:S01]  /*3150*/  ISETP.GT.U32.AND P3, PT, R2, R27, PT ;  /* 0x0000001b0200720c */ /* 0x000fe20003f64070 */
[----:B------:R-:W-:Y:S01]  /*3160*/  @!P6 IMAD.IADD R71, R71, 0x1, -R2 ;  /* 0x000000014747e824 */ /* 0x000fe200078e0a02 */
[----:B------:R-:W-:Y:S01]  /*3170*/  IABS R75, R7 ;  /* 0x00000007004b7213 */ /* 0x000fe20000000000 */
[----:B------:R-:W-:-:S02]  /*3180*/  IMAD.MOV R5, RZ, RZ, -R5 ;  /* 0x000000ffff057224 */ /* 0x000fc400078e0a05 */
[----:B------:R-:W-:Y:S01]  /*3190*/  IMAD.HI.U32 R6, R4, R97, RZ ;  /* 0x0000006104067227 */ /* 0x000fe200078e00ff */
[----:B------:R-:W-:-:S03]  /*31a0*/  ISETP.GT.U32.AND P6, PT, R2, R71, PT ;  /* 0x000000470200720c */ /* 0x000fc60003fc4070 */
[----:B------:R-:W-:Y:S02]  /*31b0*/  IMAD R195, R2, R5, R195 ;  /* 0x0000000502c37224 */ /* 0x000fe400078e02c3 */
[----:B------:R-:W-:-:S04]  /*31c0*/  IMAD.HI.U32 R5, R4, R173, RZ ;  /* 0x000000ad04057227 */ /* 0x000fc800078e00ff */
[----:B------:R-:W-:Y:S02]  /*31d0*/  IMAD.MOV R6, RZ, RZ, -R6 ;  /* 0x000000ffff067224 */ /* 0x000fe400078e0a06 */
[----:B------:R-:W-:Y:S02]  /*31e0*/  IMAD.MOV R5, RZ, RZ, -R5 ;  /* 0x000000ffff057224 */ /* 0x000fe400078e0a05 */
[--C-:B------:R-:W-:Y:S01]  /*31f0*/  @!P3 IMAD.IADD R27, R27, 0x1, -R2.reuse ;  /* 0x000000011b1bb824 */ /* 0x100fe200078e0a02 */
[----:B------:R-:W-:Y:S01]  /*3200*/  ISETP.GE.AND P3, PT, R15, RZ, PT ;  /* 0x000000ff0f00720c */ /* 0x000fe20003f66270 */
[C---:B------:R-:W-:Y:S01]  /*3210*/  IMAD R97, R2.reuse, R6, R97 ;  /* 0x0000000602617224 */ /* 0x040fe200078e0261 */
[----:B------:R-:W-:Y:S01]  /*3220*/  LOP3.LUT R15, R3, 0xec, RZ, 0xfc, !PT ;  /* 0x000000ec030f7812 */ /* 0x000fe200078efcff */
[--C-:B------:R-:W-:Y:S01]  /*3230*/  @!P0 IMAD.IADD R69, R69, 0x1, -R2.reuse ;  /* 0x0000000145458824 */ /* 0x100fe200078e0a02 */
[C---:B------:R-:W-:Y:S01]  /*3240*/  ISETP.GT.U32.AND P0, PT, R2.reuse, R195, PT ;  /* 0x000000c30200720c */ /* 0x040fe20003f04070 */
        /* <DEDUP_REMOVED lines=8> */
[----:B------:R-:W-:-:S04]  /*32d0*/  IMAD.HI.U32 R5, R4, R75, RZ ;  /* 0x0000004b04057227 */ /* 0x000fc800078e00ff */
[--C-:B------:R-:W-:Y:S01]  /*32e0*/  @!P0 IMAD.IADD R195, R195, 0x1, -R2.reuse ;  /* 0x00000001c3c38824 */ /* 0x100fe200078e0a02 */
[----:B------:R-:W-:Y:S01]  /*32f0*/  ISETP.GE.AND P0, PT, R19, RZ, PT ;  /* 0x000000ff1300720c */ /* 0x000fe20003f06270 */
[----:B------:R-:W-:Y:S01]  /*3300*/  IMAD.MOV R6, RZ, RZ, -R5 ;  /* 0x000000ffff067224 */ /* 0x000fe200078e0a05 */
[----:B------:R-:W-:Y:S01]  /*3310*/  LOP3.LUT R19, R3, 0x118, RZ, 0xfc, !PT ;  /* 0x0000011803137812 */ /* 0x000fe200078efcff */
[--C-:B------:R-:W-:Y:S01]  /*3320*/  @!P1 IMAD.IADD R27, R27, 0x1, -R2.reuse ;  /* 0x000000011b1b9824 */ /* 0x100fe200078e0a02 */
[----:B------:R-:W-:Y:S01]  /*3330*/  ISETP.GE.AND P1, PT, R18, RZ, PT ;  /* 0x000000ff1200720c */ /* 0x000fe20003f26270 */
[--C-:B------:R-:W-:Y:S01]  /*3340*/  @!P5 IMAD.IADD R97, R97, 0x1, -R2.reuse ;  /* 0x000000016161d824 */ /* 0x100fe200078e0a02 */
[C---:B------:R-:W-:Y:S01]  /*3350*/  ISETP.GT.U32.AND P5, PT, R2.reuse, R195, PT ;  /* 0x000000c30200720c */ /* 0x040fe20003fa4070 */
[----:B------:R-:W-:Y:S01]  /*3360*/  @!P6 IMAD.IADD R173, R173, 0x1, -R2 ;  /* 0x00000001adade824 */ /* 0x000fe200078e0a02 */
[----:B------:R-:W-:Y:S01]  /*3370*/  LOP3.LUT R18, R3, 0xf4, RZ, 0xfc, !PT ;  /* 0x000000f403127812 */ /* 0x000fe200078efcff */
[----:B------:R-:W-:Y:S01]  /*3380*/  @!P4 IMAD.MOV R27, RZ, RZ, -R27 ;  /* 0x000000ffff1bc224 */ /* 0x000fe200078e0a1b */
[----:B------:R-:W-:Y:S01]  /*3390*/  ISETP.GT.U32.AND P6, PT, R2, R97, PT ;  /* 0x000000610200720c */ /* 0x000fe20003fc4070 */
[----:B------:R-:W-:Y:S01]  /*33a0*/  IMAD.HI.U32 R5, R4, R201, RZ ;  /* 0x000000c904057227 */ /* 0x000fe200078e00ff */
[----:B------:R-:W-:-:S02]  /*33b0*/  ISETP.GT.U32.AND P4, PT, R2, R173, PT ;  /* 0x000000ad0200720c */ /* 0x000fc40003f84070 */
[----:B------:R-:W-:Y:S01]  /*33c0*/  IABS R191, R18 ;  /* 0x0000001200bf7213 */ /* 0x000fe20000000000 */
[C---:B------:R-:W-:Y:S01]  /*33d0*/  IMAD R75, R2.reuse, R6, R75 ;  /* 0x00000006024b7224 */ /* 0x040fe200078e024b */
[----:B------:R-:W-:Y:S01]  /*33e0*/  IABS R87, R19 ;  /* 0x0000001300577213 */ /* 0x000fe20000000000 */
[----:B------:R-:W-:Y:S02]  /*33f0*/  IMAD.MOV R5, RZ, RZ, -R5 ;  /* 0x000000ffff057224 */ /* 0x000fe400078e0a05 */
[--C-:B------:R-:W-:Y:S01]  /*3400*/  @!P5 IMAD.IADD R195, R195, 0x1, -R2.reuse ;  /* 0x00000001c3c3d824 */ /* 0x100fe200078e0a02 */
[C---:B------:R-:W-:Y:S01]  /*3410*/  ISETP.GT.U32.AND P5, PT, R2.reuse, R75, PT ;  /* 0x0000004b0200720c */ /* 0x040fe20003fa4070 */
[C---:B------:R-:W-:Y:S02]  /*3420*/  IMAD R201, R2.reuse, R5, R201 ;  /* 0x0000000502c97224 */ /* 0x040fe400078e02c9 */
[----:B------:R-:W-:Y:S01]  /*3430*/  @!P2 IMAD.MOV R183, RZ, RZ, -R183 ;  /* 0x000000ffffb7a224 */ /* 0x000fe200078e0ab7 */
[----:B------:R-:W-:Y:S01]  /*3440*/  ISETP.GE.AND P2, PT, R17, RZ, PT ;  /* 0x000000ff1100720c */ /* 0x000fe20003f46270 */
[--C-:B------:R-:W-:Y:S01]  /*3450*/  @!P4 IMAD.IADD R173, R173, 0x1, -R2.reuse ;  /* 0x00000001adadc824 */ /* 0x100fe200078e0a02 */
[----:B------:R-:W-:Y:S01]  /*3460*/  ISETP.GT.U32.AND P4, PT, R2, R201, PT ;  /* 0x000000c90200720c */ /* 0x000fe20003f84070 */
[----:B------:R-:W-:Y:S01]  /*3470*/  @!P6 IMAD.IADD R97, R97, 0x1, -R2 ;  /* 0x000000016161e824 */ /* 0x000fe200078e0a02 */
[----:B------:R-:W-:Y:S01]  /*3480*/  LOP3.LUT R17, R3, 0xf0, RZ, 0xfc, !PT ;  /* 0x000000f003117812 */ /* 0x000fe200078efcff */
[----:B------:R-:W-:Y:S01]  /*3490*/  IMAD.HI.U32 R6, R4, R191, RZ ;  /* 0x000000bf04067227 */ /* 0x000fe200078e00ff */
[----:B------:R-:W-:-:S02]  /*34a0*/  ISETP.GE.AND P6, PT, R7, RZ, PT ;  /* 0x000000ff0700720c */ /* 0x000fc40003fc6270 */
[----:B------:R-:W-:Y:S01]  /*34b0*/  IABS R77, R17 ;  /* 0x00000011004d7213 */ /* 0x000fe20000000000 */
[----:B------:R-:W-:Y:S01]  /*34c0*/  @!P5 IMAD.IADD R75, R75, 0x1, -R2 ;  /* 0x000000014b4bd824 */ /* 0x000fe200078e0a02 */
[----:B------:R-:W-:Y:S01]  /*34d0*/  LOP3.LUT R7, R3, 0xf8, RZ, 0xfc, !PT ;  /* 0x000000f803077812 */ /* 0x000fe200078efcff */
[----:B------:R-:W-:Y:S01]  /*34e0*/  IMAD.MOV R6, RZ, RZ, -R6 ;  /* 0x000000ffff067224 */ /* 0x000fe200078e0a06 */
[----:B------:R-:W-:Y:S01]  /*34f0*/  ISETP.GE.AND P5, PT, R15, RZ, PT ;  /* 0x000000ff0f00720c */ /* 0x000fe20003fa6270 */
[----:B------:R-:W-:Y:S01]  /*3500*/  IMAD.HI.U32 R5, R4, R77, RZ ;  /* 0x0000004d04057227 */ /* 0x000fe200078e00ff */
[----:B------:R-:W-:Y:S02]  /*3510*/  LOP3.LUT R15, R3, 0xfc, RZ, 0xfc, !PT ;  /* 0x000000fc030f7812 */ /* 0x000fe400078efcff */
[----:B------:R-:W-:Y:S01]  /*3520*/  IABS R79, R7 ;  /* 0x00000007004f7213 */ /* 0x000fe20000000000 */
[----:B------:R-:W-:Y:S01]  /*3530*/  @!P4 IMAD.IADD R201, R201, 0x1, -R2 ;  /* 0x00000001c9c9c824 */ /* 0x000fe200078e0a02 */
[----:B------:R-:W-:Y:S01]  /*3540*/  IABS R199, R15 ;  /* 0x0000000f00c77213 */ /* 0x000fe20000000000 */
[----:B------:R-:W-:Y:S01]  /*3550*/  @!P3 IMAD.MOV R71, RZ, RZ, -R71 ;  /* 0x000000ffff47b224 */ /* 0x000fe200078e0a47 */
[----:B------:R-:W-:Y:S01]  /*3560*/  ISETP.GT.U32.AND P3, PT, R2, R75, PT ;  /* 0x0000004b0200720c */ /* 0x000fe20003f64070 */
[----:B------:R-:W-:-:S02]  /*3570*/  IMAD.MOV R5, RZ, RZ, -R5 ;  /* 0x000000ffff057224 */ /* 0x000fc400078e0a05 */
[C---:B------:R-:W-:Y:S02]  /*3580*/  IMAD R191, R2.reuse, R6, R191 ;  /* 0x0000000602bf7224 */ /* 0x040fe400078e02bf */
[----:B------:R-:W-:Y:S01]  /*3590*/  @!P2 IMAD.MOV R195, RZ, RZ, -R195 ;  /* 0x000000ffffc3a224 */ /* 0x000fe200078e0ac3 */
[C---:B------:R-:W-:Y:S01]  /*35a0*/  ISETP.GT.U32.AND P2, PT, R2.reuse, R201, PT ;  /* 0x000000c90200720c */ /* 0x040fe20003f44070 */
[----:B------:R-:W-:Y:S02]  /*35b0*/  IMAD R77, R2, R5, R77 ;  /* 0x00000005024d7224 */ /* 0x000fe400078e024d */
[----:B------:R-:W-:-:S03]  /*35c0*/  IMAD.HI.U32 R5, R4, R79, RZ ;  /* 0x0000004f04057227 */ /* 0x000fc600078e00ff */
[C---:B------:R-:W-:Y:S01]  /*35d0*/  ISETP.GT.U32.AND P4, PT, R2.reuse, R77, PT ;  /* 0x0000004d0200720c */ /* 0x040fe20003f84070 */
[----:B------:R-:W-:Y:S01]  /*35e0*/  @!P1 IMAD.MOV R97, RZ, RZ, -R97 ;  /* 0x000000ffff619224 */ /* 0x000fe200078e0a61 */
[----:B------:R-:W-:Y:S01]  /*35f0*/  ISETP.GT.U32.AND P1, PT, R2, R191, PT ;  /* 0x000000bf0200720c */ /* 0x000fe20003f24070 */
[----:B------:R-:W-:-:S04]  /*3600*/  IMAD.HI.U32 R6, R4, R199, RZ ;  /* 0x000000c704067227 */ /* 0x000fc800078e00ff */
[----:B------:R-:W-:Y:S02]  /*3610*/  IMAD.MOV R5, RZ, RZ, -R5 ;  /* 0x000000ffff057224 */ /* 0x000fe400078e0a05 */
[----:B------:R-:W-:Y:S01]  /*3620*/  @!P3 IMAD.IADD R75, R75, 0x1, -R2 ;  /* 0x000000014b4bb824 */ /* 0x000fe200078e0a02 */
[----:B------:R-:W-:Y:S01]  /*3630*/  ISETP.GE.AND P3, PT, R18, RZ, PT ;  /* 0x000000ff1200720c */ /* 0x000fe20003f66270 */
[----:B------:R-:W-:Y:S01]  /*3640*/  IMAD.MOV R6, RZ, RZ, -R6 ;  /* 0x000000ffff067224 */ /* 0x000fe200078e0a06 */
[----:B------:R-:W-:Y:S01]  /*3650*/  LOP3.LUT R18, R3, 0x114, RZ, 0xfc, !PT ;  /* 0x0000011403127812 */ /* 0x000fe200078efcff */
[C---:B------:R-:W-:Y:S02]  /*3660*/  IMAD R79, R2.reuse, R5, R79 ;  /* 0x00000005024f7224 */ /* 0x040fe400078e024f */
[--C-:B------:R-:W-:Y:S01]  /*3670*/  @!P2 IMAD.IADD R201, R201, 0x1, -R2.reuse ;  /* 0x00000001c9c9a824 */ /* 0x100fe200078e0a02 */
[----:B------:R-:W-:Y:S01]  /*3680*/  ISETP.GE.AND P2, PT, R7, RZ, PT ;  /* 0x000000ff0700720c */ /* 0x000fe20003f46270 */
[C---:B------:R-:W-:Y:S01]  /*3690*/  IMAD R199, R2.reuse, R6, R199 ;  /* 0x0000000602c77224 */ /* 0x040fe200078e02c7 */
[----:B------:R-:W-:Y:S01]  /*36a0*/  LOP3.LUT R6, R3, 0x100, RZ, 0xfc, !PT ;  /* 0x0000010003067812 */ /* 0x000fe200078efcff */
[----:B------:R-:W-:Y:S01]  /*36b0*/  @!P6 IMAD.MOV R75, RZ, RZ, -R75 ;  /* 0x000000ffff4be224 */ /* 0x000fe200078e0a4b */
[C---:B------:R-:W-:Y:S01]  /*36c0*/  ISETP.GT.U32.AND P6, PT, R2.reuse, R79, PT ;  /* 0x0000004f0200720c */ /* 0x040fe20003fc4070 */
[--C-:B------:R-:W-:Y:S01]  /*36d0*/  @!P1 IMAD.IADD R191, R191, 0x1, -R2.reuse ;  /* 0x00000001bfbf9824 */ /* 0x100fe200078e0a02 */
[----:B------:R-:W-:Y:S01]  /*36e0*/  LOP3.LUT R7, R3, 0x104, RZ, 0xfc, !PT ;  /* 0x0000010403077812 */ /* 0x000fe200078efcff */
[----:B------:R-:W-:Y:S01]  /*36f0*/  @!P5 IMAD.MOV R201, RZ, RZ, -R201 ;  /* 0x000000ffffc9d224 */ /* 0x000fe200078e0ac9 */
[C---:B------:R-:W-:Y:S01]  /*3700*/  ISETP.GT.U32.AND P5, PT, R2.reuse, R199, PT ;  /* 0x000000c70200720c */ /* 0x040fe20003fa4070 */
[----:B------:R-:W-:Y:S01]  /*3710*/  @!P4 IMAD.IADD R77, R77, 0x1, -R2 ;  /* 0x000000014d4dc824 */ /* 0x000fe200078e0a02 */
[----:B------:R-:W-:Y:S01]  /*3720*/  ISETP.GT.U32.AND P1, PT, R2, R191, PT ;  /* 0x000000bf0200720c */ /* 0x000fe20003f24070 */
[----:B------:R-:W-:Y:S01]  /*3730*/  @!P0 IMAD.MOV R173, RZ, RZ, -R173 ;  /* 0x000000ffffad8224 */ /* 0x000fe200078e0aad */
[----:B------:R-:W-:-:S02]  /*3740*/  IABS R105, R6 ;  /* 0x0000000600697213 */ /* 0x000fc40000000000 */
[----:B------:R-:W-:Y:S02]  /*3750*/  ISETP.GT.U32.AND P4, PT, R2, R77, PT ;  /* 0x0000004d0200720c */ /* 0x000fe40003f84070 */
[----:B------:R-:W-:Y:S01]  /*3760*/  IABS R181, R7 ;  /* 0x0000000700b57213 */ /* 0x000fe20000000000 */
[--C-:B------:R-:W-:Y:S01]  /*3770*/  @!P6 IMAD.IADD R79, R79, 0x1, -R2.reuse ;  /* 0x000000014f4fe824 */ /* 0x100fe200078e0a02 */
[----:B------:R-:W-:Y:S01]  /*3780*/  ISETP.GE.AND P0, PT, R17, RZ, PT ;  /* 0x000000ff1100720c */ /* 0x000fe20003f06270 */
[----:B------:R-:W-:Y:S01]  /*3790*/  IMAD.HI.U32 R5, R4, R105, RZ ;  /* 0x0000006904057227 */ /* 0x000fe200078e00ff */
[----:B------:R-:W-:Y:S02]  /*37a0*/  LOP3.LUT R17, R3, 0x110, RZ, 0xfc, !PT ;  /* 0x0000011003117812 */ /* 0x000fe400078efcff */
[----:B------:R-:W-:Y:S01]  /*37b0*/  ISETP.GT.U32.AND P6, PT, R2, R79, PT ;  /* 0x0000004f0200720c */ /* 0x000fe20003fc4070 */
[--C-:B------:R-:W-:Y:S01]  /*37c0*/  @!P5 IMAD.IADD R199, R199, 0x1, -R2.reuse ;  /* 0x00000001c7c7d824 */ /* 0x100fe200078e0a02 */
[----:B------:R-:W-:Y:S01]  /*37d0*/  IABS R43, R18 ;  /* 0x00000012002b7213 */ /* 0x000fe20000000000 */
[----:B------:R-:W-:Y:S01]  /*37e0*/  @!P1 IMAD.IADD R191, R191, 0x1, -R2 ;  /* 0x00000001bfbf9824 */ /* 0x000fe200078e0a02 */
[----:B------:R-:W-:Y:S01]  /*37f0*/  ISETP.GE.AND P1, PT, R6, RZ, PT ;  /* 0x000000ff0600720c */ /* 0x000fe20003f26270 */
[----:B------:R-:W-:Y:S01]  /*3800*/  IMAD.HI.U32 R6, R4, R181, RZ ;  /* 0x000000b504067227 */ /* 0x000fe200078e00ff */
[----:B------:R-:W-:-:S02]  /*3810*/  ISETP.GT.U32.AND P5, PT, R2, R199, PT ;  /* 0x000000c70200720c */ /* 0x000fc40003fa4070 */
[----:B------:R-:W-:Y:S01]  /*3820*/  IABS R85, R17 ;  /* 0x0000001100557213 */ /* 0x000fe20000000000 */
[----:B------:R-:W-:Y:S02]  /*3830*/  IMAD.MOV R5, RZ, RZ, -R5 ;  /* 0x000000ffff057224 */ /* 0x000fe400078e0a05 */
[----:B------:R-:W-:Y:S01]  /*3840*/  @!P4 IMAD.IADD R77, R77, 0x1, -R2 ;  /* 0x000000014d4dc824 */ /* 0x000fe200078e0a02 */
[----:B------:R-:W-:Y:S01]  /*3850*/  ISETP.GE.AND P4, PT, R15, RZ, PT ;  /* 0x000000ff0f00720c */ /* 0x000fe20003f86270 */
[----:B------:R-:W-:Y:S01]  /*3860*/  IMAD.MOV R6, RZ, RZ, -R6 ;  /* 0x000000ffff067224 */ /* 0x000fe200078e0a06 */
[----:B------:R-:W-:Y:S01]  /*3870*/  LOP3.LUT R15, R3, 0x108, RZ, 0xfc, !PT ;  /* 0x00000108030f7812 */ /* 0x000fe200078efcff */
[C---:B------:R-:W-:Y:S02]  /*3880*/  IMAD R105, R2.reuse, R5, R105 ;  /* 0x0000000502697224 */ /* 0x040fe400078e0269 */
[C---:B------:R-:W-:Y:S01]  /*3890*/  IMAD R181, R2.reuse, R6, R181 ;  /* 0x0000000602b57224 */ /* 0x040fe200078e02b5 */
[----:B------:R-:W-:Y:S01]  /*38a0*/  IABS R83, R15 ;  /* 0x0000000f00537213 */ /* 0x000fe20000000000 */
[--C-:B------:R-:W-:Y:S01]  /*38b0*/  @!P6 IMAD.IADD R79, R79, 0x1, -R2.reuse ;  /* 0x000000014f4fe824 */ /* 0x100fe200078e0a02 */
[C---:B------:R-:W-:Y:S01]  /*38c0*/  ISETP.GT.U32.AND P6, PT, R2.reuse, R105, PT ;  /* 0x000000690200720c */ /* 0x040fe20003fc4070 */
[----:B------:R-:W-:Y:S01]  /*38d0*/  @!P5 IMAD.IADD R199, R199, 0x1, -R2 ;  /* 0x00000001c7c7d824 */ /* 0x000fe200078e0a02 */
[----:B------:R-:W-:Y:S01]  /*38e0*/  ISETP.GT.U32.AND P5, PT, R2, R181, PT ;  /* 0x000000b50200720c */ /* 0x000fe20003fa4070 */
[----:B------:R-:W-:-:S04]  /*38f0*/  IMAD.HI.U32 R5, R4, R83, RZ ;  /* 0x0000005304057227 */ /* 0x000fc800078e00ff */
[----:B------:R-:W-:Y:S01]  /*3900*/  @!P0 IMAD.MOV R77, RZ, RZ, -R77 ;  /* 0x000000ffff4d8224 */ /* 0x000fe200078e0a4d */
[----:B------:R-:W-:Y:S01]  /*3910*/  ISETP.GE.AND P0, PT, R7, RZ, PT ;  /* 0x000000ff0700720c */ /* 0x000fe20003f06270 */
[----:B------:R-:W-:Y:S01]  /*3920*/  IMAD.MOV R5, RZ, RZ, -R5 ;  /* 0x000000ffff057224 */ /* 0x000fe200078e0a05 */
[----:B------:R-:W-:Y:S01]  /*3930*/  LOP3.LUT R7, R3, 0x10c, RZ, 0xfc, !PT ;  /* 0x0000010c03077812 */ /* 0x000fe200078efcff */
[----:B------:R-:W-:-:S03]  /*3940*/  IMAD.HI.U32 R6, R4, R85, RZ ;  /* 0x0000005504067227 */ /* 0x000fc600078e00ff */
[----:B------:R-:W-:Y:S01]  /*3950*/  IABS R197, R7 ;  /* 0x0000000700c57213 */ /* 0x000fe20000000000 */
[C---:B------:R-:W-:Y:S02]  /*3960*/  IMAD R83, R2.reuse, R5, R83 ;  /* 0x0000000502537224 */ /* 0x040fe400078e0253 */
[--C-:B------:R-:W-:Y:S02]  /*3970*/  @!P6 IMAD.IADD R105, R105, 0x1, -R2.reuse ;  /* 0x000000016969e824 */ /* 0x100fe400078e0a02 */
[----:B------:R-:W-:Y:S01]  /*3980*/  @!P5 IMAD.IADD R181, R181, 0x1, -R2 ;  /* 0x00000001b5b5d824 */ /* 0x000fe200078e0a02 */
[----:B------:R-:W-:Y:S01]  /*3990*/  ISETP.GT.U32.AND P6, PT, R2, R83, PT ;  /* 0x000000530200720c */ /* 0x000fe20003fc4070 */
[----:B------:R-:W-:Y:S01]  /*39a0*/  IMAD.HI.U32 R5, R4, R197, RZ ;  /* 0x000000c504057227 */ /* 0x000fe200078e00ff */
[----:B------:R-:W-:-:S03]  /*39b0*/  ISETP.GT.U32.AND P5, PT, R2, R105, PT ;  /* 0x000000690200720c */ /* 0x000fc60003fa4070 */
[----:B------:R-:W-:Y:S02]  /*39c0*/  IMAD.MOV R5, RZ, RZ, -R5 ;  /* 0x000000ffff057224 */ /* 0x000fe400078e0a05 */
[----:B------:R-:W-:Y:S02]  /*39d0*/  IMAD.MOV R6, RZ, RZ, -R6 ;  /* 0x000000ffff067224 */ /* 0x000fe400078e0a06 */
[----:B------:R-:W-:Y:S02]  /*39e0*/  IMAD R197, R2, R5, R197 ;  /* 0x0000000502c57224 */ /* 0x000fe400078e02c5 */
[----:B------:R-:W-:-:S04]  /*39f0*/  IMAD.HI.U32 R5, R4, R43, RZ ;  /* 0x0000002b04057227 */ /* 0x000fc800078e00ff */
[--C-:B------:R-:W-:Y:S01]  /*3a00*/  @!P6 IMAD.IADD R83, R83, 0x1, -R2.reuse ;  /* 0x000000015353e824 */ /* 0x100fe200078e0a02 */
[C---:B------:R-:W-:Y:S01]  /*3a10*/  ISETP.GT.U32.AND P6, PT, R2.reuse, R181, PT ;  /* 0x000000b50200720c */ /* 0x040fe20003fc4070 */
[----:B------:R-:W-:Y:S01]  /*3a20*/  @!P5 IMAD.IADD R105, R105, 0x1, -R2 ;  /* 0x000000016969d824 */ /* 0x000fe200078e0a02 */
[C---:B------:R-:W-:Y:S01]  /*3a30*/  ISETP.GT.U32.AND P5, PT, R2.reuse, R197, PT ;  /* 0x000000c50200720c */ /* 0x040fe20003fa4070 */
[----:B------:R-:W-:Y:S02]  /*3a40*/  IMAD.MOV R5, RZ, RZ, -R5 ;  /* 0x000000ffff057224 */ /* 0x000fe400078e0a05 */
[C---:B------:R-:W-:Y:S02]  /*3a50*/  IMAD R85, R2.reuse, R6, R85 ;  /* 0x0000000602557224 */ /* 0x040fe400078e0255 */
[C---:B------:R-:W-:Y:S02]  /*3a60*/  IMAD R43, R2.reuse, R5, R43 ;  /* 0x00000005022b7224 */ /* 0x040fe400078e022b */
[----:B------:R-:W-:Y:S01]  /*3a70*/  @!P1 IMAD.MOV R105, RZ, RZ, -R105 ;  /* 0x000000ffff699224 */ /* 0x000fe200078e0a69 */
[----:B------:R-:W-:Y:S01]  /*3a80*/  ISETP.GT.U32.AND P1, PT, R2, R85, PT ;  /* 0x000000550200720c */ /* 0x000fe20003f24070 */
[----:B------:R-:W-:-:S04]  /*3a90*/  IMAD.HI.U32 R6, R4, R87, RZ ;  /* 0x0000005704067227 */ /* 0x000fc800078e00ff */
[--C-:B------:R-:W-:Y:S01]  /*3aa0*/  @!P6 IMAD.IADD R181, R181, 0x1, -R2.reuse ;  /* 0x00000001b5b5e824 */ /* 0x100fe200078e0a02 */
[----:B------:R-:W-:Y:S01]  /*3ab0*/  ISETP.GE.AND P6, PT, R17, RZ, PT ;  /* 0x000000ff1100720c */ /* 0x000fe20003fc6270 */
[----:B------:R-:W-:Y:S01]  /*3ac0*/  @!P5 IMAD.IADD R197, R197, 0x1, -R2 ;  /* 0x00000001c5c5d824 */ /* 0x000fe200078e0a02 */
[C---:B------:R-:W-:Y:S01]  /*3ad0*/  ISETP.GT.U32.AND P5, PT, R2.reuse, R43, PT ;  /* 0x0000002b0200720c */ /* 0x040fe20003fa4070 */
[----:B------:R-:W-:Y:S02]  /*3ae0*/  @!P0 IMAD.MOV R181, RZ, RZ, -R181 ;  /* 0x000000ffffb58224 */ /* 0x000fe400078e0ab5 */
[----:B------:R-:W-:Y:S01]  /*3af0*/  @!P3 IMAD.MOV R191, RZ, RZ, -R191 ;  /* 0x000000ffffbfb224 */ /* 0x000fe200078e0abf */
[C---:B------:R-:W-:Y:S01]  /*3b00*/  ISETP.GT.U32.AND P0, PT, R2.reuse, R197, PT ;  /* 0x000000c50200720c */ /* 0x040fe20003f04070 */
[----:B------:R-:W-:Y:S01]  /*3b10*/  IMAD.MOV R6, RZ, RZ, -R6 ;  /* 0x000000ffff067224 */ /* 0x000fe200078e0a06 */
[----:B------:R-:W-:Y:S01]  /*3b20*/  ISETP.GE.AND P3, PT, R15, RZ, PT ;  /* 0x000000ff0f00720c */ /* 0x000fe20003f66270 */
[----:B------:R-:W-:Y:S01]  /*3b30*/  @!P2 IMAD.MOV R79, RZ, RZ, -R79 ;  /* 0x000000ffff4fa224 */ /* 0x000fe200078e0a4f */
[----:B------:R-:W-:Y:S01]  /*3b40*/  LOP3.LUT R15, R3, 0x11c, RZ, 0xfc, !PT ;  /* 0x0000011c030f7812 */ /* 0x000fe200078efcff */
[C---:B------:R-:W-:Y:S01]  /*3b50*/  IMAD R87, R2.reuse, R6, R87 ;  /* 0x0000000602577224 */ /* 0x040fe200078e0257 */
[----:B------:R-:W-:Y:S01]  /*3b60*/  ISETP.GT.U32.AND P2, PT, R2, R83, PT ;  /* 0x000000530200720c */ /* 0x000fe20003f44070 */
[--C-:B------:R-:W-:Y:S01]  /*3b70*/  @!P1 IMAD.IADD R85, R85, 0x1, -R2.reuse ;  /* 0x0000000155559824 */ /* 0x100fe200078e0a02 */
[----:B------:R-:W-:Y:S01]  /*3b80*/  IABS R189, R15 ;  /* 0x0000000f00bd7213 */ /* 0x000fe20000000000 */
[----:B------:R-:W-:-:S02]  /*3b90*/  @!P5 IMAD.IADD R43, R43, 0x1, -R2 ;  /* 0x000000012b2bd824 */ /* 0x000fc400078e0a02 */
[----:B------:R-:W-:Y:S01]  /*3ba0*/  IMAD.HI.U32 R6, R4, R151, RZ ;  /* 0x0000009704067227 */ /* 0x000fe200078e00ff */
[C---:B------:R-:W-:Y:S02]  /*3bb0*/  ISETP.GT.U32.AND P1, PT, R2.reuse, R85, PT ;  /* 0x000000550200720c */ /* 0x040fe40003f24070 */
[C---:B------:R-:W-:Y:S01]  /*3bc0*/  ISETP.GT.U32.AND P5, PT, R2.reuse, R43, PT ;  /* 0x0000002b0200720c */ /* 0x040fe20003fa4070 */
[----:B------:R-:W-:Y:S01]  /*3bd0*/  @!P0 IMAD.IADD R197, R197, 0x1, -R2 ;  /* 0x00000001c5c58824 */ /* 0x000fe200078e0a02 */
[----:B------:R-:W-:Y:S01]  /*3be0*/  ISETP.GT.U32.AND P0, PT, R2, R87, PT ;  /* 0x000000570200720c */ /* 0x000fe20003f04070 */
[----:B------:R-:W-:-:S04]  /*3bf0*/  IMAD.HI.U32 R5, R4, R189, RZ ;  /* 0x000000bd04057227 */ /* 0x000fc800078e00ff */
[----:B------:R-:W-:Y:S02]  /*3c00*/  IMAD.MOV R5, RZ, RZ, -R5 ;  /* 0x000000ffff057224 */ /* 0x000fe400078e0a05 */
[--C-:B------:R-:W-:Y:S01]  /*3c10*/  @!P2 IMAD.IADD R83, R83, 0x1, -R2.reuse ;  /* 0x000000015353a824 */ /* 0x100fe200078e0a02 */
[----:B------:R-:W-:Y:S01]  /*3c20*/  ISETP.GE.AND P2, PT, R18, RZ, PT ;  /* 0x000000ff1200720c */ /* 0x000fe20003f46270 */
[C---:B------:R-:W-:Y:S01]  /*3c30*/  IMAD R189, R2.reuse, R5, R189 ;  /* 0x0000000502bd7224 */ /* 0x040fe200078e02bd */
[----:B------:R-:W-:Y:S01]  /*3c40*/  LOP3.LUT R18, R3, 0x120, RZ, 0xfc, !PT ;  /* 0x0000012003127812 */ /* 0x000fe200078efcff */
[--C-:B------:R-:W-:Y:S02]  /*3c50*/  @!P5 IMAD.IADD R43, R43, 0x1, -R2.reuse ;  /* 0x000000012b2bd824 */ /* 0x100fe400078e0a02 */
[----:B------:R-:W-:Y:S01]  /*3c60*/  @!P0 IMAD.IADD R87, R87, 0x1, -R2 ;  /* 0x0000000157578824 */ /* 0x000fe200078e0a02 */
[C---:B------:R-:W-:Y:S01]  /*3c70*/  ISETP.GT.U32.AND P5, PT, R2.reuse, R189, PT ;  /* 0x000000bd0200720c */ /* 0x040fe20003fa4070 */
[----:B------:R-:W-:Y:S01]  /*3c80*/  IMAD.MOV R6, RZ, RZ, -R6 ;  /* 0x000000ffff067224 */ /* 0x000fe200078e0a06 */
[----:B------:R-:W-:Y:S01]  /*3c90*/  IABS R113, R18 ;  /* 0x0000001200717213 */ /* 0x000fe20000000000 */
[----:B------:R-:W-:Y:S01]  /*3ca0*/  @!P4 IMAD.MOV R199, RZ, RZ, -R199 ;  /* 0x000000ffffc7c224 */ /* 0x000fe200078e0ac7 */
[----:B------:R-:W-:Y:S01]  /*3cb0*/  ISETP.GE.AND P4, PT, R7, RZ, PT ;  /* 0x000000ff0700720c */ /* 0x000fe20003f86270 */
[----:B------:R-:W-:Y:S01]  /*3cc0*/  @!P3 IMAD.MOV R83, RZ, RZ, -R83 ;  /* 0x000000ffff53b224 */ /* 0x000fe200078e0a53 */
[C---:B------:R-:W-:Y:S01]  /*3cd0*/  ISETP.GT.U32.AND P3, PT, R2.reuse, R87, PT ;  /* 0x000000570200720c */ /* 0x040fe20003f64070 */
[----:B------:R-:W-:Y:S01]  /*3ce0*/  @!P1 IMAD.IADD R85, R85, 0x1, -R2 ;  /* 0x0000000155559824 */ /* 0x000fe200078e0a02 */
[----:B------:R-:W-:Y:S01]  /*3cf0*/  ISETP.GE.AND P1, PT, R19, RZ, PT ;  /* 0x000000ff1300720c */ /* 0x000fe20003f26270 */
[----:B------:R-:W-:Y:S01]  /*3d00*/  IMAD R151, R2, R6, R151 ;  /* 0x0000000602977224 */ /* 0x000fe200078e0297 */
[----:B------:R-:W-:Y:S01]  /*3d10*/  ISETP.GE.AND P0, PT, R15, RZ, PT ;  /* 0x000000ff0f00720c */ /* 0x000fe20003f06270 */
[----:B------:R-:W-:Y:S01]  /*3d20*/  IMAD.HI.U32 R7, R4, R91, RZ ;  /* 0x0000005b04077227 */ /* 0x000fe200078e00ff */
[----:B------:R-:W-:-:S02]  /*3d30*/  LOP3.LUT R15, R3, 0x12c, RZ, 0xfc, !PT ;  /* 0x0000012c030f7812 */ /* 0x000fc400078efcff */
[----:B------:R-:W-:Y:S01]  /*3d40*/  LOP3.LUT R19, R3, 0x138, RZ, 0xfc, !PT ;  /* 0x0000013803137812 */ /* 0x000fe200078efcff */
[----:B------:R-:W-:Y:S01]  /*3d50*/  @!P6 IMAD.MOV R85, RZ, RZ, -R85 ;  /* 0x000000ffff55e224 */ /* 0x000fe200078e0a55 */
[----:B------:R-:W-:Y:S01]  /*3d60*/  ISETP.GT.U32.AND P6, PT, R2, R151, PT ;  /* 0x000000970200720c */ /* 0x000fe20003fc4070 */
[----:B------:R-:W-:Y:S01]  /*3d70*/  IMAD.MOV R7, RZ, RZ, -R7 ;  /* 0x000000ffff077224 */ /* 0x000fe200078e0a07 */
[----:B------:R-:W-:Y:S01]  /*3d80*/  IABS R147, R15 ;  /* 0x0000000f00937213 */ /* 0x000fe20000000000 */
[----:B------:R-:W-:Y:S01]  /*3d90*/  IMAD.HI.U32 R5, R4, R113, RZ ;  /* 0x0000007104057227 */ /* 0x000fe200078e00ff */
[----:B------:R-:W-:-:S03]  /*3da0*/  IABS R93, R19 ;  /* 0x00000013005d7213 */ /* 0x000fc60000000000 */
        /* <DEDUP_REMOVED lines=8> */
[C---:B------:R-:W-:Y:S01]  /*3e30*/  ISETP.GT.U32.AND P4, PT, R2.reuse, R189, PT ;  /* 0x000000bd0200720c */ /* 0x040fe20003f84070 */
[----:B------:R-:W-:-:S02]  /*3e40*/  IMAD R113, R2, R5, R113 ;  /* 0x0000000502717224 */ /* 0x000fc400078e0271 */
[----:B------:R-:W-:Y:S02]  /*3e50*/  @!P6 IMAD.IADD R151, R151, 0x1, -R2 ;  /* 0x000000019797e824 */ /* 0x000fe400078e0a02 */
[----:B------:R-:W-:Y:S01]  /*3e60*/  IMAD.HI.U32 R5, R4, R147, RZ ;  /* 0x0000009304057227 */ /* 0x000fe200078e00ff */
[----:B------:R-:W-:-:S03]  /*3e70*/  ISETP.GT.U32.AND P5, PT, R2, R113, PT ;  /* 0x000000710200720c */ /* 0x000fc60003fa4070 */
[----:B------:R-:W-:Y:S01]  /*3e80*/  @!P1 IMAD.MOV R87, RZ, RZ, -R87 ;  /* 0x000000ffff579224 */ /* 0x000fe200078e0a57 */
[----:B------:R-:W-:Y:S01]  /*3e90*/  ISETP.GT.U32.AND P1, PT, R2, R151, PT ;  /* 0x000000970200720c */ /* 0x000fe20003f24070 */
[----:B------:R-:W-:Y:S02]  /*3ea0*/  IMAD.MOV R6, RZ, RZ, -R5 ;  /* 0x000000ffff067224 */ /* 0x000fe400078e0a05 */
[----:B------:R-:W-:-:S04]  /*3eb0*/  IMAD.HI.U32 R5, R4, R17, RZ ;  /* 0x0000001104057227 */ /* 0x000fc800078e00ff */
[--C-:B------:R-:W-:Y:S02]  /*3ec0*/  @!P3 IMAD.IADD R91, R91, 0x1, -R2.reuse ;  /* 0x000000015b5bb824 */ /* 0x100fe400078e0a02 */
[--C-:B------:R-:W-:Y:S01]  /*3ed0*/  @!P4 IMAD.IADD R189, R189, 0x1, -R2.reuse ;  /* 0x00000001bdbdc824 */ /* 0x100fe200078e0a02 */
[----:B------:R-:W-:Y:S01]  /*3ee0*/  ISETP.GE.AND P4, PT, R22, RZ, PT ;  /* 0x000000ff1600720c */ /* 0x000fe20003f86270 */
[C---:B------:R-:W-:Y:S01]  /*3ef0*/  IMAD R147, R2.reuse, R6, R147 ;  /* 0x0000000602937224 */ /* 0x040fe200078e0293 */
[C---:B------:R-:W-:Y:S01]  /*3f00*/  ISETP.GT.U32.AND P3, PT, R2.reuse, R91, PT ;  /* 0x0000005b0200720c */ /* 0x040fe20003f64070 */
[----:B------:R-:W-:Y:S01]  /*3f10*/  IMAD.MOV R5, RZ, RZ, -R5 ;  /* 0x000000ffff057224 */ /* 0x000fe200078e0a05 */
[----:B------:R-:W-:Y:S01]  /*3f20*/  LOP3.LUT R22, R3, 0x158, RZ, 0xfc, !PT ;  /* 0x0000015803167812 */ /* 0x000fe200078efcff */
[----:B------:R-:W-:Y:S01]  /*3f30*/  @!P0 IMAD.MOV R189, RZ, RZ, -R189 ;  /* 0x000000ffffbd8224 */ /* 0x000fe200078e0abd */
[C---:B------:R-:W-:Y:S01]  /*3f40*/  ISETP.GT.U32.AND P0, PT, R2.reuse, R147, PT ;  /* 0x000000930200720c */ /* 0x040fe20003f04070 */
[----:B------:R-:W-:Y:S01]  /*3f50*/  IMAD R17, R2, R5, R17 ;  /* 0x0000000502117224 */ /* 0x000fe200078e0211 */
[----:B------:R-:W-:Y:S01]  /*3f60*/  IABS R101, R22 ;  /* 0x0000001600657213 */ /* 0x000fe20000000000 */
[----:B------:R-:W-:Y:S01]  /*3f70*/  @!P2 IMAD.MOV R43, RZ, RZ, -R43 ;  /* 0x000000ffff2ba224 */ /* 0x000fe200078e0a2b */
[----:B------:R-:W-:Y:S01]  /*3f80*/  ISETP.GE.AND P2, PT, R18, RZ, PT ;  /* 0x000000ff1200720c */ /* 0x000fe20003f46270 */
[--C-:B------:R-:W-:Y:S01]  /*3f90*/  @!P5 IMAD.IADD R113, R113, 0x1, -R2.reuse ;  /* 0x000000017171d824 */ /* 0x100fe200078e0a02 */
[----:B------:R-:W-:Y:S01]  /*3fa0*/  LOP3.LUT R18, R3, 0x134, RZ, 0xfc, !PT ;  /* 0x0000013403127812 */ /* 0x000fe200078efcff */
[--C-:B------:R-:W-:Y:S01]  /*3fb0*/  @!P1 IMAD.IADD R151, R151, 0x1, -R2.reuse ;  /* 0x0000000197979824 */ /* 0x100fe200078e0a02 */
[C---:B------:R-:W-:Y:S01]  /*3fc0*/  ISETP.GT.U32.AND P1, PT, R2.reuse, R17, PT ;  /* 0x000000110200720c */ /* 0x040fe20003f24070 */
[----:B------:R-:W-:Y:S01]  /*3fd0*/  @!P3 IMAD.IADD R91, R91, 0x1, -R2 ;  /* 0x000000015b5bb824 */ /* 0x000fe200078e0a02 */
[----:B------:R-:W-:Y:S01]  /*3fe0*/  ISETP.GT.U32.AND P6, PT, R2, R113, PT ;  /* 0x000000710200720c */ /* 0x000fe20003fc4070 */
[----:B------:R-:W-:Y:S01]  /*3ff0*/  IMAD.HI.U32 R6, R4, R93, RZ ;  /* 0x0000005d04067227 */ /* 0x000fe200078e00ff */
[----:B------:R-:W-:-:S02]  /*4000*/  IABS R29, R18 ;  /* 0x00000012001d7213 */ /* 0x000fc40000000000 */
[----:B------:R-:W-:Y:S01]  /*4010*/  ISETP.GE.AND P3, PT, R7, RZ, PT ;  /* 0x000000ff0700720c */ /* 0x000fe20003f66270 */
[--C-:B------:R-:W-:Y:S01]  /*4020*/  @!P0 IMAD.IADD R147, R147, 0x1, -R2.reuse ;  /* 0x0000000193938824 */ /* 0x100fe200078e0a02 */
[----:B------:R-:W-:Y:S01]  /*4030*/  LOP3.LUT R7, R3, 0x13c, RZ, 0xfc, !PT ;  /* 0x0000013c03077812 */ /* 0x000fe200078efcff */
[----:B------:R-:W-:Y:S01]  /*4040*/  IMAD.HI.U32 R5, R4, R29, RZ ;  /* 0x0000001d04057227 */ /* 0x000fe200078e00ff */
[----:B------:R-:W-:Y:S02]  /*4050*/  ISETP.GE.AND P5, PT, R24, RZ, PT ;  /* 0x000000ff1800720c */ /* 0x000fe40003fa6270 */
[----:B------:R-:W-:Y:S01]  /*4060*/  IABS R145, R7 ;  /* 0x0000000700917213 */ /* 0x000fe20000000000 */
[--C-:B------:R-:W-:Y:S01]  /*4070*/  @!P1 IMAD.IADD R17, R17, 0x1, -R2.reuse ;  /* 0x0000000111119824 */ /* 0x100fe200078e0a02 */
[----:B------:R-:W-:Y:S01]  /*4080*/  ISETP.GT.U32.AND P1, PT, R2, R147, PT ;  /* 0x000000930200720c */ /* 0x000fe20003f24070 */
[----:B------:R-:W-:Y:S01]  /*4090*/  IMAD.MOV R5, RZ, RZ, -R5 ;  /* 0x000000ffff057224 */ /* 0x000fe200078e0a05 */
[----:B------:R-:W-:Y:S01]  /*40a0*/  ISETP.GE.AND P0, PT, R18, RZ, PT ;  /* 0x000000ff1200720c */ /* 0x000fe20003f06270 */
[----:B------:R-:W-:Y:S01]  /*40b0*/  @!P6 IMAD.IADD R113, R113, 0x1, -R2 ;  /* 0x000000017171e824 */ /* 0x000fe200078e0a02 */
[----:B------:R-:W-:Y:S01]  /*40c0*/  ISETP.GE.AND P6, PT, R15, RZ, PT ;  /* 0x000000ff0f00720c */ /* 0x000fe20003fc6270 */
[----:B------:R-:W-:Y:S01]  /*40d0*/  IMAD R29, R2, R5, R29 ;  /* 0x00000005021d7224 */ /* 0x000fe200078e021d */
[C---:B------:R-:W-:Y:S01]  /*40e0*/  LOP3.LUT R15, R3.reuse, 0x144, RZ, 0xfc, !PT ;  /* 0x00000144030f7812 */ /* 0x040fe200078efcff */
[----:B------:R-:W-:Y:S01]  /*40f0*/  IMAD.HI.U32 R5, R4, R145, RZ ;  /* 0x0000009104057227 */ /* 0x000fe200078e00ff */
[----:B------:R-:W-:-:S02]  /*4100*/  LOP3.LUT R18, R3, 0x148, RZ, 0xfc, !PT ;  /* 0x0000014803127812 */ /* 0x000fc400078efcff */
[----:B------:R-:W-:Y:S01]  /*4110*/  IABS R143, R15 ;  /* 0x0000000f008f7213 */ /* 0x000fe20000000000 */
[----:B------:R-:W-:Y:S01]  /*4120*/  IMAD.MOV R5, RZ, RZ, -R5 ;  /* 0x000000ffff057224 */ /* 0x000fe200078e0a05 */
[----:B------:R-:W-:Y:S01]  /*4130*/  IABS R121, R18 ;  /* 0x0000001200797213 */ /* 0x000fe20000000000 */
[----:B------:R-:W-:Y:S01]  /*4140*/  @!P1 IMAD.IADD R147, R147, 0x1, -R2 ;  /* 0x0000000193939824 */ /* 0x000fe200078e0a02 */
[C---:B------:R-:W-:Y:S01]  /*4150*/  LOP3.LUT R24, R3.reuse, 0x164, RZ, 0xfc, !PT ;  /* 0x0000016403187812 */ /* 0x040fe200078efcff */
[C---:B------:R-:W-:Y:S02]  /*4160*/  IMAD R145, R2.reuse, R5, R145 ;  /* 0x0000000502917224 */ /* 0x040fe400078e0291 */
[----:B------:R-:W-:Y:S01]  /*4170*/  @!P2 IMAD.MOV R113, RZ, RZ, -R113 ;  /* 0x000000ffff71a224 */ /* 0x000fe200078e0a71 */
[C---:B------:R-:W-:Y:S01]  /*4180*/  ISETP.GT.U32.AND P2, PT, R2.reuse, R17, PT ;  /* 0x000000110200720c */ /* 0x040fe20003f44070 */
[----:B------:R-:W-:Y:S01]  /*4190*/  @!P6 IMAD.MOV R147, RZ, RZ, -R147 ;  /* 0x000000ffff93e224 */ /* 0x000fe200078e0a93 */
[C---:B------:R-:W-:Y:S01]  /*41a0*/  ISETP.GT.U32.AND P6, PT, R2.reuse, R145, PT ;  /* 0x000000910200720c */ /* 0x040fe20003fc4070 */
[----:B------:R-:W-:Y:S01]  /*41b0*/  IMAD.MOV R6, RZ, RZ, -R6 ;  /* 0x000000ffff067224 */ /* 0x000fe200078e0a06 */
[----:B------:R-:W-:Y:S01]  /*41c0*/  IABS R41, R24 ;  /* 0x0000001800297213 */ /* 0x000fe20000000000 */
[----:B------:R-:W-:Y:S01]  /*41d0*/  @!P4 IMAD.MOV R151, RZ, RZ, -R151 ;  /* 0x000000ffff97c224 */ /* 0x000fe200078e0a97 */
[C---:B------:R-:W-:Y:S01]  /*41e0*/  ISETP.GT.U32.AND P4, PT, R2.reuse, R29, PT ;  /* 0x0000001d0200720c */ /* 0x040fe20003f84070 */
[----:B------:R-:W-:Y:S01]  /*41f0*/  IMAD R93, R2, R6, R93 ;  /* 0x00000006025d7224 */ /* 0x000fe200078e025d */
[----:B------:R-:W-:Y:S01]  /*4200*/  LOP3.LUT R6, R3, 0x140, RZ, 0xfc, !PT ;  /* 0x0000014003067812 */ /* 0x000fe200078efcff */
[----:B------:R-:W-:Y:S01]  /*4210*/  @!P5 IMAD.MOV R91, RZ, RZ, -R91 ;  /* 0x000000ffff5bd224 */ /* 0x000fe200078e0a5b */
[----:B------:R-:W-:-:S02]  /*4220*/  ISETP.GE.AND P5, PT, R19, RZ, PT ;  /* 0x000000ff1300720c */ /* 0x000fc40003fa6270 */
[----:B------:R-:W-:Y:S01]  /*4230*/  ISETP.GT.U32.AND P1, PT, R2, R93, PT ;  /* 0x0000005d0200720c */ /* 0x000fe20003f24070 */
[--C-:B------:R-:W-:Y:S01]  /*4240*/  @!P2 IMAD.IADD R17, R17, 0x1, -R2.reuse ;  /* 0x000000011111a824 */ /* 0x100fe200078e0a02 */
[----:B------:R-:W-:Y:S01]  /*4250*/  IABS R95, R6 ;  /* 0x00000006005f7213 */ /* 0x000fe20000000000 */
[--C-:B------:R-:W-:Y:S01]  /*4260*/  @!P6 IMAD.IADD R145, R145, 0x1, -R2.reuse ;  /* 0x000000019191e824 */ /* 0x100fe200078e0a02 */
[----:B------:R-:W-:Y:S01]  /*4270*/  ISETP.GE.AND P2, PT, R7, RZ, PT ;  /* 0x000000ff0700720c */ /* 0x000fe20003f46270 */
[----:B------:R-:W-:Y:S01]  /*4280*/  @!P3 IMAD.MOV R17, RZ, RZ, -R17 ;  /* 0x000000ffff11b224 */ /* 0x000fe200078e0a11 */
[----:B------:R-:W-:Y:S01]  /*4290*/  ISETP.GE.AND P3, PT, R6, RZ, PT ;  /* 0x000000ff0600720c */ /* 0x000fe20003f66270 */
[----:B------:R-:W-:Y:S01]  /*42a0*/  IMAD.HI.U32 R6, R4, R143, RZ ;  /* 0x0000008f04067227 */ /* 0x000fe200078e00ff */
[----:B------:R-:W-:Y:S02]  /*42b0*/  ISETP.GT.U32.AND P6, PT, R2, R145, PT ;  /* 0x000000910200720c */ /* 0x000fe40003fc4070 */
[----:B------:R-:W-:Y:S01]  /*42c0*/  LOP3.LUT R19, R3, 0x154, RZ, 0xfc, !PT ;  /* 0x0000015403137812 */ /* 0x000fe200078efcff */
[----:B------:R-:W-:-:S02]  /*42d0*/  @!P4 IMAD.IADD R29, R29, 0x1, -R2 ;  /* 0x000000011d1dc824 */ /* 0x000fc400078e0a02 */
[----:B------:R-:W-:Y:S01]  /*42e0*/  IMAD.MOV R6, RZ, RZ, -R6 ;  /* 0x000000ffff067224 */ /* 0x000fe200078e0a06 */
[----:B------:R-:W-:Y:S01]  /*42f0*/  IABS R133, R19 ;  /* 0x0000001300857213 */ /* 0x000fe20000000000 */
[----:B------:R-:W-:Y:S01]  /*4300*/  @!P1 IMAD.IADD R93, R93, 0x1, -R2 ;  /* 0x000000015d5d9824 */ /* 0x000fe200078e0a02 */
[C---:B------:R-:W-:Y:S01]  /*4310*/  ISETP.GT.U32.AND P4, PT, R2.reuse, R29, PT ;  /* 0x0000001d0200720c */ /* 0x040fe20003f84070 */
[----:B------:R-:W-:Y:S02]  /*4320*/  IMAD R143, R2, R6, R143 ;  /* 0x00000006028f7224 */ /* 0x000fe400078e028f */
[----:B------:R-:W-:Y:S01]  /*4330*/  IMAD.HI.U32 R5, R4, R95, RZ ;  /* 0x0000005f04057227 */ /* 0x000fe200078e00ff */
[----:B------:R-:W-:-:S03]  /*4340*/  ISETP.GT.U32.AND P1, PT, R2, R93, PT ;  /* 0x0000005d0200720c */ /* 0x000fc60003f24070 */
[----:B------:R-:W-:Y:S01]  /*4350*/  @!P6 IMAD.IADD R145, R145, 0x1, -R2 ;  /* 0x000000019191e824 */ /* 0x000fe200078e0a02 */
[----:B------:R-:W-:Y:S01]  /*4360*/  ISETP.GT.U32.AND P6, PT, R2, R143, PT ;  /* 0x0000008f0200720c */ /* 0x000fe20003fc4070 */
[----:B------:R-:W-:Y:S02]  /*4370*/  IMAD.MOV R5, RZ, RZ, -R5 ;  /* 0x000000ffff057224 */ /* 0x000fe400078e0a05 */
[----:B------:R-:W-:-:S04]  /*4380*/  IMAD.HI.U32 R7, R4, R121, RZ ;  /* 0x0000007904077227 */ /* 0x000fc800078e00ff */
[--C-:B------:R-:W-:Y:S01]  /*4390*/  @!P4 IMAD.IADD R29, R29, 0x1, -R2.reuse ;  /* 0x000000011d1dc824 */ /* 0x100fe200078e0a02 */
[----:B------:R-:W-:Y:S01]  /*43a0*/  ISETP.GE.AND P4, PT, R15, RZ, PT ;  /* 0x000000ff0f00720c */ /* 0x000fe20003f86270 */
[----:B------:R-:W-:Y:S01]  /*43b0*/  IMAD R95, R2, R5, R95 ;  /* 0x00000005025f7224 */ /* 0x000fe200078e025f */
[----:B------:R-:W-:Y:S01]  /*43c0*/  LOP3.LUT R5, R3, 0x14c, RZ, 0xfc, !PT ;  /* 0x0000014c03057812 */ /* 0x000fe200078efcff */
[--C-:B------:R-:W-:Y:S01]  /*43d0*/  @!P1 IMAD.IADD R93, R93, 0x1, -R2.reuse ;  /* 0x000000015d5d9824 */ /* 0x100fe200078e0a02 */
[----:B------:R-:W-:Y:S01]  /*43e0*/  ISETP.GE.AND P1, PT, R18, RZ, PT ;  /* 0x000000ff1200720c */ /* 0x000fe20003f26270 */
[----:B------:R-:W-:Y:S01]  /*43f0*/  @!P0 IMAD.MOV R29, RZ, RZ, -R29 ;  /* 0x000000ffff1d8224 */ /* 0x000fe200078e0a1d */
[C---:B------:R-:W-:Y:S01]  /*4400*/  ISETP.GT.U32.AND P0, PT, R2.reuse, R95, PT ;  /* 0x0000005f0200720c */ /* 0x040fe20003f04070 */
[----:B------:R-:W-:Y:S01]  /*4410*/  @!P6 IMAD.IADD R143, R143, 0x1, -R2 ;  /* 0x000000018f8fe824 */ /* 0x000fe200078e0a02 */
[----:B------:R-:W-:Y:S01]  /*4420*/  IABS R139, R5 ;  /* 0x00000005008b7213 */ /* 0x000fe20000000000 */
[----:B------:R-:W-:Y:S01]  /*4430*/  @!P5 IMAD.MOV R93, RZ, RZ, -R93 ;  /* 0x000000ffff5dd224 */ /* 0x000fe200078e0a5d */
[----:B------:R-:W-:Y:S01]  /*4440*/  ISETP.GE.AND P5, PT, R5, RZ, PT ;  /* 0x000000ff0500720c */ /* 0x000fe20003fa6270 */
[----:B------:R-:W-:Y:S01]  /*4450*/  IMAD.MOV R7, RZ, RZ, -R7 ;  /* 0x000000ffff077224 */ /* 0x000fe200078e0a07 */
[----:B------:R-:W-:Y:S01]  /*4460*/  ISETP.GT.U32.AND P6, PT, R2, R143, PT ;  /* 0x0000008f0200720c */ /* 0x000fe20003fc4070 */
[----:B------:R-:W-:Y:S01]  /*4470*/  IMAD.HI.U32 R5, R4, R139, RZ ;  /* 0x0000008b04057227 */ /* 0x000fe200078e00ff */
[----:B------:R-:W-:-:S03]  /*4480*/  LOP3.LUT R18, R3, 0x150, RZ, 0xfc, !PT ;  /* 0x0000015003127812 */ /* 0x000fc600078efcff */
[C---:B------:R-:W-:Y:S01]  /*4490*/  IMAD R121, R2.reuse, R7, R121 ;  /* 0x0000000702797224 */ /* 0x040fe200078e0279 */
[----:B------:R-:W-:Y:S01]  /*44a0*/  IABS R99, R18 ;  /* 0x0000001200637213 */ /* 0x000fe20000000000 */
[----:B------:R-:W-:Y:S02]  /*44b0*/  IMAD.MOV R5, RZ, RZ, -R5 ;  /* 0x000000ffff057224 */ /* 0x000fe400078e0a05 */
[----:B------:R-:W-:Y:S02]  /*44c0*/  @!P0 IMAD.IADD R95, R95, 0x1, -R2 ;  /* 0x000000015f5f8824 */ /* 0x000fe400078e0a02 */
[----:B------:R-:W-:Y:S01]  /*44d0*/  @!P2 IMAD.MOV R145, RZ, RZ, -R145 ;  /* 0x000000ffff91a224 */ /* 0x000fe200078e0a91 */
[C---:B------:R-:W-:Y:S01]  /*44e0*/  ISETP.GT.U32.AND P2, PT, R2.reuse, R121, PT ;  /* 0x000000790200720c */ /* 0x040fe20003f44070 */
[C---:B------:R-:W-:Y:S01]  /*44f0*/  IMAD R139, R2.reuse, R5, R139 ;  /* 0x00000005028b7224 */ /* 0x040fe200078e028b */
[----:B------:R-:W-:Y:S01]  /*4500*/  ISETP.GT.U32.AND P0, PT, R2, R95, PT ;  /* 0x0000005f0200720c */ /* 0x000fe20003f04070 */
[----:B------:R-:W-:-:S04]  /*4510*/  IMAD.HI.U32 R6, R4, R99, RZ ;  /* 0x0000006304067227 */ /* 0x000fc800078e00ff */
[----:B------:R-:W-:Y:S01]  /*4520*/  @!P6 IMAD.IADD R143, R143, 0x1, -R2 ;  /* 0x000000018f8fe824 */ /* 0x000fe200078e0a02 */
[----:B------:R-:W-:Y:S01]  /*4530*/  ISETP.GT.U32.AND P6, PT, R2, R139, PT ;  /* 0x0000008b0200720c */ /* 0x000fe20003fc4070 */
[----:B------:R-:W-:-:S04]  /*4540*/  IMAD.HI.U32 R15, R4, R101, RZ ;  /* 0x00000065040f7227 */ /* 0x000fc800078e00ff */
[----:B------:R-:W-:Y:S02]  /*4550*/  IMAD.MOV R6, RZ, RZ, -R6 ;  /* 0x000000ffff067224 */ /* 0x000fe400078e0a06 */
[----:B------:R-:W-:Y:S02]  /*4560*/  IMAD.MOV R15, RZ, RZ, -R15 ;  /* 0x000000ffff0f7224 */ /* 0x000fe400078e0a0f */
[C---:B------:R-:W-:Y:S02]  /*4570*/  IMAD R99, R2.reuse, R6, R99 ;  /* 0x0000000602637224 */ /* 0x040fe400078e0263 */
[C---:B------:R-:W-:Y:S01]  /*4580*/  IMAD R101, R2.reuse, R15, R101 ;  /* 0x0000000f02657224 */ /* 0x040fe200078e0265 */
[----:B------:R-:W-:Y:S01]  /*4590*/  LOP3.LUT R15, R3, 0x15c, RZ, 0xfc, !PT ;  /* 0x0000015c030f7812 */ /* 0x000fe200078efcff */
[--C-:B------:R-:W-:Y:S01]  /*45a0*/  @!P2 IMAD.IADD R121, R121, 0x1, -R2.reuse ;  /* 0x000000017979a824 */ /* 0x100fe200078e0a02 */
[C---:B------:R-:W-:Y:S01]  /*45b0*/  ISETP.GT.U32.AND P2, PT, R2.reuse, R99, PT ;  /* 0x000000630200720c */ /* 0x040fe20003f44070 */
[--C-:B------:R-:W-:Y:S01]  /*45c0*/  @!P0 IMAD.IADD R95, R95, 0x1, -R2.reuse ;  /* 0x000000015f5f8824 */ /* 0x100fe200078e0a02 */
[----:B------:R-:W-:Y:S01]  /*45d0*/  IABS R31, R15 ;  /* 0x0000000f001f7213 */ /* 0x000fe20000000000 */
[----:B------:R-:W-:Y:S01]  /*45e0*/  @!P6 IMAD.IADD R139, R139, 0x1, -R2 ;  /* 0x000000018b8be824 */ /* 0x000fe200078e0a02 */
[----:B------:R-:W-:Y:S01]  /*45f0*/  ISETP.GT.U32.AND P6, PT, R2, R121, PT ;  /* 0x000000790200720c */ /* 0x000fe20003fc4070 */
[----:B------:R-:W-:Y:S01]  /*4600*/  IMAD.HI.U32 R7, R4, R133, RZ ;  /* 0x0000008504077227 */ /* 0x000fe200078e00ff */
[----:B------:R-:W-:-:S02]  /*4610*/  ISETP.GE.AND P0, PT, R18, RZ, PT ;  /* 0x000000ff1200720c */ /* 0x000fc40003f06270 */
[----:B------:R-:W-:Y:S01]  /*4620*/  LOP3.LUT R18, R3, 0x160, RZ, 0xfc, !PT ;  /* 0x0000016003127812 */ /* 0x000fe200078efcff */
[----:B------:R-:W-:Y:S01]  /*4630*/  @!P3 IMAD.MOV R95, RZ, RZ, -R95 ;  /* 0x000000ffff5fb224 */ /* 0x000fe200078e0a5f */
[----:B------:R-:W-:Y:S01]  /*4640*/  ISETP.GT.U32.AND P3, PT, R2, R139, PT ;  /* 0x0000008b0200720c */ /* 0x000fe20003f64070 */
[----:B------:R-:W-:Y:S01]  /*4650*/  IMAD.MOV R7, RZ, RZ, -R7 ;  /* 0x000000ffff077224 */ /* 0x000fe200078e0a07 */
[----:B------:R-:W-:Y:S01]  /*4660*/  IABS R103, R18 ;  /* 0x0000001200677213 */ /* 0x000fe20000000000 */
[----:B------:R-:W-:-:S04]  /*4670*/  IMAD.HI.U32 R5, R4, R31, RZ ;  /* 0x0000001f04057227 */ /* 0x000fc800078e00ff */
[C---:B------:R-:W-:Y:S02]  /*4680*/  IMAD R133, R2.reuse, R7, R133 ;  /* 0x0000000702857224 */ /* 0x040fe400078e0285 */
[--C-:B------:R-:W-:Y:S02]  /*4690*/  @!P2 IMAD.IADD R99, R99, 0x1, -R2.reuse ;  /* 0x000000016363a824 */ /* 0x100fe400078e0a02 */
[----:B------:R-:W-:Y:S02]  /*46a0*/  IMAD.MOV R5, RZ, RZ, -R5 ;  /* 0x000000ffff057224 */ /* 0x000fe400078e0a05 */
[----:B------:R-:W-:Y:S01]  /*46b0*/  @!P4 IMAD.MOV R143, RZ, RZ, -R143 ;  /* 0x000000ffff8fc224 */ /* 0x000fe200078e0a8f */
[C---:B------:R-:W-:Y:S01]  /*46c0*/  ISETP.GT.U32.AND P2, PT, R2.reuse, R99, PT ;  /* 0x000000630200720c */ /* 0x040fe20003f44070 */
[----:B------:R-:W-:Y:S01]  /*46d0*/  @!P6 IMAD.IADD R121, R121, 0x1, -R2 ;  /* 0x000000017979e824 */ /* 0x000fe200078e0a02 */
[C---:B------:R-:W-:Y:S01]  /*46e0*/  ISETP.GT.U32.AND P4, PT, R2.reuse, R133, PT ;  /* 0x000000850200720c */ /* 0x040fe20003f84070 */
[C---:B------:R-:W-:Y:S01]  /*46f0*/  IMAD R31, R2.reuse, R5, R31 ;  /* 0x00000005021f7224 */ /* 0x040fe200078e021f */
[----:B------:R-:W-:Y:S01]  /*4700*/  ISETP.GT.U32.AND P6, PT, R2, R101, PT ;  /* 0x000000650200720c */ /* 0x000fe20003fc4070 */
[----:B------:R-:W-:-:S04]  /*4710*/  IMAD.HI.U32 R6, R4, R103, RZ ;  /* 0x0000006704067227 */ /* 0x000fc800078e00ff */
[----:B------:R-:W-:Y:S01]  /*4720*/  @!P3 IMAD.IADD R139, R139, 0x1, -R2 ;  /* 0x000000018b8bb824 */ /* 0x000fe200078e0a02 */
[C---:B------:R-:W-:Y:S01]  /*4730*/  ISETP.GT.U32.AND P3, PT, R2.reuse, R31, PT ;  /* 0x0000001f0200720c */ /* 0x040fe20003f64070 */
[----:B------:R-:W-:Y:S02]  /*4740*/  IMAD.MOV R7, RZ, RZ, -R6 ;  /* 0x000000ffff077224 */ /* 0x000fe400078e0a06 */
[--C-:B------:R-:W-:Y:S02]  /*4750*/  @!P2 IMAD.IADD R99, R99, 0x1, -R2.reuse ;  /* 0x000000016363a824 */ /* 0x100fe400078e0a02 */
[C---:B------:R-:W-:Y:S01]  /*4760*/  IMAD R103, R2.reuse, R7, R103 ;  /* 0x0000000702677224 */ /* 0x040fe200078e0267 */
[----:B------:R-:W-:Y:S01]  /*4770*/  LOP3.LUT R7, R3, 0x16c, RZ, 0xfc, !PT ;  /* 0x0000016c03077812 */ /* 0x000fe200078efcff */
[--C-:B------:R-:W-:Y:S01]  /*4780*/  @!P4 IMAD.IADD R133, R133, 0x1, -R2.reuse ;  /* 0x000000018585c824 */ /* 0x100fe200078e0a02 */
[----:B------:R-:W-:Y:S01]  /*4790*/  ISETP.GE.AND P4, PT, R19, RZ, PT ;  /* 0x000000ff1300720c */ /* 0x000fe20003f86270 */
[--C-:B------:R-:W-:Y:S01]  /*47a0*/  @!P6 IMAD.IADD R101, R101, 0x1, -R2.reuse ;  /* 0x000000016565e824 */ /* 0x100fe200078e0a02 */
[C---:B------:R-:W-:Y:S01]  /*47b0*/  ISETP.GT.U32.AND P2, PT, R2.reuse, R103, PT ;  /* 0x000000670200720c */ /* 0x040fe20003f44070 */
[----:B------:R-:W-:Y:S01]  /*47c0*/  @!P1 IMAD.MOV R121, RZ, RZ, -R121 ;  /* 0x000000ffff799224 */ /* 0x000fe200078e0a79 */
[----:B------:R-:W-:Y:S01]  /*47d0*/  LOP3.LUT R19, R3, 0x170, RZ, 0xfc, !PT ;  /* 0x0000017003137812 */ /* 0x000fe200078efcff */
[----:B------:R-:W-:Y:S01]  /*47e0*/  @!P3 IMAD.IADD R31, R31, 0x1, -R2 ;  /* 0x000000011f1fb824 */ /* 0x000fe200078e0a02 */
[----:B------:R-:W-:Y:S01]  /*47f0*/  ISETP.GT.U32.AND P3, PT, R2, R133, PT ;  /* 0x000000850200720c */ /* 0x000fe20003f64070 */
[----:B------:R-:W-:Y:S01]  /*4800*/  IMAD.HI.U32 R6, R4, R129, RZ ;  /* 0x0000008104067227 */ /* 0x000fe200078e00ff */
[----:B------:R-:W-:-:S02]  /*4810*/  ISETP.GT.U32.AND P1, PT, R2, R101, PT ;  /* 0x000000650200720c */ /* 0x000fc40003f24070 */
[----:B------:R-:W-:Y:S01]  /*4820*/  IABS R127, R7 ;  /* 0x00000007007f7213 */ /* 0x000fe20000000000 */
[----:B------:R-:W-:Y:S01]  /*4830*/  @!P5 IMAD.MOV R139, RZ, RZ, -R139 ;  /* 0x000000ffff8bd224 */ /* 0x000fe200078e0a8b */
[----:B------:R-:W-:Y:S01]  /*4840*/  ISETP.GT.U32.AND P5, PT, R2, R31, PT ;  /* 0x0000001f0200720c */ /* 0x000fe20003fa4070 */
[----:B------:R-:W-:Y:S01]  /*4850*/  IMAD.MOV R6, RZ, RZ, -R6 ;  /* 0x000000ffff067224 */ /* 0x000fe200078e0a06 */
[----:B------:R-:W-:Y:S01]  /*4860*/  IABS R107, R19 ;  /* 0x00000013006b7213 */ /* 0x000fe20000000000 */
[----:B------:R-:W-:Y:S01]  /*4870*/  IMAD.HI.U32 R5, R4, R41, RZ ;  /* 0x0000002904057227 */ /* 0x000fe200078e00ff */
[----:B------:R-:W-:Y:S02]  /*4880*/  ISETP.GE.AND P6, PT, R22, RZ, PT ;  /* 0x000000ff1600720c */ /* 0x000fe40003fc6270 */
[----:B------:R-:W-:Y:S01]  /*4890*/  LOP3.LUT R22, R3, 0x18c, RZ, 0xfc, !PT ;  /* 0x0000018c03167812 */ /* 0x000fe200078efcff */
[----:B------:R-:W-:Y:S02]  /*48a0*/  IMAD R129, R2, R6, R129 ;  /* 0x0000000602817224 */ /* 0x000fe400078e0281 */
[----:B------:R-:W-:Y:S01]  /*48b0*/  @!P2 IMAD.IADD R103, R103, 0x1, -R2 ;  /* 0x000000016767a824 */ /* 0x000fe200078e0a02 */
[----:B------:R-:W-:Y:S01]  /*48c0*/  IABS R119, R22 ;  /* 0x0000001600777213 */ /* 0x000fe20000000000 */
[----:B------:R-:W-:-:S02]  /*48d0*/  IMAD.MOV R5, RZ, RZ, -R5 ;  /* 0x000000ffff057224 */ /* 0x000fc400078e0a05 */
[--C-:B------:R-:W-:Y:S01]  /*48e0*/  @!P3 IMAD.IADD R133, R133, 0x1, -R2.reuse ;  /* 0x000000018585b824 */ /* 0x100fe200078e0a02 */
[C---:B------:R-:W-:Y:S01]  /*48f0*/  ISETP.GT.U32.AND P2, PT, R2.reuse, R103, PT ;  /* 0x000000670200720c */ /* 0x040fe20003f44070 */
[----:B------:R-:W-:Y:S01]  /*4900*/  @!P1 IMAD.IADD R101, R101, 0x1, -R2 ;  /* 0x0000000165659824 */ /* 0x000fe200078e0a02 */
[----:B------:R-:W-:Y:S01]  /*4910*/  ISETP.GE.AND P3, PT, R15, RZ, PT ;  /* 0x000000ff0f00720c */ /* 0x000fe20003f66270 */
[C---:B------:R-:W-:Y:S01]  /*4920*/  IMAD R41, R2.reuse, R5, R41 ;  /* 0x0000000502297224 */ /* 0x040fe200078e0229 */
[----:B------:R-:W-:Y:S01]  /*4930*/  ISETP.GT.U32.AND P1, PT, R2, R129, PT ;  /* 0x000000810200720c */ /* 0x000fe20003f24070 */
[----:B------:R-:W-:-:S04]  /*4940*/  IMAD.HI.U32 R5, R4, R127, RZ ;  /* 0x0000007f04057227 */ /* 0x000fc800078e00ff */
[----:B------:R-:W-:Y:S01]  /*4950*/  @!P5 IMAD.IADD R31, R31, 0x1, -R2 ;  /* 0x000000011f1fd824 */ /* 0x000fe200078e0a02 */
[----:B------:R-:W-:Y:S01]  /*4960*/  ISETP.GE.AND P5, PT, R18, RZ, PT ;  /* 0x000000ff1200720c */ /* 0x000fe20003fa6270 */
[----:B------:R-:W-:Y:S01]  /*4970*/  IMAD.HI.U32 R6, R4, R107, RZ ;  /* 0x0000006b04067227 */ /* 0x000fe200078e00ff */
[----:B------:R-:W-:-:S03]  /*4980*/  LOP3.LUT R18, R3, 0x188, RZ, 0xfc, !PT ;  /* 0x0000018803127812 */ /* 0x000fc600078efcff */
[----:B------:R-:W-:Y:S02]  /*4990*/  IMAD.MOV R5, RZ, RZ, -R5 ;  /* 0x000000ffff057224 */ /* 0x000fe400078e0a05 */
[----:B------:R-:W-:Y:S01]  /*49a0*/  @!P0 IMAD.MOV R99, RZ, RZ, -R99 ;  /* 0x000000ffff638224 */ /* 0x000fe200078e0a63 */
[C---:B------:R-:W-:Y:S01]  /*49b0*/  ISETP.GT.U32.AND P0, PT, R2.reuse, R41, PT ;  /* 0x000000290200720c */ /* 0x040fe20003f04070 */
[----:B------:R-:W-:Y:S02]  /*49c0*/  IMAD.MOV R6, RZ, RZ, -R6 ;  /* 0x000000ffff067224 */ /* 0x000fe400078e0a06 */
[----:B------:R-:W-:Y:S01]  /*49d0*/  IMAD R127, R2, R5, R127 ;  /* 0x00000005027f7224 */ /* 0x000fe200078e027f */
[----:B------:R-:W-:Y:S01]  /*49e0*/  LOP3.LUT R5, R3, 0x174, RZ, 0xfc, !PT ;  /* 0x0000017403057812 */ /* 0x000fe200078efcff */
[--C-:B------:R-:W-:Y:S01]  /*49f0*/  @!P2 IMAD.IADD R103, R103, 0x1, -R2.reuse ;  /* 0x000000016767a824 */ /* 0x100fe200078e0a02 */
[----:B------:R-:W-:Y:S01]  /*4a00*/  ISETP.GE.AND P2, PT, R24, RZ, PT ;  /* 0x000000ff1800720c */ /* 0x000fe20003f46270 */
[--C-:B------:R-:W-:Y:S01]  /*4a10*/  @!P1 IMAD.IADD R129, R129, 0x1, -R2.reuse ;  /* 0x0000000181819824 */ /* 0x100fe200078e0a02 */
[----:B------:R-:W-:Y:S01]  /*4a20*/  IABS R109, R5 ;  /* 0x00000005006d7213 */ /* 0x000fe20000000000 */
[C---:B------:R-:W-:Y:S01]  /*4a30*/  IMAD R107, R2.reuse, R6, R107 ;  /* 0x00000006026b7224 */ /* 0x040fe200078e026b */
[----:B------:R-:W-:Y:S01]  /*4a40*/  LOP3.LUT R6, R3, 0x178, RZ, 0xfc, !PT ;  /* 0x0000017803067812 */ /* 0x000fe200078efcff */
[----:B------:R-:W-:Y:S01]  /*4a50*/  @!P3 IMAD.MOV R31, RZ, RZ, -R31 ;  /* 0x000000ffff1fb224 */ /* 0x000fe200078e0a1f */
[C---:B------:R-:W-:Y:S01]  /*4a60*/  ISETP.GT.U32.AND P3, PT, R2.reuse, R127, PT ;  /* 0x0000007f0200720c */ /* 0x040fe20003f64070 */
[----:B------:R-:W-:Y:S01]  /*4a70*/  @!P6 IMAD.MOV R101, RZ, RZ, -R101 ;  /* 0x000000ffff65e224 */ /* 0x000fe200078e0a65 */
[C---:B------:R-:W-:Y:S01]  /*4a80*/  ISETP.GT.U32.AND P6, PT, R2.reuse, R129, PT ;  /* 0x000000810200720c */ /* 0x040fe20003fc4070 */
[----:B------:R-:W-:Y:S01]  /*4a90*/  @!P5 IMAD.MOV R103, RZ, RZ, -R103 ;  /* 0x000000ffff67d224 */ /* 0x000fe200078e0a67 */
[----:B------:R-:W-:Y:S01]  /*4aa0*/  ISETP.GT.U32.AND P5, PT, R2, R107, PT ;  /* 0x0000006b0200720c */ /* 0x000fe20003fa4070 */
[----:B------:R-:W-:Y:S01]  /*4ab0*/  @!P0 IMAD.IADD R41, R41, 0x1, -R2 ;  /* 0x0000000129298824 */ /* 0x000fe200078e0a02 */
[----:B------:R-:W-:Y:S01]  /*4ac0*/  IABS R111, R6 ;  /* 0x00000006006f7213 */ /* 0x000fe20000000000 */
[----:B------:R-:W-:Y:S01]  /*4ad0*/  @!P4 IMAD.MOV R133, RZ, RZ, -R133 ;  /* 0x000000ffff85c224 */ /* 0x000fe200078e0a85 */
[----:B------:R-:W-:-:S02]  /*4ae0*/  ISETP.GE.AND P4, PT, R7, RZ, PT ;  /* 0x000000ff0700720c */ /* 0x000fc40003f86270 */
[----:B------:R-:W-:Y:S02]  /*4af0*/  ISETP.GT.U32.AND P1, PT, R2, R41, PT ;  /* 0x000000290200720c */ /* 0x000fe40003f24070 */
[----:B------:R-:W-:Y:S01]  /*4b00*/  ISETP.GE.AND P0, PT, R26, RZ, PT ;  /* 0x000000ff1a00720c */ /* 0x000fe20003f06270 */
[--C-:B------:R-:W-:Y:S01]  /*4b10*/  @!P3 IMAD.IADD R127, R127, 0x1, -R2.reuse ;  /* 0x000000017f7fb824 */ /* 0x100fe200078e0a02 */
[----:B------:R-:W-:Y:S01]  /*4b20*/  ISETP.GE.AND P3, PT, R6, RZ, PT ;  /* 0x000000ff0600720c */ /* 0x000fe20003f66270 */
[--C-:B------:R-:W-:Y:S01]  /*4b30*/  @!P6 IMAD.IADD R129, R129, 0x1, -R2.reuse ;  /* 0x000000018181e824 */ /* 0x100fe200078e0a02 */
[----:B------:R-:W-:Y:S01]  /*4b40*/  ISETP.GE.AND P6, PT, R5, RZ, PT ;  /* 0x000000ff0500720c */ /* 0x000fe20003fc6270 */
[----:B------:R-:W-:Y:S01]  /*4b50*/  @!P5 IMAD.IADD R107, R107, 0x1, -R2 ;  /* 0x000000016b6bd824 */ /* 0x000fe200078e0a02 */
[----:B------:R-:W-:Y:S01]  /*4b60*/  ISETP.GT.U32.AND P5, PT, R2, R127, PT ;  /* 0x0000007f0200720c */ /* 0x000fe20003fa4070 */
[----:B------:R-:W-:Y:S01]  /*4b70*/  IMAD.HI.U32 R5, R4, R109, RZ ;  /* 0x0000006d04057227 */ /* 0x000fe200078e00ff */
[----:B------:R-:W-:-:S02]  /*4b80*/  LOP3.LUT R7, R3, 0x17c, RZ, 0xfc, !PT ;  /* 0x0000017c03077812 */ /* 0x000fc400078efcff */
[----:B------:R-:W-:Y:S01]  /*4b90*/  LOP3.LUT R24, R3, 0x190, RZ, 0xfc, !PT ;  /* 0x0000019003187812 */ /* 0x000fe200078efcff */
[----:B------:R-:W-:Y:S01]  /*4ba0*/  IMAD.MOV R5, RZ, RZ, -R5 ;  /* 0x000000ffff057224 */ /* 0x000fe200078e0a05 */
[----:B------:R-:W-:Y:S01]  /*4bb0*/  IABS R115, R7 ;  /* 0x0000000700737213 */ /* 0x000fe20000000000 */
[--C-:B------:R-:W-:Y:S01]  /*4bc0*/  @!P1 IMAD.IADD R41, R41, 0x1, -R2.reuse ;  /* 0x0000000129299824 */ /* 0x100fe200078e0a02 */
[----:B------:R-:W-:Y:S01]  /*4bd0*/  ISETP.GE.AND P1, PT, R19, RZ, PT ;  /* 0x000000ff1300720c */ /* 0x000fe20003f26270 */
[----:B------:R-:W-:Y:S01]  /*4be0*/  IMAD R109, R2, R5, R109 ;  /* 0x00000005026d7224 */ /* 0x000fe200078e026d */
[C---:B------:R-:W-:Y:S01]  /*4bf0*/  LOP3.LUT R5, R3.reuse, 0x180, RZ, 0xfc, !PT ;  /* 0x0000018003057812 */ /* 0x040fe200078efcff */
[----:B------:R-:W-:Y:S01]  /*4c00*/  IMAD.HI.U32 R6, R4, R111, RZ ;  /* 0x0000006f04067227 */ /* 0x000fe200078e00ff */
[----:B------:R-:W-:Y:S02]  /*4c10*/  LOP3.LUT R26, R3, 0x194, RZ, 0xfc, !PT ;  /* 0x00000194031a7812 */ /* 0x000fe400078efcff */
[----:B------:R-:W-:Y:S01]  /*4c20*/  IABS R117, R5 ;  /* 0x0000000500757213 */ /* 0x000fe20000000000 */
[----:B------:R-:W-:Y:S01]  /*4c30*/  @!P2 IMAD.MOV R41, RZ, RZ, -R41 ;  /* 0x000000ffff29a224 */ /* 0x000fe200078e0a29 */
[C---:B------:R-:W-:Y:S01]  /*4c40*/  ISETP.GT.U32.AND P2, PT, R2.reuse, R107, PT ;  /* 0x0000006b0200720c */ /* 0x040fe20003f44070 */
[----:B------:R-:W-:Y:S01]  /*4c50*/  @!P5 IMAD.IADD R127, R127, 0x1, -R2 ;  /* 0x000000017f7fd824 */ /* 0x000fe200078e0a02 */
[C---:B------:R-:W-:Y:S01]  /*4c60*/  ISETP.GT.U32.AND P5, PT, R2.reuse, R109, PT ;  /* 0x0000006d0200720c */ /* 0x040fe20003fa4070 */
[----:B------:R-:W-:Y:S01]  /*4c70*/  IMAD.MOV R6, RZ, RZ, -R6 ;  /* 0x000000ffff067224 */ /* 0x000fe200078e0a06 */
[----:B------:R-:W-:Y:S01]  /*4c80*/  IABS R15, R26 ;  /* 0x0000001a000f7213 */ /* 0x000fe20000000000 */
[----:B------:R-:W-:Y:S01]  /*4c90*/  @!P4 IMAD.MOV R127, RZ, RZ, -R127 ;  /* 0x000000ffff7fc224 */ /* 0x000fe200078e0a7f */
[----:B------:R-:W-:Y:S01]  /*4ca0*/  IABS R19, R28 ;  /* 0x0000001c00137213 */ /* 0x000fe20000000000 */
[----:B------:R-:W-:-:S02]  /*4cb0*/  IMAD R111, R2, R6, R111 ;  /* 0x00000006026f7224 */ /* 0x000fc400078e026f */
[----:B------:R-:W-:Y:S01]  /*4cc0*/  @!P0 IMAD.MOV R129, RZ, RZ, -R129 ;  /* 0x000000ffff818224 */ /* 0x000fe200078e0a81 */
[----:B------:R-:W-:Y:S02]  /*4cd0*/  ISETP.GE.AND P0, PT, R7, RZ, PT ;  /* 0x000000ff0700720c */ /* 0x000fe40003f06270 */
[----:B------:R-:W-:Y:S01]  /*4ce0*/  ISETP.GT.U32.AND P4, PT, R2, R111, PT ;  /* 0x0000006f0200720c */ /* 0x000fe20003f84070 */
[--C-:B------:R-:W-:Y:S01]  /*4cf0*/  @!P2 IMAD.IADD R107, R107, 0x1, -R2.reuse ;  /* 0x000000016b6ba824 */ /* 0x100fe200078e0a02 */
[----:B------:R-:W-:Y:S01]  /*4d00*/  ISETP.GE.AND P2, PT, R5, RZ, PT ;  /* 0x000000ff0500720c */ /* 0x000fe20003f46270 */
[----:B------:R-:W-:Y:S01]  /*4d10*/  @!P5 IMAD.IADD R109, R109, 0x1, -R2 ;  /* 0x000000016d6dd824 */ /* 0x000fe200078e0a02 */
[----:B------:R-:W-:Y:S01]  /*4d20*/  LOP3.LUT R7, R3, 0x184, RZ, 0xfc, !PT ;  /* 0x0000018403077812 */ /* 0x000fe200078efcff */
[----:B------:R-:W-:-:S03]  /*4d30*/  IMAD.HI.U32 R5, R4, R115, RZ ;  /* 0x0000007304057227 */ /* 0x000fc600078e00ff */
[----:B------:R-:W-:Y:S01]  /*4d40*/  ISETP.GT.U32.AND P5, PT, R2, R109, PT ;  /* 0x0000006d0200720c */ /* 0x000fe20003fa4070 */
[----:B------:R-:W-:Y:S01]  /*4d50*/  IMAD.MOV R6, RZ, RZ, -R5 ;  /* 0x000000ffff067224 */ /* 0x000fe200078e0a05 */
[----:B------:R-:W-:Y:S01]  /*4d60*/  IABS R123, R7 ;  /* 0x00000007007b7213 */ /* 0x000fe20000000000 */
[----:B------:R-:W-:-:S04]  /*4d70*/  IMAD.HI.U32 R5, R4, R117, RZ ;  /* 0x0000007504057227 */ /* 0x000fc800078e00ff */
[----:B------:R-:W-:Y:S02]  /*4d80*/  @!P4 IMAD.IADD R111, R111, 0x1, -R2 ;  /* 0x000000016f6fc824 */ /* 0x000fe400078e0a02 */
[----:B------:R-:W-:Y:S02]  /*4d90*/  IMAD.MOV R5, RZ, RZ, -R5 ;  /* 0x000000ffff057224 */ /* 0x000fe400078e0a05 */
[----:B------:R-:W-:Y:S01]  /*4da0*/  @!P1 IMAD.MOV R107, RZ, RZ, -R107 ;  /* 0x000000ffff6b9224 */ /* 0x000fe200078e0a6b */
[----:B------:R-:W-:Y:S01]  /*4db0*/  ISETP.GE.AND P1, PT, R7, RZ, PT ;  /* 0x000000ff0700720c */ /* 0x000fe20003f26270 */
[C---:B------:R-:W-:Y:S01]  /*4dc0*/  IMAD R115, R2.reuse, R6, R115 ;  /* 0x0000000602737224 */ /* 0x040fe200078e0273 */
[----:B------:R-:W-:Y:S01]  /*4dd0*/  IABS R7, R18 ;  /* 0x0000001200077213 */ /* 0x000fe20000000000 */
        /* <DEDUP_REMOVED lines=16> */
[----:B------:R-:W-:Y:S02]  /*4ee0*/  IMAD.MOV R5, RZ, RZ, -R5 ;  /* 0x000000ffff057224 */ /* 0x000fe400078e0a05 */
[----:B------:R-:W-:Y:S01]  /*4ef0*/  @!P6 IMAD.MOV R109, RZ, RZ, -R109 ;  /* 0x000000ffff6de224 */ /* 0x000fe200078e0a6d */
[C---:B------:R-:W-:Y:S01]  /*4f00*/  ISETP.GT.U32.AND P6, PT, R2.reuse, R117, PT ;  /* 0x000000750200720c */ /* 0x040fe20003fc4070 */
[----:B------:R-:W-:Y:S02]  /*4f10*/  IMAD R119, R2, R5, R119 ;  /* 0x0000000502777224 */ /* 0x000fe400078e0277 */
[--C-:B------:R-:W-:Y:S02]  /*4f20*/  @!P4 IMAD.IADD R123, R123, 0x1, -R2.reuse ;  /* 0x000000017b7bc824 */ /* 0x100fe400078e0a02 */
[----:B------:R-:W-:Y:S02]  /*4f30*/  @!P5 IMAD.IADD R122, R122, 0x1, -R2 ;  /* 0x000000017a7ad824 */ /* 0x000fe400078e0a02 */
[----:B------:R-:W-:Y:S01]  /*4f40*/  IMAD.HI.U32 R5, R4, R7, RZ ;  /* 0x0000000704057227 */ /* 0x000fe200078e00ff */
[----:B------:R-:W-:-:S03]  /*4f50*/  ISETP.GT.U32.AND P5, PT, R2, R123, PT ;  /* 0x0000007b0200720c */ /* 0x000fc60003fa4070 */
[----:B------:R-:W-:Y:S02]  /*4f60*/  IMAD.MOV R5, RZ, RZ, -R5 ;  /* 0x000000ffff057224 */ /* 0x000fe400078e0a05 */
[----:B------:R-:W-:Y:S01]  /*4f70*/  @!P6 IMAD.IADD R117, R117, 0x1, -R2 ;  /* 0x000000017575e824 */ /* 0x000fe200078e0a02 */
[C---:B------:R-:W-:Y:S01]  /*4f80*/  ISETP.GT.U32.AND P6, PT, R2.reuse, R115, PT ;  /* 0x000000730200720c */ /* 0x040fe20003fc4070 */
[----:B------:R-:W-:Y:S02]  /*4f90*/  IMAD R6, R2, R5, R7 ;  /* 0x0000000502067224 */ /* 0x000fe400078e0207 */
[----:B------:R-:W-:Y:S01]  /*4fa0*/  IMAD.HI.U32 R5, R4, R15, RZ ;  /* 0x0000000f04057227 */ /* 0x000fe200078e00ff */
[----:B------:R-:W-:-:S03]  /*4fb0*/  ISETP.GT.U32.AND P4, PT, R2, R117, PT ;  /* 0x000000750200720c */ /* 0x000fc60003f84070 */
[--C-:B------:R-:W-:Y:S01]  /*4fc0*/  @!P5 IMAD.IADD R123, R123, 0x1, -R2.reuse ;  /* 0x000000017b7bd824 */ /* 0x100fe200078e0a02 */
[C---:B------:R-:W-:Y:S01]  /*4fd0*/  ISETP.GT.U32.AND P5, PT, R2.reuse, R6, PT ;  /* 0x000000060200720c */ /* 0x040fe20003fa4070 */
[----:B------:R-:W-:Y:S02]  /*4fe0*/  IMAD.MOV R5, RZ, RZ, -R5 ;  /* 0x000000ffff057224 */ /* 0x000fe400078e0a05 */
[----:B------:R-:W-:Y:S01]  /*4ff0*/  @!P3 IMAD.MOV R111, RZ, RZ, -R111 ;  /* 0x000000ffff6fb224 */ /* 0x000fe200078e0a6f */
[C---:B------:R-:W-:Y:S01]  /*5000*/  ISETP.GT.U32.AND P3, PT, R2.reuse, R122, PT ;  /* 0x0000007a0200720c */ /* 0x040fe20003f64070 */
[----:B------:R-:W-:Y:S01]  /*5010*/  @!P6 IMAD.IADD R115, R115, 0x1, -R2 ;  /* 0x000000017373e824 */ /* 0x000fe200078e0a02 */
[----:B------:R-:W-:Y:S01]  /*5020*/  ISETP.GT.U32.AND P6, PT, R2, R119, PT ;  /* 0x000000770200720c */ /* 0x000fe20003fc4070 */
[----:B------:R-:W-:-:S04]  /*5030*/  IMAD.HI.U32 R7, R4, R19, RZ ;  /* 0x0000001304077227 */ /* 0x000fc800078e00ff */
[--C-:B------:R-:W-:Y:S01]  /*5040*/  @!P4 IMAD.IADD R117, R117, 0x1, -R2.reuse ;  /* 0x000000017575c824 */ /* 0x100fe200078e0a02 */
[----:B------:R-:W-:Y:S01]  /*5050*/  ISETP.GE.AND P4, PT, R18, RZ, PT ;  /* 0x000000ff1200720c */ /* 0x000fe20003f86270 */
[----:B------:R-:W-:Y:S02]  /*5060*/  @!P5 IMAD.IADD R6, R6, 0x1, -R2 ;  /* 0x000000010606d824 */ /* 0x000fe400078e0a02 */
[----:B------:R-:W-:Y:S02]  /*5070*/  IMAD R18, R2, R5, R15 ;  /* 0x0000000502127224 */ /* 0x000fe400078e020f */
[----:B------:R-:W-:Y:S01]  /*5080*/  IMAD.HI.U32 R5, R4, R33, RZ ;  /* 0x0000002104057227 */ /* 0x000fe200078e00ff */
[----:B------:R-:W-:-:S03]  /*5090*/  ISETP.GT.U32.AND P5, PT, R2, R6, PT ;  /* 0x000000060200720c */ /* 0x000fc60003fa4070 */
[----:B------:R-:W-:Y:S02]  /*50a0*/  IMAD.MOV R5, RZ, RZ, -R5 ;  /* 0x000000ffff057224 */ /* 0x000fe400078e0a05 */
[----:B------:R-:W-:Y:S02]  /*50b0*/  IMAD.MOV R7, RZ, RZ, -R7 ;  /* 0x000000ffff077224 */ /* 0x000fe400078e0a07 */
[----:B------:R-:W-:Y:S02]  /*50c0*/  IMAD R56, R2, R5, R33 ;  /* 0x0000000502387224 */ /* 0x000fe400078e0221 */
[--C-:B------:R-:W-:Y:S01]  /*50d0*/  @!P3 IMAD.IADD R122, R122, 0x1, -R2.reuse ;  /* 0x000000017a7ab824 */ /* 0x100fe200078e0a02 */
[----:B------:R-:W-:Y:S01]  /*50e0*/  ISETP.GE.AND P3, PT, R22, RZ, PT ;  /* 0x000000ff1600720c */ /* 0x000fe20003f66270 */
[----:B------:R-:W-:Y:S01]  /*50f0*/  IMAD R22, R2, R7, R19 ;  /* 0x0000000702167224 */ /* 0x000fe200078e0213 */
[----:B------:R-:W-:Y:S01]  /*5100*/  LOP3.LUT R19, R3, 0x1a0, RZ, 0xfc, !PT ;  /* 0x000001a003137812 */ /* 0x000fe200078efcff */
[--C-:B------:R-:W-:Y:S01]  /*5110*/  @!P5 IMAD.IADD R6, R6, 0x1, -R2.reuse ;  /* 0x000000010606d824 */ /* 0x100fe200078e0a02 */
[----:B------:R-:W-:Y:S01]  /*5120*/  ISETP.GT.U32.AND P5, PT, R2, R56, PT ;  /* 0x000000380200720c */ /* 0x000fe20003fa4070 */
[----:B------:R-:W-:Y:S01]  /*5130*/  @!P6 IMAD.IADD R119, R119, 0x1, -R2 ;  /* 0x000000017777e824 */ /* 0x000fe200078e0a02 */
[----:B------:R-:W-:Y:S01]  /*5140*/  ISETP.GE.AND P6, PT, R24, RZ, PT ;  /* 0x000000ff1800720c */ /* 0x000fe20003fc6270 */
[----:B------:R-:W-:Y:S01]  /*5150*/  @!P2 IMAD.MOV R117, RZ, RZ, -R117 ;  /* 0x000000ffff75a224 */ /* 0x000fe200078e0a75 */
[C---:B------:R-:W-:Y:S01]  /*5160*/  ISETP.GT.U32.AND P2, PT, R2.reuse, R18, PT ;  /* 0x000000120200720c */ /* 0x040fe20003f44070 */
[----:B------:R-:W-:Y:S01]  /*5170*/  @!P0 IMAD.MOV R115, RZ, RZ, -R115 ;  /* 0x000000ffff738224 */ /* 0x000fe200078e0a73 */
[----:B------:R-:W-:Y:S01]  /*5180*/  IABS R39, R19 ;  /* 0x0000001300277213 */ /* 0x000fe20000000000 */
[----:B------:R-:W-:Y:S01]  /*5190*/  @!P4 IMAD.MOV R122, RZ, RZ, -R122 ;  /* 0x000000ffff7ac224 */ /* 0x000fe200078e0a7a */
[----:B------:R-:W-:Y:S01]  /*51a0*/  LOP3.LUT R24, R3, 0x1a4, RZ, 0xfc, !PT ;  /* 0x000001a403187812 */ /* 0x000fe200078efcff */
[----:B------:R-:W-:Y:S01]  /*51b0*/  @!P1 IMAD.MOV R123, RZ, RZ, -R123 ;  /* 0x000000ffff7b9224 */ /* 0x000fe200078e0a7b */
[----:B------:R-:W-:Y:S01]  /*51c0*/  ISETP.GT.U32.AND P0, PT, R2, R119, PT ;  /* 0x000000770200720c */ /* 0x000fe20003f04070 */
[----:B------:R-:W-:Y:S01]  /*51d0*/  IMAD.HI.U32 R5, R4, R39, RZ ;  /* 0x0000002704057227 */ /* 0x000fe200078e00ff */
[----:B------:R-:W-:-:S02]  /*51e0*/  ISETP.GT.U32.AND P4, PT, R2, R22, PT ;  /* 0x000000160200720c */ /* 0x000fc40003f84070 */
[----:B------:R-:W-:Y:S01]  /*51f0*/  IABS R15, R24 ;  /* 0x00000018000f7213 */ /* 0x000fe20000000000 */
[--C-:B------:R-:W-:Y:S01]  /*5200*/  @!P5 IMAD.IADD R56, R56, 0x1, -R2.reuse ;  /* 0x000000013838d824 */ /* 0x100fe200078e0a02 */
[----:B------:R-:W-:Y:S01]  /*5210*/  ISETP.GE.AND P1, PT, R26, RZ, PT ;  /* 0x000000ff1a00720c */ /* 0x000fe20003f26270 */
[----:B------:R-:W-:Y:S01]  /*5220*/  IMAD.MOV R7, RZ, RZ, -R5 ;  /* 0x000000ffff077224 */ /* 0x000fe200078e0a05 */
[----:B------:R-:W-:Y:S01]  /*5230*/  LOP3.LUT R26, R3, 0x1a8, RZ, 0xfc, !PT ;  /* 0x000001a8031a7812 */ /* 0x000fe200078efcff */
[----:B------:R-:W-:Y:S01]  /*5240*/  IMAD.HI.U32 R5, R4, R15, RZ ;  /* 0x0000000f04057227 */ /* 0x000fe200078e00ff */
[----:B------:R-:W-:Y:S02]  /*5250*/  ISETP.GT.U32.AND P5, PT, R2, R56, PT ;  /* 0x000000380200720c */ /* 0x000fe40003fa4070 */
[----:B------:R-:W-:Y:S01]  /*5260*/  IABS R37, R26 ;  /* 0x0000001a00257213 */ /* 0x000fe20000000000 */
[----:B------:R-:W-:Y:S01]  /*5270*/  @!P2 IMAD.IADD R18, R18, 0x1, -R2 ;  /* 0x000000011212a824 */ /* 0x000fe200078e0a02 */
[----:B------:R-:W-:Y:S01]  /*5280*/  ISETP.GE.AND P2, PT, R30, RZ, PT ;  /* 0x000000ff1e00720c */ /* 0x000fe20003f46270 */
[----:B------:R-:W-:-:S02]  /*5290*/  IMAD.MOV R5, RZ, RZ, -R5 ;  /* 0x000000ffff057224 */ /* 0x000fc400078e0a05 */
[--C-:B------:R-:W-:Y:S01]  /*52a0*/  @!P0 IMAD.IADD R119, R119, 0x1, -R2.reuse ;  /* 0x0000000177778824 */ /* 0x100fe200078e0a02 */
[----:B------:R-:W-:Y:S01]  /*52b0*/  ISETP.GE.AND P0, PT, R28, RZ, PT ;  /* 0x000000ff1c00720c */ /* 0x000fe20003f06270 */
[--C-:B------:R-:W-:Y:S01]  /*52c0*/  @!P4 IMAD.IADD R22, R22, 0x1, -R2.reuse ;  /* 0x000000011616c824 */ /* 0x100fe200078e0a02 */
[C---:B------:R-:W-:Y:S01]  /*52d0*/  ISETP.GT.U32.AND P4, PT, R2.reuse, R18, PT ;  /* 0x000000120200720c */ /* 0x040fe20003f84070 */
[C---:B------:R-:W-:Y:S01]  /*52e0*/  IMAD R38, R2.reuse, R5, R15 ;  /* 0x0000000502267224 */ /* 0x040fe200078e020f */
[C---:B------:R-:W-:Y:S01]  /*52f0*/  LOP3.LUT R15, R3.reuse, 0x1b0, RZ, 0xfc, !PT ;  /* 0x000001b0030f7812 */ /* 0x040fe200078efcff */
[----:B------:R-:W-:Y:S01]  /*5300*/  @!P3 IMAD.MOV R119, RZ, RZ, -R119 ;  /* 0x000000ffff77b224 */ /* 0x000fe200078e0a77 */
[----:B------:R-:W-:Y:S01]  /*5310*/  ISETP.GT.U32.AND P3, PT, R2, R22, PT ;  /* 0x000000160200720c */ /* 0x000fe20003f64070 */
[----:B------:R-:W-:Y:S01]  /*5320*/  @!P5 IMAD.IADD R56, R56, 0x1, -R2 ;  /* 0x000000013838d824 */ /* 0x000fe200078e0a02 */
[C---:B------:R-:W-:Y:S01]  /*5330*/  ISETP.GT.U32.AND P5, PT, R2.reuse, R38, PT ;  /* 0x000000260200720c */ /* 0x040fe20003fa4070 */
[----:B------:R-:W-:Y:S01]  /*5340*/  IMAD R39, R2, R7, R39 ;  /* 0x0000000702277224 */ /* 0x000fe200078e0227 */
[----:B------:R-:W-:Y:S01]  /*5350*/  LOP3.LUT R28, R3, 0x1ac, RZ, 0xfc, !PT ;  /* 0x000001ac031c7812 */ /* 0x000fe200078efcff */
[----:B------:R-:W-:-:S03]  /*5360*/  IMAD.HI.U32 R5, R4, R37, RZ ;  /* 0x0000002504057227 */ /* 0x000fc600078e00ff */
[----:B------:R-:W-:Y:S01]  /*5370*/  IABS R251, R28 ;  /* 0x0000001c00fb7213 */ /* 0x000fe20000000000 */
[--C-:B------:R-:W-:Y:S01]  /*5380*/  @!P4 IMAD.IADD R18, R18, 0x1, -R2.reuse ;  /* 0x000000011212c824 */ /* 0x100fe200078e0a02 */
[----:B------:R-:W-:Y:S01]  /*5390*/  ISETP.GT.U32.AND P4, PT, R2, R39, PT ;  /* 0x000000270200720c */ /* 0x000fe20003f84070 */
[----:B------:R-:W-:Y:S02]  /*53a0*/  IMAD.MOV R5, RZ, RZ, -R5 ;  /* 0x000000ffff057224 */ /* 0x000fe400078e0a05 */
[--C-:B------:R-:W-:Y:S01]  /*53b0*/  @!P3 IMAD.IADD R22, R22, 0x1, -R2.reuse ;  /* 0x000000011616b824 */ /* 0x100fe200078e0a02 */
[----:B------:R-:W-:Y:S01]  /*53c0*/  ISETP.GE.AND P3, PT, R19, RZ, PT ;  /* 0x000000ff1300720c */ /* 0x000fe20003f66270 */
[----:B------:R-:W-:Y:S01]  /*53d0*/  @!P5 IMAD.IADD R38, R38, 0x1, -R2 ;  /* 0x000000012626d824 */ /* 0x000fe200078e0a02 */
[----:B------:R-:W-:Y:S01]  /*53e0*/  IABS R19, R15 ;  /* 0x0000000f00137213 */ /* 0x000fe20000000000 */
[----:B------:R-:W-:Y:S02]  /*53f0*/  @!P1 IMAD.MOV R18, RZ, RZ, -R18 ;  /* 0x000000ffff129224 */ /* 0x000fe400078e0a12 */
[C---:B------:R-:W-:Y:S01]  /*5400*/  IMAD R37, R2.reuse, R5, R37 ;  /* 0x0000000502257224 */ /* 0x040fe200078e0225 */
[----:B------:R-:W-:Y:S01]  /*5410*/  ISETP.GT.U32.AND P1, PT, R2, R38, PT ;  /* 0x000000260200720c */ /* 0x000fe20003f24070 */
[----:B------:R-:W-:-:S04]  /*5420*/  IMAD.HI.U32 R5, R4, R19, RZ ;  /* 0x0000001304057227 */ /* 0x000fc800078e00ff */
[----:B------:R-:W-:Y:S01]  /*5430*/  @!P4 IMAD.IADD R39, R39, 0x1, -R2 ;  /* 0x000000012727c824 */ /* 0x000fe200078e0a02 */
[----:B------:R-:W-:Y:S01]  /*5440*/  ISETP.GE.AND P4, PT, R24, RZ, PT ;  /* 0x000000ff1800720c */ /* 0x000fe20003f86270 */
[----:B------:R-:W-:Y:S01]  /*5450*/  IMAD.MOV R5, RZ, RZ, -R5 ;  /* 0x000000ffff057224 */ /* 0x000fe200078e0a05 */
[----:B------:R-:W-:Y:S01]  /*5460*/  LOP3.LUT R24, R3, 0x1b4, RZ, 0xfc, !PT ;  /* 0x000001b403187812 */ /* 0x000fe200078efcff */
[----:B------:R-:W-:Y:S01]  /*5470*/  @!P6 IMAD.MOV R6, RZ, RZ, -R6 ;  /* 0x000000ffff06e224 */ /* 0x000fe200078e0a06 */
[C---:B------:R-:W-:Y:S01]  /*5480*/  ISETP.GT.U32.AND P5, PT, R2.reuse, R39, PT ;  /* 0x000000270200720c */ /* 0x040fe20003fa4070 */
[C---:B------:R-:W-:Y:S01]  /*5490*/  IMAD R19, R2.reuse, R5, R19 ;  /* 0x0000000502137224 */ /* 0x040fe200078e0213 */
[----:B------:R-:W-:Y:S01]  /*54a0*/  ISETP.GT.U32.AND P6, PT, R2, R37, PT ;  /* 0x000000250200720c */ /* 0x000fe20003fc4070 */
[----:B------:R-:W-:Y:S01]  /*54b0*/  @!P1 IMAD.IADD R38, R38, 0x1, -R2 ;  /* 0x0000000126269824 */ /* 0x000fe200078e0a02 */
[----:B------:R-:W-:Y:S01]  /*54c0*/  IABS R249, R24 ;  /* 0x0000001800f97213 */ /* 0x000fe20000000000 */
[----:B------:R-:W-:Y:S01]  /*54d0*/  IMAD.HI.U32 R7, R4, R251, RZ ;  /* 0x000000fb04077227 */ /* 0x000fe200078e00ff */
[----:B------:R-:W-:-:S03]  /*54e0*/  ISETP.GT.U32.AND P1, PT, R2, R19, PT ;  /* 0x000000130200720c */ /* 0x000fc60003f24070 */
[----:B------:R-:W-:Y:S02]  /*54f0*/  IMAD.MOV R7, RZ, RZ, -R7 ;  /* 0x000000ffff077224 */ /* 0x000fe400078e0a07 */
[----:B------:R-:W-:-:S04]  /*5500*/  IMAD.HI.U32 R5, R4, R249, RZ ;  /* 0x000000f904057227 */ /* 0x000fc800078e00ff */
[--C-:B------:R-:W-:Y:S01]  /*5510*/  @!P5 IMAD.IADD R39, R39, 0x1, -R2.reuse ;  /* 0x000000012727d824 */ /* 0x100fe200078e0a02 */
[----:B------:R-:W-:Y:S01]  /*5520*/  ISETP.GE.AND P5, PT, R28, RZ, PT ;  /* 0x000000ff1c00720c */ /* 0x000fe20003fa6270 */
[--C-:B------:R-:W-:Y:S01]  /*5530*/  @!P6 IMAD.IADD R37, R37, 0x1, -R2.reuse ;  /* 0x000000012525e824 */ /* 0x100fe200078e0a02 */
[C---:B------:R-:W-:Y:S01]  /*5540*/  LOP3.LUT R28, R3.reuse, 0x1c4, RZ, 0xfc, !PT ;  /* 0x000001c4031c7812 */ /* 0x040fe200078efcff */
[C---:B------:R-:W-:Y:S01]  /*5550*/  IMAD R251, R2.reuse, R7, R251 ;  /* 0x0000000702fb7224 */ /* 0x040fe200078e02fb */
[----:B------:R-:W-:Y:S01]  /*5560*/  LOP3.LUT R7, R3, 0x1b8, RZ, 0xfc, !PT ;  /* 0x000001b803077812 */ /* 0x000fe200078efcff */
[----:B------:R-:W-:Y:S01]  /*5570*/  @!P3 IMAD.MOV R39, RZ, RZ, -R39 ;  /* 0x000000ffff27b224 */ /* 0x000fe200078e0a27 */
[C---:B------:R-:W-:Y:S01]  /*5580*/  ISETP.GT.U32.AND P3, PT, R2.reuse, R37, PT ;  /* 0x000000250200720c */ /* 0x040fe20003f64070 */
[----:B------:R-:W-:Y:S01]  /*5590*/  @!P1 IMAD.IADD R19, R19, 0x1, -R2 ;  /* 0x0000000113139824 */ /* 0x000fe200078e0a02 */
[----:B------:R-:W-:Y:S01]  /*55a0*/  IABS R33, R7 ;  /* 0x0000000700217213 */ /* 0x000fe20000000000 */
[----:B------:R-:W-:Y:S01]  /*55b0*/  IMAD.MOV R5, RZ, RZ, -R5 ;  /* 0x000000ffff057224 */ /* 0x000fe200078e0a05 */
[----:B------:R-:W-:Y:S01]  /*55c0*/  ISETP.GE.AND P6, PT, R15, RZ, PT ;  /* 0x000000ff0f00720c */ /* 0x000fe20003fc6270 */
[----:B------:R-:W-:Y:S01]  /*55d0*/  @!P2 IMAD.MOV R56, RZ, RZ, -R56 ;  /* 0x000000ffff38a224 */ /* 0x000fe200078e0a38 */
[C---:B------:R-:W-:Y:S01]  /*55e0*/  ISETP.GT.U32.AND P2, PT, R2.reuse, R251, PT ;  /* 0x000000fb0200720c */ /* 0x040fe20003f44070 */
[C---:B------:R-:W-:Y:S01]  /*55f0*/  IMAD R249, R2.reuse, R5, R249 ;  /* 0x0000000502f97224 */ /* 0x040fe200078e02f9 */
[----:B------:R-:W-:Y:S01]  /*5600*/  ISETP.GT.U32.AND P1, PT, R2, R19, PT ;  /* 0x000000130200720c */ /* 0x000fe20003f24070 */
[----:B------:R-:W-:Y:S01]  /*5610*/  IMAD.HI.U32 R5, R4, R33, RZ ;  /* 0x0000002104057227 */ /* 0x000fe200078e00ff */
[----:B------:R-:W-:-:S03]  /*5620*/  IABS R245, R28 ;  /* 0x0000001c00f57213 */ /* 0x000fc60000000000 */
[----:B------:R-:W-:Y:S02]  /*5630*/  IMAD.MOV R5, RZ, RZ, -R5 ;  /* 0x000000ffff057224 */ /* 0x000fe400078e0a05 */
[----:B------:R-:W-:Y:S01]  /*5640*/  @!P3 IMAD.IADD R37, R37, 0x1, -R2 ;  /* 0x000000012525b824 */ /* 0x000fe200078e0a02 */
[C---:B------:R-:W-:Y:S01]  /*5650*/  ISETP.GT.U32.AND P3, PT, R2.reuse, R249, PT ;  /* 0x000000f90200720c */ /* 0x040fe20003f64070 */
[----:B------:R-:W-:Y:S02]  /*5660*/  IMAD R33, R2, R5, R33 ;  /* 0x0000000502217224 */ /* 0x000fe400078e0221 */
[----:B------:R-:W-:Y:S01]  /*5670*/  @!P0 IMAD.MOV R22, RZ, RZ, -R22 ;  /* 0x000000ffff168224 */ /* 0x000fe200078e0a16 */
[----:B------:R-:W-:Y:S01]  /*5680*/  ISETP.GE.AND P0, PT, R26, RZ, PT ;  /* 0x000000ff1a00720c */ /* 0x000fe20003f06270 */
[--C-:B------:R-:W-:Y:S01]  /*5690*/  @!P2 IMAD.IADD R251, R251, 0x1, -R2.reuse ;  /* 0x00000001fbfba824 */ /* 0x100fe200078e0a02 */
[----:B------:R-:W-:Y:S01]  /*56a0*/  LOP3.LUT R26, R3, 0x1bc, RZ, 0xfc, !PT ;  /* 0x000001bc031a7812 */ /* 0x000fe200078efcff */
[----:B------:R-:W-:Y:S01]  /*56b0*/  @!P1 IMAD.IADD R19, R19, 0x1, -R2 ;  /* 0x0000000113139824 */ /* 0x000fe200078e0a02 */
[C---:B------:R-:W-:Y:S01]  /*56c0*/  ISETP.GT.U32.AND P1, PT, R2.reuse, R33, PT ;  /* 0x000000210200720c */ /* 0x040fe20003f24070 */
[----:B------:R-:W-:Y:S01]  /*56d0*/  @!P4 IMAD.MOV R38, RZ, RZ, -R38 ;  /* 0x000000ffff26c224 */ /* 0x000fe200078e0a26 */
[----:B------:R-:W-:Y:S01]  /*56e0*/  ISETP.GT.U32.AND P2, PT, R2, R251, PT ;  /* 0x000000fb0200720c */ /* 0x000fe20003f44070 */
[----:B------:R-:W-:Y:S01]  /*56f0*/  @!P6 IMAD.MOV R19, RZ, RZ, -R19 ;  /* 0x000000ffff13e224 */ /* 0x000fe200078e0a13 */
[----:B------:R-:W-:Y:S01]  /*5700*/  IABS R247, R26 ;  /* 0x0000001a00f77213 */ /* 0x000fe20000000000 */
[----:B------:R-:W-:Y:S01]  /*5710*/  @!P3 IMAD.IADD R249, R249, 0x1, -R2 ;  /* 0x00000001f9f9b824 */ /* 0x000fe200078e0a02 */
[----:B------:R-:W-:Y:S01]  /*5720*/  ISETP.GE.AND P4, PT, R24, RZ, PT ;  /* 0x000000ff1800720c */ /* 0x000fe20003f86270 */
[----:B------:R-:W-:Y:S01]  /*5730*/  IMAD.HI.U32 R30, R4, R235, RZ ;  /* 0x000000eb041e7227 */ /* 0x000fe200078e00ff */
[----:B------:R-:W-:-:S02]  /*5740*/  LOP3.LUT R24, R3, 0x1c0, RZ, 0xfc, !PT ;  /* 0x000001c003187812 */ /* 0x000fc400078efcff */
[----:B------:R-:W-:Y:S01]  /*5750*/  ISETP.GE.AND P3, PT, R26, RZ, PT ;  /* 0x000000ff1a00720c */ /* 0x000fe20003f66270 */
[----:B------:R-:W-:Y:S01]  /*5760*/  IMAD.HI.U32 R5, R4, R247, RZ ;  /* 0x000000f704057227 */ /* 0x000fe200078e00ff */
[----:B------:R-:W-:Y:S02]  /*5770*/  IABS R15, R24 ;  /* 0x00000018000f7213 */ /* 0x000fe40000000000 */
[----:B------:R-:W-:Y:S01]  /*5780*/  ISETP.GE.AND P6, PT, R24, RZ, PT ;  /* 0x000000ff1800720c */ /* 0x000fe20003fc6270 */
[----:B------:R-:W-:Y:S01]  /*5790*/  @!P0 IMAD.MOV R37, RZ, RZ, -R37 ;  /* 0x000000ffff258224 */ /* 0x000fe200078e0a25 */
[C---:B------:R-:W-:Y:S01]  /*57a0*/  ISETP.GT.U32.AND P0, PT, R2.reuse, R249, PT ;  /* 0x000000f90200720c */ /* 0x040fe20003f04070 */
[--C-:B------:R-:W-:Y:S01]  /*57b0*/  @!P1 IMAD.IADD R33, R33, 0x1, -R2.reuse ;  /* 0x0000000121219824 */ /* 0x100fe200078e0a02 */
[C---:B------:R-:W-:Y:S01]  /*57c0*/  LOP3.LUT R24, R3.reuse, 0x1c8, RZ, 0xfc, !PT ;  /* 0x000001c803187812 */ /* 0x040fe200078efcff */
[----:B------:R-:W-:Y:S01]  /*57d0*/  IMAD.MOV R5, RZ, RZ, -R5 ;  /* 0x000000ffff057224 */ /* 0x000fe200078e0a05 */
[----:B------:R-:W-:Y:S01]  /*57e0*/  LOP3.LUT R26, R3, 0x1d0, RZ, 0xfc, !PT ;  /* 0x000001d0031a7812 */ /* 0x000fe200078efcff */
[----:B------:R-:W-:Y:S01]  /*57f0*/  @!P2 IMAD.IADD R251, R251, 0x1, -R2 ;  /* 0x00000001fbfba824 */ /* 0x000fe200078e0a02 */
[----:B------:R-:W-:Y:S01]  /*5800*/  ISETP.GE.AND P2, PT, R7, RZ, PT ;  /* 0x000000ff0700720c */ /* 0x000fe20003f46270 */
[C---:B------:R-:W-:Y:S01]  /*5810*/  IMAD R247, R2.reuse, R5, R247 ;  /* 0x0000000502f77224 */ /* 0x040fe200078e02f7 */
[----:B------:R-:W-:Y:S01]  /*5820*/  ISETP.GT.U32.AND P1, PT, R2, R33, PT ;  /* 0x000000210200720c */ /* 0x000fe20003f24070 */
[----:B------:R-:W-:Y:S01]  /*5830*/  IMAD.HI.U32 R7, R4, R245, RZ ;  /* 0x000000f504077227 */ /* 0x000fe200078e00ff */
[----:B------:R-:W-:-:S02]  /*5840*/  IABS R243, R24 ;  /* 0x0000001800f37213 */ /* 0x000fc40000000000 */
[----:B------:R-:W-:Y:S01]  /*5850*/  IABS R57, R26 ;  /* 0x0000001a00397213 */ /* 0x000fe20000000000 */
[----:B------:R-:W-:-:S04]  /*5860*/  IMAD.HI.U32 R5, R4, R15, RZ ;  /* 0x0000000f04057227 */ /* 0x000fc800078e00ff */
[----:B------:R-:W-:Y:S02]  /*5870*/  IMAD.MOV R7, RZ, RZ, -R7 ;  /* 0x000000ffff077224 */ /* 0x000fe400078e0a07 */
[----:B------:R-:W-:Y:S02]  /*5880*/  IMAD.MOV R5, RZ, RZ, -R5 ;  /* 0x000000ffff057224 */ /* 0x000fe400078e0a05 */
[--C-:B------:R-:W-:Y:S01]  /*5890*/  @!P0 IMAD.IADD R249, R249, 0x1, -R2.reuse ;  /* 0x00000001f9f98824 */ /* 0x100fe200078e0a02 */
[----:B------:R-:W-:Y:S01]  /*58a0*/  ISETP.GE.AND P0, PT, R28, RZ, PT ;  /* 0x000000ff1c00720c */ /* 0x000fe20003f06270 */
[C---:B------:R-:W-:Y:S01]  /*58b0*/  IMAD R245, R2.reuse, R7, R245 ;  /* 0x0000000702f57224 */ /* 0x040fe200078e02f5 */
[----:B------:R-:W-:Y:S01]  /*58c0*/  LOP3.LUT R7, R3, 0x1cc, RZ, 0xfc, !PT ;  /* 0x000001cc03077812 */ /* 0x000fe200078efcff */
[C---:B------:R-:W-:Y:S02]  /*58d0*/  IMAD R15, R2.reuse, R5, R15 ;  /* 0x00000005020f7224 */ /* 0x040fe400078e020f */
[----:B------:R-:W-:Y:S01]  /*58e0*/  @!P4 IMAD.MOV R249, RZ, RZ, -R249 ;  /* 0x000000fffff9c224 */ /* 0x000fe200078e0af9 */
[C---:B------:R-:W-:Y:S01]  /*58f0*/  ISETP.GT.U32.AND P4, PT, R2.reuse, R245, PT ;  /* 0x000000f50200720c */ /* 0x040fe20003f84070 */
[----:B------:R-:W-:Y:S01]  /*5900*/  @!P1 IMAD.IADD R33, R33, 0x1, -R2 ;  /* 0x0000000121219824 */ /* 0x000fe200078e0a02 */
[C---:B------:R-:W-:Y:S01]  /*5910*/  ISETP.GT.U32.AND P1, PT, R2.reuse, R15, PT ;  /* 0x0000000f0200720c */ /* 0x040fe20003f24070 */
[----:B------:R-:W-:Y:S01]  /*5920*/  @!P5 IMAD.MOV R251, RZ, RZ, -R251 ;  /* 0x000000fffffbd224 */ /* 0x000fe200078e0afb */
[----:B------:R-:W-:Y:S01]  /*5930*/  ISETP.GT.U32.AND P5, PT, R2, R247, PT ;  /* 0x000000f70200720c */ /* 0x000fe20003fa4070 */
[----:B------:R-:W-:Y:S01]  /*5940*/  IMAD.HI.U32 R5, R4, R243, RZ ;  /* 0x000000f304057227 */ /* 0x000fe200078e00ff */
[----:B------:R-:W-:-:S03]  /*5950*/  IABS R35, R7 ;  /* 0x0000000700237213 */ /* 0x000fc60000000000 */
[----:B------:R-:W-:Y:S01]  /*5960*/  @!P2 IMAD.MOV R33, RZ, RZ, -R33 ;  /* 0x000000ffff21a224 */ /* 0x000fe200078e0a21 */
[----:B------:R-:W-:Y:S01]  /*5970*/  ISETP.GE.AND P2, PT, R24, RZ, PT ;  /* 0x000000ff1800720c */ /* 0x000fe20003f46270 */
[----:B------:R-:W-:Y:S02]  /*5980*/  IMAD.MOV R24, RZ, RZ, -R5 ;  /* 0x000000ffff187224 */ /* 0x000fe400078e0a05 */
[--C-:B------:R-:W-:Y:S02]  /*5990*/  @!P4 IMAD.IADD R245, R245, 0x1, -R2.reuse ;  /* 0x00000001f5f5c824 */ /* 0x100fe400078e0a02 */
[----:B------:R-:W-:Y:S02]  /*59a0*/  @!P1 IMAD.IADD R15, R15, 0x1, -R2 ;  /* 0x000000010f0f9824 */ /* 0x000fe400078e0a02 */
[----:B------:R-:W-:Y:S01]  /*59b0*/  IMAD.HI.U32 R5, R4, R35, RZ ;  /* 0x0000002304057227 */ /* 0x000fe200078e00ff */
[C---:B------:R-:W-:Y:S02]  /*59c0*/  ISETP.GT.U32.AND P4, PT, R2.reuse, R245, PT ;  /* 0x000000f50200720c */ /* 0x040fe40003f84070 */
[----:B------:R-:W-:Y:S01]  /*59d0*/  ISETP.GT.U32.AND P1, PT, R2, R15, PT ;  /* 0x0000000f0200720c */ /* 0x000fe20003f24070 */
[----:B------:R-:W-:-:S02]  /*59e0*/  IMAD.MOV R5, RZ, RZ, -R5 ;  /* 0x000000ffff057224 */ /* 0x000fc400078e0a05 */
[----:B------:R-:W-:Y:S02]  /*59f0*/  @!P5 IMAD.IADD R247, R247, 0x1, -R2 ;  /* 0x00000001f7f7d824 */ /* 0x000fe400078e0a02 */
[C---:B------:R-:W-:Y:S02]  /*5a00*/  IMAD R5, R2.reuse, R5, R35 ;  /* 0x0000000502057224 */ /* 0x040fe400078e0223 */
[C---:B------:R-:W-:Y:S01]  /*5a10*/  IMAD R243, R2.reuse, R24, R243 ;  /* 0x0000001802f37224 */ /* 0x040fe200078e02f3 */
[C---:B------:R-:W-:Y:S01]  /*5a20*/  ISETP.GT.U32.AND P5, PT, R2.reuse, R247, PT ;  /* 0x000000f70200720c */ /* 0x040fe20003fa4070 */
[----:B------:R-:W-:Y:S01]  /*5a30*/  IMAD.MOV R30, RZ, RZ, -R30 ;  /* 0x000000ffff1e7224 */ /* 0x000fe200078e0a1e */
[----:B------:R-:W-:Y:S01]  /*5a40*/  LOP3.LUT R24, R3, 0x1d4, RZ, 0xfc, !PT ;  /* 0x000001d403187812 */ /* 0x000fe200078efcff */
[--C-:B------:R-:W-:Y:S01]  /*5a50*/  @!P4 IMAD.IADD R245, R245, 0x1, -R2.reuse ;  /* 0x00000001f5f5c824 */ /* 0x100fe200078e0a02 */
[C---:B------:R-:W-:Y:S01]  /*5a60*/  ISETP.GT.U32.AND P4, PT, R2.reuse, R5, PT ;  /* 0x000000050200720c */ /* 0x040fe20003f84070 */
[--C-:B------:R-:W-:Y:S01]  /*5a70*/  @!P1 IMAD.IADD R15, R15, 0x1, -R2.reuse ;  /* 0x000000010f0f9824 */ /* 0x100fe200078e0a02 */
[----:B------:R-:W-:Y:S01]  /*5a80*/  ISETP.GT.U32.AND P1, PT, R2, R243, PT ;  /* 0x000000f30200720c */ /* 0x000fe20003f24070 */
[----:B------:R-:W-:Y:S01]  /*5a90*/  @!P0 IMAD.MOV R245, RZ, RZ, -R245 ;  /* 0x000000fffff58224 */ /* 0x000fe200078e0af5 */
[----:B------:R-:W-:Y:S01]  /*5aa0*/  IABS R35, R24 ;  /* 0x0000001800237213 */ /* 0x000fe20000000000 */
[----:B------:R-:W-:Y:S01]  /*5ab0*/  @!P6 IMAD.MOV R15, RZ, RZ, -R15 ;  /* 0x000000ffff0fe224 */ /* 0x000fe200078e0a0f */
[----:B------:R-:W-:Y:S01]  /*5ac0*/  ISETP.GE.AND P6, PT, R24, RZ, PT ;  /* 0x000000ff1800720c */ /* 0x000fe20003fc6270 */
[----:B------:R-:W-:Y:S01]  /*5ad0*/  IMAD R235, R2, R30, R235 ;  /* 0x0000001e02eb7224 */ /* 0x000fe200078e02eb */
[----:B------:R-:W-:Y:S01]  /*5ae0*/  LOP3.LUT R30, R3, 0x1ec, RZ, 0xfc, !PT ;  /* 0x000001ec031e7812 */ /* 0x000fe200078efcff */
[----:B------:R-:W-:Y:S01]  /*5af0*/  @!P5 IMAD.IADD R247, R247, 0x1, -R2 ;  /* 0x00000001f7f7d824 */ /* 0x000fe200078e0a02 */
[----:B------:R-:W-:Y:S01]  /*5b00*/  ISETP.GE.AND P5, PT, R7, RZ, PT ;  /* 0x000000ff0700720c */ /* 0x000fe20003fa6270 */
[----:B------:R-:W-:Y:S01]  /*5b10*/  IMAD.HI.U32 R7, R4, R57, RZ ;  /* 0x0000003904077227 */ /* 0x000fe200078e00ff */
[----:B------:R-:W-:-:S03]  /*5b20*/  IABS R239, R30 ;  /* 0x0000001e00ef7213 */ /* 0x000fc60000000000 */
[--C-:B------:R-:W-:Y:S02]  /*5b30*/  @!P4 IMAD.IADD R5, R5, 0x1, -R2.reuse ;  /* 0x000000010505c824 */ /* 0x100fe400078e0a02 */
[----:B------:R-:W-:Y:S02]  /*5b40*/  @!P1 IMAD.IADD R243, R243, 0x1, -R2 ;  /* 0x00000001f3f39824 */ /* 0x000fe400078e0a02 */
[----:B------:R-:W-:Y:S01]  /*5b50*/  @!P3 IMAD.MOV R247, RZ, RZ, -R247 ;  /* 0x000000fffff7b224 */ /* 0x000fe200078e0af7 */
[----:B------:R-:W-:Y:S01]  /*5b60*/  ISETP.GT.U32.AND P4, PT, R2, R5, PT ;  /* 0x000000050200720c */ /* 0x000fe20003f84070 */
[----:B------:R-:W-:Y:S01]  /*5b70*/  IMAD.MOV R7, RZ, RZ, -R7 ;  /* 0x000000ffff077224 */ /* 0x000fe200078e0a07 */
[----:B------:R-:W-:Y:S01]  /*5b80*/  ISETP.GE.AND P3, PT, R26, RZ, PT ;  /* 0x000000ff1a00720c */ /* 0x000fe20003f66270 */
[----:B------:R-:W-:Y:S01]  /*5b90*/  IMAD.HI.U32 R24, R4, R35, RZ ;  /* 0x0000002304187227 */ /* 0x000fe200078e00ff */
[C---:B------:R-:W-:Y:S02]  /*5ba0*/  ISETP.GT.U32.AND P1, PT, R2.reuse, R243, PT ;  /* 0x000000f30200720c */ /* 0x040fe40003f24070 */
[----:B------:R-:W-:Y:S01]  /*5bb0*/  LOP3.LUT R26, R3, 0x1d8, RZ, 0xfc, !PT ;  /* 0x000001d8031a7812 */ /* 0x000fe200078efcff */
[----:B------:R-:W-:-:S02]  /*5bc0*/  IMAD R7, R2, R7, R57 ;  /* 0x0000000702077224 */ /* 0x000fc400078e0239 */
[----:B------:R-:W-:Y:S01]  /*5bd0*/  IMAD.MOV R28, RZ, RZ, -R24 ;  /* 0x000000ffff1c7224 */ /* 0x000fe200078e0a18 */
[----:B------:R-:W-:Y:S02]  /*5be0*/  IABS R57, R26 ;  /* 0x0000001a00397213 */ /* 0x000fe40000000000 */
[----:B------:R-:W-:Y:S01]  /*5bf0*/  ISETP.GE.AND P0, PT, R26, RZ, PT ;  /* 0x000000ff1a00720c */ /* 0x000fe20003f06270 */
[----:B------:R-:W-:Y:S02]  /*5c00*/  IMAD R35, R2, R28, R35 ;  /* 0x0000001c02237224 */ /* 0x000fe400078e0223 */
[----:B------:R-:W-:-:S04]  /*5c10*/  IMAD.HI.U32 R24, R4, R57, RZ ;  /* 0x0000003904187227 */ /* 0x000fc800078e00ff */
[--C-:B------:R-:W-:Y:S01]  /*5c20*/  @!P4 IMAD.IADD R5, R5, 0x1, -R2.reuse ;  /* 0x000000010505c824 */ /* 0x100fe200078e0a02 */
[C---:B------:R-:W-:Y:S01]  /*5c30*/  ISETP.GT.U32.AND P4, PT, R2.reuse, R35, PT ;  /* 0x000000230200720c */ /* 0x040fe20003f84070 */
[----:B------:R-:W-:Y:S01]  /*5c40*/  @!P1 IMAD.IADD R243, R243, 0x1, -R2 ;  /* 0x00000001f3f39824 */ /* 0x000fe200078e0a02 */
[C---:B------:R-:W-:Y:S01]  /*5c50*/  ISETP.GT.U32.AND P1, PT, R2.reuse, R7, PT ;  /* 0x000000070200720c */ /* 0x040fe20003f24070 */
[----:B------:R-:W-:Y:S02]  /*5c60*/  IMAD.MOV R24, RZ, RZ, -R24 ;  /* 0x000000ffff187224 */ /* 0x000fe400078e0a18 */
[----:B------:R-:W-:Y:S02]  /*5c70*/  @!P5 IMAD.MOV R5, RZ, RZ, -R5 ;  /* 0x000000ffff05d224 */ /* 0x000fe400078e0a05 */
[----:B------:R-:W-:Y:S02]  /*5c80*/  IMAD R57, R2, R24, R57 ;  /* 0x0000001802397224 */ /* 0x000fe400078e0239 */
[----:B------:R-:W-:-:S03]  /*5c90*/  IMAD.HI.U32 R28, R4, R141, RZ ;  /* 0x0000008d041c7227 */ /* 0x000fc600078e00ff */
[----:B------:R-:W-:Y:S01]  /*5ca0*/  ISETP.GT.U32.AND P5, PT, R2, R57, PT ;  /* 0x000000390200720c */ /* 0x000fe20003fa4070 */
[----:B------:R-:W-:Y:S02]  /*5cb0*/  @!P4 IMAD.IADD R35, R35, 0x1, -R2 ;  /* 0x000000012323c824 */ /* 0x000fe400078e0a02 */
[----:B------:R-:W-:Y:S02]  /*5cc0*/  IMAD.MOV R28, RZ, RZ, -R28 ;  /* 0x000000ffff1c7224 */ /* 0x000fe400078e0a1c */
[----:B------:R-:W-:Y:S01]  /*5cd0*/  @!P1 IMAD.IADD R7, R7, 0x1, -R2 ;  /* 0x0000000107079824 */ /* 0x000fe200078e0a02 */
[----:B------:R-:W-:Y:S01]  /*5ce0*/  ISETP.GE.AND P1, PT, R32, RZ, PT ;  /* 0x000000ff2000720c */ /* 0x000fe20003f26270 */
[----:B------:R-:W-:Y:S01]  /*5cf0*/  @!P2 IMAD.MOV R243, RZ, RZ, -R243 ;  /* 0x000000fffff3a224 */ /* 0x000fe200078e0af3 */
[C---:B------:R-:W-:Y:S01]  /*5d00*/  ISETP.GT.U32.AND P2, PT, R2.reuse, R35, PT ;  /* 0x000000230200720c */ /* 0x040fe20003f44070 */
[----:B------:R-:W-:Y:S01]  /*5d10*/  IMAD R141, R2, R28, R141 ;  /* 0x0000001c028d7224 */ /* 0x000fe200078e028d */
[----:B------:R-:W-:Y:S01]  /*5d20*/  LOP3.LUT R28, R3, 0x1e8, RZ, 0xfc, !PT ;  /* 0x000001e8031c7812 */ /* 0x000fe200078efcff */
[----:B------:R-:W-:Y:S01]  /*5d30*/  IMAD.HI.U32 R26, R4, R135, RZ ;  /* 0x00000087041a7227 */ /* 0x000fe200078e00ff */
[----:B------:R-:W-:-:S02]  /*5d40*/  ISETP.GT.U32.AND P4, PT, R2, R7, PT ;  /* 0x000000070200720c */ /* 0x000fc40003f84070 */
[----:B------:R-:W-:Y:S01]  /*5d50*/  IABS R153, R28 ;  /* 0x0000001c00997213 */ /* 0x000fe20000000000 */
[----:B------:R-:W-:Y:S01]  /*5d60*/  @!P5 IMAD.IADD R57, R57, 0x1, -R2 ;  /* 0x000000013939d824 */ /* 0x000fe200078e0a02 */
[----:B------:R-:W-:Y:S01]  /*5d70*/  ISETP.GT.U32.AND P5, PT, R2, R235, PT ;  /* 0x000000eb0200720c */ /* 0x000fe20003fa4070 */
[----:B------:R-:W-:Y:S01]  /*5d80*/  IMAD.MOV R26, RZ, RZ, -R26 ;  /* 0x000000ffff1a7224 */ /* 0x000fe200078e0a1a */
[----:B------:R-:W-:Y:S01]  /*5d90*/  LOP3.LUT R32, R3, 0x1f0, RZ, 0xfc, !PT ;  /* 0x000001f003207812 */ /* 0x000fe200078efcff */
[----:B------:R-:W-:-:S03]  /*5da0*/  IMAD.HI.U32 R24, R4, R153, RZ ;  /* 0x0000009904187227 */ /* 0x000fc600078e00ff */
[----:B------:R-:W-:Y:S01]  /*5db0*/  IABS R155, R32 ;  /* 0x00000020009b7213 */ /* 0x000fe20000000000 */
[C---:B------:R-:W-:Y:S02]  /*5dc0*/  IMAD R135, R2.reuse, R26, R135 ;  /* 0x0000001a02877224 */ /* 0x040fe400078e0287 */
[----:B------:R-:W-:Y:S01]  /*5dd0*/  @!P2 IMAD.IADD R35, R35, 0x1, -R2 ;  /* 0x000000012323a824 */ /* 0x000fe200078e0a02 */
[C---:B------:R-:W-:Y:S01]  /*5de0*/  ISETP.GT.U32.AND P2, PT, R2.reuse, R141, PT ;  /* 0x0000008d0200720c */ /* 0x040fe20003f44070 */
[----:B------:R-:W-:Y:S02]  /*5df0*/  IMAD.MOV R26, RZ, RZ, -R24 ;  /* 0x000000ffff1a7224 */ /* 0x000fe400078e0a18 */
[----:B------:R-:W-:Y:S01]  /*5e00*/  @!P4 IMAD.IADD R7, R7, 0x1, -R2 ;  /* 0x000000010707c824 */ /* 0x000fe200078e0a02 */
[----:B------:R-:W-:Y:S01]  /*5e10*/  ISETP.GT.U32.AND P4, PT, R2, R135, PT ;  /* 0x000000870200720c */ /* 0x000fe20003f84070 */
[----:B------:R-:W-:-:S04]  /*5e20*/  IMAD.HI.U32 R24, R4, R239, RZ ;  /* 0x000000ef04187227 */ /* 0x000fc800078e00ff */
[----:B------:R-:W-:Y:S02]  /*5e30*/  IMAD.MOV R24, RZ, RZ, -R24 ;  /* 0x000000ffff187224 */ /* 0x000fe400078e0a18 */
[----:B------:R-:W-:Y:S02]  /*5e40*/  @!P5 IMAD.IADD R235, R235, 0x1, -R2 ;  /* 0x00000001ebebd824 */ /* 0x000fe400078e0a02 */
[C---:B------:R-:W-:Y:S01]  /*5e50*/  IMAD R239, R2.reuse, R24, R239 ;  /* 0x0000001802ef7224 */ /* 0x040fe200078e02ef */
[----:B------:R-:W-:Y:S01]  /*5e60*/  LOP3.LUT R24, R3, 0x1f8, RZ, 0xfc, !PT ;  /* 0x000001f803187812 */ /* 0x000fe200078efcff */
[----:B------:R-:W-:Y:S01]  /*5e70*/  @!P3 IMAD.MOV R7, RZ, RZ, -R7 ;  /* 0x000000ffff07b224 */ /* 0x000fe200078e0a07 */
[----:B------:R-:W-:Y:S01]  /*5e80*/  ISETP.GT.U32.AND P3, PT, R2, R235, PT ;  /* 0x000000eb0200720c */ /* 0x000fe20003f64070 */
[----:B------:R-:W-:Y:S01]  /*5e90*/  IMAD.HI.U32 R3, R4, R241, RZ ;  /* 0x000000f104037227 */ /* 0x000fe200078e00ff */
[----:B------:R-:W-:-:S03]  /*5ea0*/  IABS R237, R24 ;  /* 0x0000001800ed7213 */ /* 0x000fc60000000000 */
[--C-:B------:R-:W-:Y:S02]  /*5eb0*/  @!P2 IMAD.IADD R141, R141, 0x1, -R2.reuse ;  /* 0x000000018d8da824 */ /* 0x100fe400078e0a02 */
[----:B------:R-:W-:Y:S01]  /*5ec0*/  @!P4 IMAD.IADD R135, R135, 0x1, -R2 ;  /* 0x000000018787c824 */ /* 0x000fe200078e0a02 */
[C---:B------:R-:W-:Y:S01]  /*5ed0*/  ISETP.GT.U32.AND P4, PT, R2.reuse, R57, PT ;  /* 0x000000390200720c */ /* 0x040fe20003f84070 */
[----:B------:R-:W-:Y:S01]  /*5ee0*/  IMAD.MOV R3, RZ, RZ, -R3 ;  /* 0x000000ffff037224 */ /* 0x000fe200078e0a03 */
[C---:B------:R-:W-:Y:S01]  /*5ef0*/  ISETP.GT.U32.AND P5, PT, R2.reuse, R141, PT ;  /* 0x0000008d0200720c */ /* 0x040fe20003fa4070 */
[C---:B------:R-:W-:Y:S01]  /*5f00*/  IMAD R153, R2.reuse, R26, R153 ;  /* 0x0000001a02997224 */ /* 0x040fe200078e0299 */
[----:B------:R-:W-:Y:S01]  /*5f10*/  ISETP.GT.U32.AND P2, PT, R2, R135, PT ;  /* 0x000000870200720c */ /* 0x000fe20003f44070 */
[----:B------:R-:W-:-:S04]  /*5f20*/  IMAD.HI.U32 R26, R4, R155, RZ ;  /* 0x0000009b041a7227 */ /* 0x000fc800078e00ff */
[C---:B------:R-:W-:Y:S02]  /*5f30*/  IMAD R241, R2.reuse, R3, R241 ;  /* 0x0000000302f17224 */ /* 0x040fe400078e02f1 */
[----:B------:R-:W-:Y:S02]  /*5f40*/  IMAD.MOV R26, RZ, RZ, -R26 ;  /* 0x000000ffff1a7224 */ /* 0x000fe400078e0a1a */
[----:B------:R-:W-:Y:S01]  /*5f50*/  @!P3 IMAD.IADD R235, R235, 0x1, -R2 ;  /* 0x00000001ebebb824 */ /* 0x000fe200078e0a02 */
[----:B------:R-:W-:Y:S01]  /*5f60*/  ISETP.GT.U32.AND P3, PT, R2, R241, PT ;  /* 0x000000f10200720c */ /* 0x000fe20003f64070 */
[----:B------:R-:W-:-:S04]  /*5f70*/  IMAD.HI.U32 R4, R4, R237, RZ ;  /* 0x000000ed04047227 */ /* 0x000fc800078e00ff */
[C---:B------:R-:W-:Y:S02]  /*5f80*/  IMAD R155, R2.reuse, R26, R155 ;  /* 0x0000001a029b7224 */ /* 0x040fe400078e029b */
[----:B------:R-:W-:Y:S01]  /*5f90*/  @!P4 IMAD.IADD R57, R57, 0x1, -R2 ;  /* 0x000000013939c824 */ /* 0x000fe200078e0a02 */
[C---:B------:R-:W-:Y:S01]  /*5fa0*/  ISETP.GT.U32.AND P4, PT, R2.reuse, R153, PT ;  /* 0x000000990200720c */ /* 0x040fe20003f84070 */
[----:B------:R-:W-:Y:S02]  /*5fb0*/  IMAD.MOV R4, RZ, RZ, -R4 ;  /* 0x000000ffff047224 */ /* 0x000fe400078e0a04 */
[--C-:B------:R-:W-:Y:S01]  /*5fc0*/  @!P5 IMAD.IADD R141, R141, 0x1, -R2.reuse ;  /* 0x000000018d8dd824 */ /* 0x100fe200078e0a02 */
[C---:B------:R-:W-:Y:S01]  /*5fd0*/  ISETP.GT.U32.AND P5, PT, R2.reuse, R155, PT ;  /* 0x0000009b0200720c */ /* 0x040fe20003fa4070 */
[----:B------:R-:W-:Y:S01]  /*5fe0*/  @!P2 IMAD.IADD R135, R135, 0x1, -R2 ;  /* 0x000000018787a824 */ /* 0x000fe200078e0a02 */
[C---:B------:R-:W-:Y:S01]  /*5ff0*/  ISETP.GT.U32.AND P2, PT, R2.reuse, R239, PT ;  /* 0x000000ef0200720c */ /* 0x040fe20003f44070 */
[----:B------:R-:W-:-:S02]  /*6000*/  IMAD R237, R2, R4, R237 ;  /* 0x0000000402ed7224 */ /* 0x000fc400078e02ed */
[--C-:B------:R-:W-:Y:S02]  /*6010*/  @!P3 IMAD.IADD R241, R241, 0x1, -R2.reuse ;  /* 0x00000001f1f1b824 */ /* 0x100fe400078e0a02 */
[----:B------:R-:W-:Y:S01]  /*6020*/  IMAD.U32 R3, RZ, RZ, UR5 ;  /* 0x00000005ff037e24 */ /* 0x000fe2000f8e00ff */
[----:B------:R-:W-:Y:S01]  /*6030*/  ISETP.GT.U32.AND P3, PT, R2, R237, PT ;  /* 0x000000ed0200720c */ /* 0x000fe20003f64070 */
[--C-:B------:R-:W-:Y:S01]  /*6040*/  @!P4 IMAD.IADD R153, R153, 0x1, -R2.reuse ;  /* 0x000000019999c824 */ /* 0x100fe200078e0a02 */
[----:B------:R-:W-:Y:S01]  /*6050*/  ISETP.GE.AND P4, PT, R34, RZ, PT ;  /* 0x000000ff2200720c */ /* 0x000fe20003f86270 */
[----:B------:R-:W-:Y:S01]  /*6060*/  @!P6 IMAD.MOV R35, RZ, RZ, -R35 ;  /* 0x000000ffff23e224 */ /* 0x000fe200078e0a23 */
[----:B------:R-:W-:Y:S01]  /*6070*/  ULDC UR5, c[0x0][0x240] ;  /* 0x0000900000057ab9 */ /* 0x000fe20000000800 */
[--C-:B------:R-:W-:Y:S01]  /*6080*/  @!P5 IMAD.IADD R155, R155, 0x1, -R2.reuse ;  /* 0x000000019b9bd824 */ /* 0x100fe200078e0a02 */
[----:B------:R-:W-:Y:S01]  /*6090*/  ISETP.GE.AND P5, PT, R42, UR8, PT ;  /* 0x000000082a007c0c */ /* 0x000fe2000bfa6270 */
[--C-:B------:R-:W-:Y:S01]  /*60a0*/  @!P2 IMAD.IADD R239, R239, 0x1, -R2.reuse ;  /* 0x00000001efefa824 */ /* 0x100fe200078e0a02 */
[----:B------:R-:W-:Y:S01]  /*60b0*/  ISETP.GE.AND P2, PT, R36, RZ, PT ;  /* 0x000000ff2400720c */ /* 0x000fe20003f46270 */
[----:B------:R-:W-:Y:S01]  /*60c0*/  @!P1 IMAD.MOV R135, RZ, RZ, -R135 ;  /* 0x000000ffff879224 */ /* 0x000fe200078e0a87 */
[----:B------:R-:W-:Y:S01]  /*60d0*/  SEL R3, R3, RZ, !P5 ;  /* 0x000000ff03037207 */ /* 0x000fe20006800000 */
[----:B------:R-:W-:Y:S01]  /*60e0*/  @!P0 IMAD.MOV R57, RZ, RZ, -R57 ;  /* 0x000000ffff398224 */ /* 0x000fe200078e0a39 */
[C---:B------:R-:W-:Y:S01]  /*60f0*/  ISETP.GT.U32.AND P5, PT, R2.reuse, R153, PT ;  /* 0x000000990200720c */ /* 0x040fe20003fa4070 */
[----:B------:R-:W-:Y:S01]  /*6100*/  @!P3 IMAD.IADD R237, R237, 0x1, -R2 ;  /* 0x00000001ededb824 */ /* 0x000fe200078e0a02 */
[C---:B------:R-:W-:Y:S01]  /*6110*/  ISETP.GT.U32.AND P6, PT, R2.reuse, R239, PT ;  /* 0x000000ef0200720c */ /* 0x040fe20003fc4070 */
[----:B------:R-:W-:Y:S01]  /*6120*/  @!P4 IMAD.MOV R141, RZ, RZ, -R141 ;  /* 0x000000ffff8dc224 */ /* 0x000fe200078e0a8d */
[C---:B------:R-:W-:Y:S01]  /*6130*/  ISETP.GT.U32.AND P1, PT, R2.reuse, R155, PT ;  /* 0x0000009b0200720c */ /* 0x040fe20003f24070 */
[----:B------:R-:W3:Y:S01]  /*6140*/  S2UR UR8, SR_CgaCtaId ;  /* 0x00000000000879c3 */ /* 0x000ee20000008800 */
[----:B------:R-:W-:-:S02]  /*6150*/  ISETP.GT.U32.AND P3, PT, R2, R241, PT ;  /* 0x000000f10200720c */ /* 0x000fc40003f64070 */
[----:B------:R-:W-:Y:S01]  /*6160*/  ISETP.GT.U32.AND P4, PT, R2, R237, PT ;  /* 0x000000ed0200720c */ /* 0x000fe20003f84070 */
[----:B------:R-:W-:Y:S01]  /*6170*/  @!P2 IMAD.MOV R235, RZ, RZ, -R235 ;  /* 0x000000ffffeba224 */ /* 0x000fe200078e0aeb */
[----:B------:R-:W-:Y:S02]  /*6180*/  ISETP.GE.AND P2, PT, R28, RZ, PT ;  /* 0x000000ff1c00720c */ /* 0x000fe40003f46270 */
[----:B------:R-:W-:Y:S01]  /*6190*/  ISETP.NE.U32.AND P0, PT, R3, RZ, PT ;  /* 0x000000ff0300720c */ /* 0x000fe20003f05070 */
[--C-:B------:R-:W-:Y:S01]  /*61a0*/  @!P5 IMAD.IADD R153, R153, 0x1, -R2.reuse ;  /* 0x000000019999d824 */ /* 0x100fe200078e0a02 */
[----:B------:R-:W-:Y:S01]  /*61b0*/  ISETP.GE.AND P5, PT, R30, RZ, PT ;  /* 0x000000ff1e00720c */ /* 0x000fe20003fa6270 */
[--C-:B------:R-:W-:Y:S01]  /*61c0*/  @!P6 IMAD.IADD R239, R239, 0x1, -R2.reuse ;  /* 0x00000001efefe824 */ /* 0x100fe200078e0a02 */
[----:B------:R-:W-:Y:S01]  /*61d0*/  ISETP.GE.AND P6, PT, R32, RZ, PT ;  /* 0x000000ff2000720c */ /* 0x000fe20003fc6270 */
[--C-:B------:R-:W-:Y:S01]  /*61e0*/  @!P1 IMAD.IADD R155, R155, 0x1, -R2.reuse ;  /* 0x000000019b9b9824 */ /* 0x100fe200078e0a02 */
[----:B------:R-:W-:Y:S01]  /*61f0*/  ISETP.GE.AND P1, PT, R40, RZ, PT ;  /* 0x000000ff2800720c */ /* 0x000fe20003f26270 */
[--C-:B------:R-:W-:Y:S01]  /*6200*/  @!P3 IMAD.IADD R241, R241, 0x1, -R2.reuse ;  /* 0x00000001f1f1b824 */ /* 0x100fe200078e0a02 */
[----:B------:R-:W-:Y:S01]  /*6210*/  ISETP.GE.AND P3, PT, R24, RZ, PT ;  /* 0x000000ff1800720c */ /* 0x000fe20003f66270 */
[----:B------:R-:W-:Y:S01]  /*6220*/  @!P4 IMAD.IADD R237, R237, 0x1, -R2 ;  /* 0x00000001ededc824 */ /* 0x000fe200078e0a02 */
[----:B------:R-:W-:Y:S01]  /*6230*/  ISETP.NE.AND P4, PT, R46, RZ, PT ;  /* 0x000000ff2e00720c */ /* 0x000fe20003f85270 */
[----:B------:R-:W4:Y:S01]  /*6240*/  LDC.64 R2, c[0x0][0x238] ;  /* 0x00008e00ff027b82 */ /* 0x000f220000000a00 */
[----:B------:R-:W-:Y:S01]  /*6250*/  @!P2 IMAD.MOV R153, RZ, RZ, -R153 ;  /* 0x000000ffff99a224 */ /* 0x000fe200078e0a99 */
[----:B------:R-:W-:-:S02]  /*6260*/  ISETP.GE.AND P2, PT, R11, RZ, PT ;  /* 0x000000ff0b00720c */ /* 0x000fc40003f46270 */
[----:B------:R-:W-:Y:S01]  /*6270*/  @!P5 IMAD.MOV R239, RZ, RZ, -R239 ;  /* 0x000000ffffefd224 */ /* 0x000fe200078e0aef */
[C---:B------:R-:W-:Y:S01]  /*6280*/  SEL R114, R240.reuse, R109, !P4 ;  /* 0x0000006df0727207 */ /* 0x040fe20006000000 */
[----:B------:R-:W-:Y:S01]  /*6290*/  @!P6 IMAD.MOV R155, RZ, RZ, -R155 ;  /* 0x000000ffff9be224 */ /* 0x000fe200078e0a9b */
[C---:B------:R-:W-:Y:S01]  /*62a0*/  SEL R109, R240.reuse, R111, !P4 ;  /* 0x0000006ff06d7207 */ /* 0x040fe20006000000 */
[----:B------:R-:W-:Y:S01]  /*62b0*/  @!P1 IMAD.MOV R241, RZ, RZ, -R241 ;  /* 0x000000fffff19224 */ /* 0x000fe200078e0af1 */
[C---:B------:R-:W-:Y:S01]  /*62c0*/  SEL R116, R240.reuse, R115, !P4 ;  /* 0x00000073f0747207 */ /* 0x040fe20006000000 */
[----:B------:R-:W-:Y:S01]  /*62d0*/  @!P3 IMAD.MOV R237, RZ, RZ, -R237 ;  /* 0x000000ffffedb224 */ /* 0x000fe200078e0aed */
[C---:B------:R-:W-:Y:S01]  /*62e0*/  SEL R111, R240.reuse, R117, !P4 ;  /* 0x00000075f06f7207 */ /* 0x040fe20006000000 */
[----:B------:R-:W1:Y:S01]  /*62f0*/  LDC R24, c[0x0][0x230] ;  /* 0x00008c00ff187b82 */ /* 0x000e620000000800 */
[----:B------:R-:W-:Y:S01]  /*6300*/  SEL R115, R240, R6, !P4 ;  /* 0x00000006f0737207 */ /* 0x000fe20006000000 */
[----:B------:R-:W-:Y:S01]  /*6310*/  IMAD R114, R114, UR5, RZ ;  /* 0x0000000572727c24 */ /* 0x000fe2000f8e02ff */
[C---:B------:R-:W-:Y:S01]  /*6320*/  SEL R117, R240.reuse, R18, !P4 ;  /* 0x00000012f0757207 */ /* 0x040fe20006000000 */
[----:B------:R-:W-:Y:S01]  /*6330*/  @!P2 IMAD.MOV R20, RZ, RZ, -R20 ;  /* 0x000000ffff14a224 */ /* 0x000fe200078e0a14 */
[C---:B------:R-:W-:Y:S01]  /*6340*/  SEL R233, R240.reuse, R233, !P4 ;  /* 0x000000e9f0e97207 */ /* 0x040fe20006000000 */
[----:B------:R-:W-:Y:S01]  /*6350*/  IMAD R109, R109, UR5, RZ ;  /* 0x000000056d6d7c24 */ /* 0x000fe2000f8e02ff */
[----:B------:R-:W-:Y:S01]  /*6360*/  SEL R125, R240, R125, !P4 ;  /* 0x0000007df07d7207 */ /* 0x000fe20006000000 */
[----:B------:R-:W-:Y:S01]  /*6370*/  IMAD R116, R116, UR5, RZ ;  /* 0x0000000574747c24 */ /* 0x000fe2000f8e02ff */
[C---:B------:R-:W-:Y:S01]  /*6380*/  SEL R231, R240.reuse, R231, !P4 ;  /* 0x000000e7f0e77207 */ /* 0x040fe20006000000 */
        /* <DEDUP_REMOVED lines=189> */
[----:B------:R-:W-:Y:S01]  /*6f60*/  SEL R18, R240, R22, !P4 ;  /* 0x00000016f0127207 */ /* 0x000fe20006000000 */
[----:B----4-:R-:W-:Y:S01]  /*6f70*/  IMAD R22, R42, R3, RZ ;  /* 0x000000032a167224 */ /* 0x010fe200078e02ff */
        /* <DEDUP_REMOVED lines=11> */
[----:B------:R-:W-:Y:S01]  /*7030*/  IMAD R18, R18, UR5, RZ ;  /* 0x0000000512127c24 */ /* 0x000fe2000f8e02ff */
[C---:B------:R-:W-:Y:S01]  /*7040*/  SEL R34, R240.reuse, R249, !P4 ;  /* 0x000000f9f0227207 */ /* 0x040fe20006000000 */
[----:B------:R-:W-:Y:S01]  /*7050*/  IMAD R39, R39, UR5, RZ ;  /* 0x0000000527277c24 */ /* 0x000fe2000f8e02ff */
[----:B------:R-:W-:Y:S01]  /*7060*/  SEL R33, R240, R33, !P4 ;  /* 0x00000021f0217207 */ /* 0x000fe20006000000 */
[----:B------:R-:W-:Y:S01]  /*7070*/  IMAD R56, R56, UR5, RZ ;  /* 0x0000000538387c24 */ /* 0x000fe2000f8e02ff */
[----:B------:R-:W-:Y:S01]  /*7080*/  SEL R32, R240, R247, !P4 ;  /* 0x000000f7f0207207 */ /* 0x000fe20006000000 */
[----:B------:R-:W-:Y:S01]  /*7090*/  IMAD R38, R38, UR5, RZ ;  /* 0x0000000526267c24 */ /* 0x000fe2000f8e02ff */
        /* <DEDUP_REMOVED lines=30> */
[----:B------:R-:W-:Y:S01]  /*7280*/  ISETP.GE.AND P3, PT, R12, RZ, PT ;  /* 0x000000ff0c00720c */ /* 0x000fe20003f66270 */
[----:B------:R-:W-:Y:S01]  /*7290*/  IMAD R235, R235, UR5, RZ ;  /* 0x00000005ebeb7c24 */ /* 0x000fe2000f8e02ff */
[----:B------:R-:W-:Y:S01]  /*72a0*/  ISETP.GE.AND P4, PT, R13, RZ, PT ;  /* 0x000000ff0d00720c */ /* 0x000fe20003f86270 */
[----:B------:R-:W-:Y:S01]  /*72b0*/  IMAD R153, R153, UR5, RZ ;  /* 0x0000000599997c24 */ /* 0x000fe2000f8e02ff */
[----:B------:R-:W-:Y:S01]  /*72c0*/  ISETP.GE.AND P5, PT, R14, RZ, PT ;  /* 0x000000ff0e00720c */ /* 0x000fe20003fa6270 */
[----:B------:R-:W-:Y:S01]  /*72d0*/  IMAD R242, R242, UR5, RZ ;  /* 0x00000005f2f27c24 */ /* 0x000fe2000f8e02ff */
[----:B------:R-:W-:Y:S01]  /*72e0*/  ISETP.NE.AND P1, PT, R44, RZ, PT ;  /* 0x000000ff2c00720c */ /* 0x000fe20003f25270 */
[----:B------:R-:W-:Y:S01]  /*72f0*/  IMAD R155, R155, UR5, RZ ;  /* 0x000000059b9b7c24 */ /* 0x000fe2000f8e02ff */
[----:B------:R-:W-:Y:S01]  /*7300*/  LOP3.LUT R243, RZ, R44, RZ, 0x33, !PT ;  /* 0x0000002cfff37212 */ /* 0x000fe200078e33ff */
[----:B------:R-:W-:Y:S01]  /*7310*/  IMAD R241, R241, UR5, RZ ;  /* 0x00000005f1f17c24 */ /* 0x000fe2000f8e02ff */
[----:B------:R-:W-:Y:S01]  /*7320*/  LEA R140, P2, R22, UR16, 0x2 ;  /* 0x00000010168c7c11 */ /* 0x000fe2000f8410ff */
[----:B------:R-:W-:Y:S01]  /*7330*/  IMAD R240, R240, UR5, RZ ;  /* 0x00000005f0f07c24 */ /* 0x000fe2000f8e02ff */
[----:B------:R-:W-:Y:S01]  /*7340*/  SEL R239, R243, R20, !P1 ;  /* 0x00000014f3ef7207 */ /* 0x000fe20004800000 */
[----:B------:R-:W-:Y:S01]  /*7350*/  @!P3 IMAD.MOV R16, RZ, RZ, -R16 ;  /* 0x000000ffff10b224 */ /* 0x000fe200078e0a10 */
[-C--:B------:R-:W-:Y:S01]  /*7360*/  LEA R248, P3, R227, R140.reuse, 0x2 ;  /* 0x0000008ce3f87211 */ /* 0x080fe200078610ff */
[----:B------:R-:W-:Y:S01]  /*7370*/  @!P4 IMAD.MOV R8, RZ, RZ, -R8 ;  /* 0x000000ffff08c224 */ /* 0x000fe200078e0a08 */
[----:B------:R-:W-:Y:S01]  /*7380*/  LEA R246, P4, R225, R140, 0x2 ;  /* 0x0000008ce1f67211 */ /* 0x000fe200078810ff */
[----:B------:R-:W-:Y:S01]  /*7390*/  @!P5 IMAD.MOV R0, RZ, RZ, -R0 ;  /* 0x000000ffff00d224 */ /* 0x000fe200078e0a00 */
[C---:B------:R-:W-:Y:S01]  /*73a0*/  SEL R238, R243.reuse, R16, !P1 ;  /* 0x00000010f3ee7207 */ /* 0x040fe20004800000 */
[----:B---3--:R-:W-:Y:S01]  /*73b0*/  ULEA UR45, UR8, UR45, 0x18 ;  /* 0x0000002d082d7291 */ /* 0x008fe2000f8ec03f */
[C---:B------:R-:W-:Y:S01]  /*73c0*/  SEL R237, R243.reuse, R8, !P1 ;  /* 0x00000008f3ed7207 */ /* 0x040fe20004800000 */
[----:B------:R-:W-:Y:S01]  /*73d0*/  UIADD3 UR16, UR6, -0x8, URZ ;  /* 0xfffffff806107890 */ /* 0x000fe2000fffe03f */
[----:B------:R-:W-:Y:S01]  /*73e0*/  SEL R236, R243, R0, !P1 ;  /* 0x00000000f3ec7207 */ /* 0x000fe20004800000 */
[----:B-1----:R-:W-:Y:S01]  /*73f0*/  VIADD R243, R24, 0xfffffff2 ;  /* 0xfffffff218f37836 */ /* 0x002fe20000000000 */
[----:B------:R-:W-:Y:S01]  /*7400*/  LEA.HI.X.SX32 R0, R22, UR17, 0x2, P2 ;  /* 0x0000001116007c11 */ /* 0x000fe200090f16ff */
[----:B------:R-:W-:Y:S01]  /*7410*/  UIADD3 UR17, UR6, -0x9, URZ ;  /* 0xfffffff706117890 */ /* 0x000fe2000fffe03f */
[-C--:B------:R-:W-:Y:S01]  /*7420*/  LEA R10, P1, R233, R140.reuse, 0x2 ;  /* 0x0000008ce90a7211 */ /* 0x080fe200078210ff */
[----:B------:R-:W-:Y:S01]  /*7430*/  UIADD3 UR5, UR6, -0xd, URZ ;  /* 0xfffffff306057890 */ /* 0x000fe2000fffe03f */
[----:B------:R-:W-:-:S02]  /*7440*/  LEA R124, P5, R125, R140, 0x2 ;  /* 0x0000008c7d7c7211 */ /* 0x000fc400078a10ff */
[-C--:B------:R-:W-:Y:S02]  /*7450*/  LEA.HI.X.SX32 R11, R233, R0.reuse, 0x2, P1 ;  /* 0x00000000e90b7211 */ /* 0x080fe400008f16ff */
[----:B------:R-:W-:Y:S02]  /*7460*/  LEA.HI.X.SX32 R125, R125, R0, 0x2, P5 ;  /* 0x000000007d7d7211 */ /* 0x000fe400028f16ff */
[-C--:B------:R-:W-:Y:S01]  /*7470*/  LEA R250, P1, R231, R140.reuse, 0x2 ;  /* 0x0000008ce7fa7211 */ /* 0x080fe200078210ff */
[----:B------:R1:W-:Y:S01]  /*7480*/  STL.64 [R1+0x78], R10 ;  /* 0x0000780a01007387 */ /* 0x0003e20000100a00 */
[-C--:B--2---:R-:W-:Y:S02]  /*7490*/  LEA R12, P6, R221, R140.reuse, 0x2 ;  /* 0x0000008cdd0c7211 */ /* 0x084fe400078c10ff */
[----:B------:R-:W-:Y:S01]  /*74a0*/  LEA R244, P5, R223, R140, 0x2 ;  /* 0x0000008cdff47211 */ /* 0x000fe200078a10ff */
[----:B------:R2:W-:Y:S01]  /*74b0*/  STL.64 [R1+0x2990], R124 ;  /* 0x0029907c01007387 */ /* 0x0005e20000100a00 */
[----:B------:R-:W-:-:S02]  /*74c0*/  LEA.HI.X.SX32 R251, R231, R0, 0x2, P1 ;  /* 0x00000000e7fb7211 */ /* 0x000fc400008f16ff */
[----:B------:R-:W-:Y:S02]  /*74d0*/  LEA.HI.X.SX32 R249, R227, R0, 0x2, P3 ;  /* 0x00000000e3f97211 */ /* 0x000fe400018f16ff */
[----:B------:R-:W-:Y:S02]  /*74e0*/  LEA R232, P1, R219, R140, 0x2 ;  /* 0x0000008cdbe87211 */ /* 0x000fe400078210ff */
[----:B------:R-:W-:Y:S02]  /*74f0*/  LEA.HI.X.SX32 R247, R225, R0, 0x2, P4 ;  /* 0x00000000e1f77211 */ /* 0x000fe400020f16ff */
[----:B-1----:R-:W-:Y:S02]  /*7500*/  LEA R10, P2, R229, R140, 0x2 ;  /* 0x0000008ce50a7211 */ /* 0x002fe400078410ff */
[-C--:B------:R-:W-:Y:S02]  /*7510*/  LEA.HI.X.SX32 R13, R221, R0.reuse, 0x2, P6 ;  /* 0x00000000dd0d7211 */ /* 0x080fe400030f16ff */
[----:B------:R-:W-:-:S02]  /*7520*/  LEA.HI.X.SX32 R11, R229, R0, 0x2, P2 ;  /* 0x00000000e50b7211 */ /* 0x000fc400010f16ff */
[----:B--2---:R-:W-:Y:S02]  /*7530*/  LEA R124, P3, R215, R140, 0x2 ;  /* 0x0000008cd77c7211 */ /* 0x004fe400078610ff */
[-C--:B------:R-:W-:Y:S01]  /*7540*/  LEA.HI.X.SX32 R245, R223, R0.reuse, 0x2, P5 ;  /* 0x00000000dff57211 */ /* 0x080fe200028f16ff */
[----:B------:R1:W-:Y:S01]  /*7550*/  STL.64 [R1+0x68], R10 ;  /* 0x0000680a01007387 */ /* 0x0003e20000100a00 */
[-C--:B------:R-:W-:Y:S02]  /*7560*/  LEA.HI.X.SX32 R233, R219, R0.reuse, 0x2, P1 ;  /* 0x00000000dbe97211 */ /* 0x080fe400008f16ff */
[----:B------:R-:W-:Y:S01]  /*7570*/  LEA.HI.X.SX32 R125, R215, R0, 0x2, P3 ;  /* 0x00000000d77d7211 */ /* 0x000fe200018f16ff */
[----:B------:R2:W-:Y:S01]  /*7580*/  STL.64 [R1+0x70], R250 ;  /* 0x000070fa01007387 */ /* 0x0005e20000100a00 */
[-C--:B------:R-:W-:Y:S02]  /*7590*/  LEA R226, P4, R213, R140.reuse, 0x2 ;  /* 0x0000008cd5e27211 */ /* 0x080fe400078810ff */
[----:B------:R-:W-:Y:S01]  /*75a0*/  LEA R224, P5, R211, R140, 0x2 ;  /* 0x0000008cd3e07211 */ /* 0x000fe200078a10ff */
[----:B------:R-:W-:Y:S01]  /*75b0*/  STL.64 [R1+0x60], R248 ;  /* 0x000060f801007387 */ /* 0x000fe20000100a00 */
[----:B------:R-:W-:-:S02]  /*75c0*/  LEA.HI.X.SX32 R227, R213, R0, 0x2, P4 ;  /* 0x00000000d5e37211 */ /* 0x000fc400020f16ff */
[----:B------:R-:W-:Y:S01]  /*75d0*/  LEA.HI.X.SX32 R225, R211, R0, 0x2, P5 ;  /* 0x00000000d3e17211 */ /* 0x000fe200028f16ff */
[----:B------:R-:W-:Y:S01]  /*75e0*/  STL.64 [R1+0x58], R246 ;  /* 0x000058f601007387 */ /* 0x000fe20000100a00 */
[-C--:B-1----:R-:W-:Y:S02]  /*75f0*/  LEA R10, P2, R217, R140.reuse, 0x2 ;  /* 0x0000008cd90a7211 */ /* 0x082fe400078410ff */
[----:B------:R-:W-:Y:S01]  /*7600*/  LEA R220, P1, R207, R140, 0x2 ;  /* 0x0000008ccfdc7211 */ /* 0x000fe200078210ff */
[----:B------:R1:W-:Y:S01]  /*7610*/  STL.64 [R1+0x48], R12 ;  /* 0x0000480c01007387 */ /* 0x0003e20000100a00 */
[----:B------:R-:W-:Y:S01]  /*7620*/  LEA.HI.X.SX32 R11, R217, R0, 0x2, P2 ;  /* 0x00000000d90b7211 */ /* 0x000fe200010f16ff */
[----:B--2---:R-:W2:Y:S01]  /*7630*/  LDC R250, c[0x0][0x230] ;  /* 0x00008c00fffa7b82 */ /* 0x004ea20000000800 */
[-C--:B------:R-:W-:Y:S01]  /*7640*/  LEA R20, P4, R21, R140.reuse, 0x2 ;  /* 0x0000008c15147211 */ /* 0x080fe200078810ff */
[----:B------:R3:W-:Y:S01]  /*7650*/  STL.64 [R1+0x50], R244 ;  /* 0x000050f401007387 */ /* 0x0007e20000100a00 */
[----:B------:R-:W-:-:S02]  /*7660*/  LEA R22, P5, R23, R140, 0x2 ;  /* 0x0000008c17167211 */ /* 0x000fc400078a10ff */
[-C--:B------:R-:W-:Y:S01]  /*7670*/  LEA.HI.X.SX32 R221, R207, R0.reuse, 0x2, P1 ;  /* 0x00000000cfdd7211 */ /* 0x080fe200008f16ff */
[----:B------:R4:W-:Y:S01]  /*7680*/  STL.64 [R1+0x38], R10 ;  /* 0x0000380a01007387 */ /* 0x0009e20000100a00 */
[-C--:B------:R-:W-:Y:S01]  /*7690*/  LEA.HI.X.SX32 R21, R21, R0.reuse, 0x2, P4 ;  /* 0x0000000015157211 */ /* 0x080fe200020f16ff */
[----:B------:R-:W2:Y:S01]  /*76a0*/  LDC R251, c[0x0][0x230] ;  /* 0x00008c00fffb7b82 */ /* 0x000ea20000000800 */
[----:B------:R-:W-:Y:S01]  /*76b0*/  LEA.HI.X.SX32 R23, R23, R0, 0x2, P5 ;  /* 0x0000000017177211 */ /* 0x000fe200028f16ff */
[----:B------:R-:W-:Y:S01]  /*76c0*/  STL.64 [R1+0x40], R232 ;  /* 0x000040e801007387 */ /* 0x000fe20000100a00 */
[-C--:B-1----:R-:W-:Y:S02]  /*76d0*/  LEA R12, P6, R209, R140.reuse, 0x2 ;  /* 0x0000008cd10c7211 */ /* 0x082fe400078c10ff */
[----:B------:R-:W-:Y:S01]  /*76e0*/  LEA R162, P1, R163, R140, 0x2 ;  /* 0x0000008ca3a27211 */ /* 0x000fe200078210ff */
[----:B------:R1:W-:Y:S01]  /*76f0*/  STL.64 [R1+0x30], R124 ;  /* 0x0000307c01007387 */ /* 0x0003e20000100a00 */
[----:B------:R-:W-:Y:S01]  /*7700*/  LEA.HI.X.SX32 R13, R209, R0, 0x2, P6 ;  /* 0x00000000d10d7211 */ /* 0x000fe200030f16ff */
[----:B---3--:R-:W-:Y:S01]  /*7710*/  IMAD R245, R2, 0x7, RZ ;  /* 0x0000000702f57824 */ /* 0x008fe200078e02ff */
[-C--:B------:R-:W-:Y:S01]  /*7720*/  LEA R136, P6, R137, R140.reuse, 0x2 ;  /* 0x0000008c89887211 */ /* 0x080fe200078c10ff */
[----:B------:R-:W-:Y:S01]  /*7730*/  STL.64 [R1+0x28], R226 ;  /* 0x000028e201007387 */ /* 0x000fe20000100a00 */
[-C--:B----4-:R-:W-:Y:S01]  /*7740*/  LEA R10, P2, R205, R140.reuse, 0x2 ;  /* 0x0000008ccd0a7211 */ /* 0x090fe200078410ff */
[----:B------:R-:W3:Y:S01]  /*7750*/  LDC R249, c[0x0][0x230] ;  /* 0x00008c00fff97b82 */ /* 0x000ee20000000800 */
[----:B------:R-:W-:Y:S01]  /*7760*/  LEA R44, P4, R45, R140, 0x2 ;  /* 0x0000008c2d2c7211 */ /* 0x000fe200078810ff */
[----:B------:R4:W-:Y:S01]  /*7770*/  STL.64 [R1+0x2998], R12 ;  /* 0x0029980c01007387 */ /* 0x0009e20000100a00 */
[----:B------:R-:W-:-:S02]  /*7780*/  LEA.HI.X.SX32 R11, R205, R0, 0x2, P2 ;  /* 0x00000000cd0b7211 */ /* 0x000fc400010f16ff */
[-C--:B------:R-:W-:Y:S01]  /*7790*/  LEA R64, P2, R65, R140.reuse, 0x2 ;  /* 0x0000008c41407211 */ /* 0x080fe200078410ff */
[----:B------:R-:W-:Y:S01]  /*77a0*/  STL.64 [R1+0x20], R224 ;  /* 0x000020e001007387 */ /* 0x000fe20000100a00 */
[-C--:B-1----:R-:W-:Y:S02]  /*77b0*/  LEA R124, P3, R203, R140.reuse, 0x2 ;  /* 0x0000008ccb7c7211 */ /* 0x082fe400078610ff */
[----:B------:R-:W-:Y:S01]  /*77c0*/  LEA R168, P5, R169, R140, 0x2 ;  /* 0x0000008ca9a87211 */ /* 0x000fe200078a10ff */
[----:B------:R1:W-:Y:S01]  /*77d0*/  STL.64 [R1+0x29a0], R10 ;  /* 0x0029a00a01007387 */ /* 0x0003e20000100a00 */
[----:B------:R-:W-:Y:S02]  /*77e0*/  LEA.HI.X.SX32 R125, R203, R0, 0x2, P3 ;  /* 0x00000000cb7d7211 */ /* 0x000fe400018f16ff */
[----:B------:R-:W-:Y:S01]  /*77f0*/  LEA R148, P3, R149, R140, 0x2 ;  /* 0x0000008c95947211 */ /* 0x000fe200078610ff */
[----:B------:R2:W-:Y:S01]  /*7800*/  STL.64 [R1+0x10], R220 ;  /* 0x000010dc01007387 */ /* 0x0005e20000100a00 */
[----:B------:R-:W-:Y:S01]  /*7810*/  LEA.HI.X.SX32 R137, R137, R0, 0x2, P6 ;  /* 0x0000000089897211 */ /* 0x000fe200030f16ff */
[----:B----4-:R-:W4:Y:S01]  /*7820*/  LDC R12, c[0x0][0x230] ;  /* 0x00008c00ff0c7b82 */ /* 0x010f220000000800 */
[----:B------:R-:W-:Y:S01]  /*7830*/  LEA R46, P6, R47, R140, 0x2 ;  /* 0x0000008c2f2e7211 */ /* 0x000fe200078c10ff */
[----:B------:R-:W2:Y:S01]  /*7840*/  S2R R13, SR_TID.X ;  /* 0x00000000000d7919 */ /* 0x000ea20000002100 */
[----:B------:R-:W-:-:S02]  /*7850*/  LEA.HI.X.SX32 R65, R65, R0, 0x2, P2 ;  /* 0x0000000041417211 */ /* 0x000fc400010f16ff */
[----:B------:R-:W-:Y:S01]  /*7860*/  LEA.HI.X.SX32 R163, R163, R0, 0x2, P1 ;  /* 0x00000000a3a37211 */ /* 0x000fe200008f16ff */
[----:B------:R-:W-:Y:S01]  /*7870*/  STL.64 [R1+0x29a8], R20 ;  /* 0x0029a81401007387 */ /* 0x000fe20000100a00 */
[----:B------:R-:W-:Y:S01]  /*7880*/  LEA R130, P2, R131, R140, 0x2 ;  /* 0x0000008c83827211 */ /* 0x000fe200078410ff */
[----:B-1----:R-:W1:Y:S01]  /*7890*/  LDC R11, c[0x0][0x230] ;  /* 0x00008c00ff0b7b82 */ /* 0x002e620000000800 */
[-C--:B------:R-:W-:Y:S01]  /*78a0*/  LEA.HI.X.SX32 R149, R149, R0.reuse, 0x2, P3 ;  /* 0x0000000095957211 */ /* 0x080fe200018f16ff */
[----:B------:R-:W-:Y:S01]  /*78b0*/  STL.64 [R1], R124 ;  /* 0x0000007c01007387 */ /* 0x000fe20000100a00 */
[-C--:B------:R-:W-:Y:S02]  /*78c0*/  LEA.HI.X.SX32 R45, R45, R0.reuse, 0x2, P4 ;  /* 0x000000002d2d7211 */ /* 0x080fe400020f16ff */
[----:B------:R-:W-:Y:S01]  /*78d0*/  LEA.HI.X.SX32 R169, R169, R0, 0x2, P5 ;  /* 0x00000000a9a97211 */ /* 0x000fe200028f16ff */
[----:B------:R-:W-:Y:S01]  /*78e0*/  STL.64 [R1+0x29b0], R124 ;  /* 0x0029b07c01007387 */ /* 0x000fe20000100a00 */
[----:B------:R-:W-:-:S02]  /*78f0*/  LEA R160, P1, R161, R140, 0x2 ;  /* 0x0000008ca1a07211 */ /* 0x000fc400078210ff */
[-C--:B------:R-:W-:Y:S01]  /*7900*/  LEA R170, P3, R171, R140.reuse, 0x2 ;  /* 0x0000008cabaa7211 */ /* 0x080fe200078610ff */
[----:B------:R3:W-:Y:S01]  /*7910*/  STL.64 [R1+0x29b8], R22 ;  /* 0x0029b81601007387 */ /* 0x0007e20000100a00 */
[-C--:B------:R-:W-:Y:S02]  /*7920*/  LEA R48, P4, R49, R140.reuse, 0x2 ;  /* 0x0000008c31307211 */ /* 0x080fe400078810ff */
[----:B------:R-:W-:Y:S01]  /*7930*/  LEA R156, P5, R157, R140, 0x2 ;  /* 0x0000008c9d9c7211 */ /* 0x000fe200078a10ff */
[----:B------:R-:W-:Y:S01]  /*7940*/  STL.64 [R1+0x29c0], R136 ;  /* 0x0029c08801007387 */ /* 0x000fe20000100a00 */
[----:B------:R-:W-:Y:S02]  /*7950*/  LEA.HI.X.SX32 R47, R47, R0, 0x2, P6 ;  /* 0x000000002f2f7211 */ /* 0x000fe400030f16ff */
[----:B------:R-:W-:Y:S01]  /*7960*/  LEA R72, P6, R73, R140, 0x2 ;  /* 0x0000008c49487211 */ /* 0x000fe200078c10ff */
[----:B------:R-:W-:Y:S01]  /*7970*/  STL.64 [R1+0x29c8], R162 ;  /* 0x0029c8a201007387 */ /* 0x000fe20000100a00 */
[----:B------:R-:W-:-:S02]  /*7980*/  LEA.HI.X.SX32 R131, R131, R0, 0x2, P2 ;  /* 0x0000000083837211 */ /* 0x000fc400010f16ff */
[----:B------:R-:W-:Y:S01]  /*7990*/  LEA.HI.X.SX32 R161, R161, R0, 0x2, P1 ;  /* 0x00000000a1a17211 */ /* 0x000fe200008f16ff */
[----:B------:R4:W-:Y:S01]  /*79a0*/  STL.64 [R1+0x29d0], R64 ;  /* 0x0029d04001007387 */ /* 0x0009e20000100a00 */
[----:B------:R-:W-:Y:S02]  /*79b0*/  LEA R50, P2, R51, R140, 0x2 ;  /* 0x0000008c33327211 */ /* 0x000fe400078410ff */
[-C--:B------:R-:W-:Y:S01]  /*79c0*/  LEA.HI.X.SX32 R171, R171, R0.reuse, 0x2, P3 ;  /* 0x00000000abab7211 */ /* 0x080fe200018f16ff */
[----:B--2---:R-:W-:Y:S01]  /*79d0*/  IMAD.SHL.U32 R244, R13, 0x10, RZ ;  /* 0x000000100df47824 */ /* 0x004fe200078e00ff */
[-C--:B------:R-:W-:Y:S02]  /*79e0*/  LEA.HI.X.SX32 R49, R49, R0.reuse, 0x2, P4 ;  /* 0x0000000031317211 */ /* 0x080fe400020f16ff */
[----:B------:R-:W-:Y:S02]  /*79f0*/  LEA.HI.X.SX32 R157, R157, R0, 0x2, P5 ;  /* 0x000000009d9d7211 */ /* 0x000fe400028f16ff */
[----:B------:R-:W-:-:S02]  /*7a00*/  LEA R176, P1, R177, R140, 0x2 ;  /* 0x0000008cb1b07211 */ /* 0x000fc400078210ff */
[-C--:B------:R-:W-:Y:S02]  /*7a10*/  LEA R166, P3, R167, R140.reuse, 0x2 ;  /* 0x0000008ca7a67211 */ /* 0x080fe400078610ff */
[-C--:B------:R-:W-:Y:S02]  /*7a20*/  LEA R52, P4, R53, R140.reuse, 0x2 ;  /* 0x0000008c35347211 */ /* 0x080fe400078810ff */
[----:B------:R-:W-:Y:S02]  /*7a30*/  LEA R178, P5, R179, R140, 0x2 ;  /* 0x0000008cb3b27211 */ /* 0x000fe400078a10ff */
[----:B------:R-:W-:Y:S02]  /*7a40*/  LEA.HI.X.SX32 R73, R73, R0, 0x2, P6 ;  /* 0x0000000049497211 */ /* 0x000fe400030f16ff */
[----:B------:R-:W-:Y:S02]  /*7a50*/  LEA R54, P6, R55, R140, 0x2 ;  /* 0x0000008c37367211 */ /* 0x000fe400078c10ff */
[----:B------:R-:W-:-:S02]  /*7a60*/  LEA.HI.X.SX32 R51, R51, R0, 0x2, P2 ;  /* 0x0000000033337211 */ /* 0x000fc400010f16ff */
[----:B------:R-:W-:Y:S02]  /*7a70*/  LEA.HI.X.SX32 R177, R177, R0, 0x2, P1 ;  /* 0x00000000b1b17211 */ /* 0x000fe400008f16ff */
[----:B------:R-:W-:Y:S02]  /*7a80*/  LEA R80, P2, R81, R140, 0x2 ;  /* 0x0000008c51507211 */ /* 0x000fe400078410ff */
[-C--:B------:R-:W-:Y:S02]  /*7a90*/  LEA.HI.X.SX32 R167, R167, R0.reuse, 0x2, P3 ;  /* 0x00000000a7a77211 */ /* 0x080fe400018f16ff */
        /* <DEDUP_REMOVED lines=156> */
[-C--:B------:R-:W-:Y:S01]  /*8460*/  LEA.HI.X.SX32 R127, R15, R0.reuse, 0x2, P4 ;  /* 0x000000000f7f7211 */ /* 0x080fe200020f16ff */
[----:B------:R-:W-:Y:S01]  /*8470*/  IMAD R15, R237, UR7, RZ ;  /* 0x00000007ed0f7c24 */ /* 0x000fe2000f8e02ff */
        /* <DEDUP_REMOVED lines=8> */
[-C--:B------:R-:W-:Y:S01]  /*8500*/  LEA.HI.X.SX32 R39, R5, R0.reuse, 0x2, P1 ;  /* 0x0000000005277211 */ /* 0x080fe200008f16ff */
[----:B------:R-:W-:Y:S01]  /*8510*/  IMAD R5, R239, UR7, RZ ;  /* 0x00000007ef057c24 */ /* 0x000fe2000f8e02ff */
[-C--:B------:R-:W-:Y:S01]  /*8520*/  LEA.HI.X.SX32 R33, R35, R0.reuse, 0x2, P3 ;  /* 0x0000000023217211 */ /* 0x080fe200018f16ff */
[----:B------:R-:W-:Y:S01]  /*8530*/  IMAD R239, R238, UR7, RZ ;  /* 0x00000007eeef7c24 */ /* 0x000fe2000f8e02ff */
[-C--:B------:R-:W-:Y:S02]  /*8540*/  LEA.HI.X.SX32 R147, R57, R0.reuse, 0x2, P4 ;  /* 0x0000000039937211 */ /* 0x080fe400020f16ff */
[----:B------:R-:W-:Y:S02]  /*8550*/  LEA.HI.X.SX32 R7, R135, R0, 0x2, P5 ;  /* 0x0000000087077211 */ /* 0x000fe400028f16ff */
[-C--:B------:R-:W-:Y:S02]  /*8560*/  LEA R234, P1, R235, R140.reuse, 0x2 ;  /* 0x0000008cebea7211 */ /* 0x080fe400078210ff */
[----:B------:R-:W-:-:S02]  /*8570*/  LEA R152, P2, R153, R140, 0x2 ;  /* 0x0000008c99987211 */ /* 0x000fc400078410ff */
[-C--:B------:R-:W-:Y:S02]  /*8580*/  LEA R56, P3, R242, R140.reuse, 0x2 ;  /* 0x0000008cf2387211 */ /* 0x080fe400078610ff */
[-C--:B------:R-:W-:Y:S02]  /*8590*/  LEA R154, P4, R155, R140.reuse, 0x2 ;  /* 0x0000008c9b9a7211 */ /* 0x080fe400078810ff */
[----:B------:R-:W-:Y:S02]  /*85a0*/  LEA R34, P5, R241, R140, 0x2 ;  /* 0x0000008cf1227211 */ /* 0x000fe400078a10ff */
[----:B------:R-:W-:Y:S02]  /*85b0*/  LEA.HI.X.SX32 R135, R141, R0, 0x2, P6 ;  /* 0x000000008d877211 */ /* 0x000fe400030f16ff */
[----:B------:R-:W-:Y:S02]  /*85c0*/  LEA R140, P6, R240, R140, 0x2 ;  /* 0x0000008cf08c7211 */ /* 0x000fe400078c10ff */
[----:B------:R-:W-:-:S02]  /*85d0*/  LEA.HI.X.SX32 R235, R235, R0, 0x2, P1 ;  /* 0x00000000ebeb7211 */ /* 0x000fc400008f16ff */
[-C--:B------:R-:W-:Y:S02]  /*85e0*/  LEA.HI.X.SX32 R153, R153, R0.reuse, 0x2, P2 ;  /* 0x0000000099997211 */ /* 0x080fe400010f16ff */
[-C--:B------:R-:W-:Y:S01]  /*85f0*/  LEA.HI.X.SX32 R57, R242, R0.reuse, 0x2, P3 ;  /* 0x00000000f2397211 */ /* 0x080fe200018f16ff */
[----:B------:R-:W-:Y:S01]  /*8600*/  IMAD.SHL.U32 R242, R2, 0x4, RZ ;  /* 0x0000000402f27824 */ /* 0x000fe200078e00ff */
[-C--:B------:R-:W-:Y:S02]  /*8610*/  LEA.HI.X.SX32 R155, R155, R0.reuse, 0x2, P4 ;  /* 0x000000009b9b7211 */ /* 0x080fe400020f16ff */
[-C--:B------:R-:W-:Y:S02]  /*8620*/  LEA.HI.X.SX32 R35, R241, R0.reuse, 0x2, P5 ;  /* 0x00000000f1237211 */ /* 0x080fe400028f16ff */
[----:B------:R-:W-:Y:S01]  /*8630*/  LEA.HI.X.SX32 R141, R240, R0, 0x2, P6 ;  /* 0x00000000f08d7211 */ /* 0x000fe200030f16ff */
[----:B------:R-:W-:Y:S01]  /*8640*/  IMAD R0, R236, UR7, RZ ;  /* 0x00000007ec007c24 */ /* 0x000fe2000f8e02ff */
[----:B------:R-:W-:Y:S01]  /*8650*/  LEA R4, P1, R5, UR22, 0x2 ;  /* 0x0000001605047c11 */ /* 0x000fe2000f8210ff */
[----:B------:R-:W-:Y:S01]  /*8660*/  ULDC.64 UR6, c[0x0][0x208] ;  /* 0x0000820000067ab9 */ /* 0x000fe20000000a00 */
[----:B---3--:R-:W-:-:S02]  /*8670*/  LOP3.LUT R23, R13, 0x7f, RZ, 0xc0, !PT ;  /* 0x0000007f0d177812 */ /* 0x008fc400078ec0ff */
[C---:B------:R-:W-:Y:S02]  /*8680*/  LEA R240, P5, R0.reuse, UR22, 0x2 ;  /* 0x0000001600f07c11 */ /* 0x040fe4000f8a10ff */
[----:B------:R-:W-:Y:S02]  /*8690*/  LEA.HI.X.SX32 R5, R5, UR23, 0x2, P1 ;  /* 0x0000001705057c11 */ /* 0x000fe400088f16ff */
[----:B------:R-:W-:Y:S02]  /*86a0*/  LEA.HI.X.SX32 R241, R0, UR23, 0x2, P5 ;  /* 0x0000001700f17c11 */ /* 0x000fe4000a8f16ff */
[----:B------:R-:W-:Y:S01]  /*86b0*/  LOP3.LUT R0, R244, 0x70, RZ, 0xc0, !PT ;  /* 0x00000070f4007812 */ /* 0x000fe200078ec0ff */
[----:B----4-:R-:W-:Y:S01]  /*86c0*/  IMAD.WIDE R64, R2, 0x4, R4 ;  /* 0x0000000402407825 */ /* 0x010fe200078e0204 */
[----:B------:R-:W-:Y:S02]  /*86d0*/  PLOP3.LUT P1, PT, PT, PT, UP0, 0x80, 0x0 ;  /* 0x000000000000781c */ /* 0x000fe40003f2f008 */
[----:B------:R-:W-:Y:S01]  /*86e0*/  LEA R236, P2, R239, UR22, 0x2 ;  /* 0x00000016efec7c11 */ /* 0x000fe2000f8410ff */
[----:B------:R-:W-:Y:S01]  /*86f0*/  IMAD R10, R23, 0x80, R0 ;  /* 0x00000080170a7824 */ /* 0x000fe200078e0200 */
[----:B------:R-:W-:Y:S01]  /*8700*/  PLOP3.LUT P6, PT, PT, PT, UP0, 0x80, 0x0 ;  /* 0x000000000000781c */ /* 0x000fe20003fcf008 */
[----:B------:R2:W-:Y:S01]  /*8710*/  STL.64 [R1+0x3b8], R64 ;  /* 0x0003b84001007387 */ /* 0x0005e20000100a00 */
[----:B------:R-:W-:Y:S01]  /*8720*/  LEA.HI.X.SX32 R237, R239, UR23, 0x2, P2 ;  /* 0x00000017efed7c11 */ /* 0x000fe200090f16ff */
[----:B------:R-:W-:Y:S01]  /*8730*/  VIADD R248, R10, UR45 ;  /* 0x0000002d0af87c36 */ /* 0x000fe20008000000 */
[----:B------:R-:W-:Y:S01]  /*8740*/  PLOP3.LUT P2, PT, PT, PT, UP0, 0x80, 0x0 ;  /* 0x000000000000781c */ /* 0x000fe20003f4f008 */
[C---:B------:R-:W-:Y:S01]  /*8750*/  IMAD.SHL.U32 R0, R2.reuse, 0x2, RZ ;  /* 0x0000000202007824 */ /* 0x040fe200078e00ff */
[C---:B------:R-:W-:Y:S01]  /*8760*/  LEA R238, P4, R15.reuse, UR22, 0x2 ;  /* 0x000000160fee7c11 */ /* 0x040fe2000f8810ff */
[C---:B------:R-:W-:Y:S01]  /*8770*/  IMAD.WIDE R20, R2.reuse, 0x4, R236 ;  /* 0x0000000402147825 */ /* 0x040fe200078e02ec */
[----:B------:R-:W-:Y:S01]  /*8780*/  PLOP3.LUT P5, PT, PT, PT, UP0, 0x80, 0x0 ;  /* 0x000000000000781c */ /* 0x000fe20003faf008 */
[----:B------:R-:W-:Y:S01]  /*8790*/  @!PT LDS RZ, [RZ] ;  /* 0x00000000fffff984 */ /* 0x000fe20000000800 */
[----:B------:R-:W-:Y:S01]  /*87a0*/  @!PT LDS RZ, [RZ] ;  /* 0x00000000fffff984 */ /* 0x000fe20000000800 */
[----:B------:R-:W-:Y:S01]  /*87b0*/  @!PT LDS RZ, [RZ] ;  /* 0x00000000fffff984 */ /* 0x000fe20000000800 */
[----:B------:R-:W-:Y:S01]  /*87c0*/  LDGSTS.E [R248], desc[UR6][R4.64], !P1 ;  /* 0x0000000004f87fae */ /* 0x000fe2000c921846 */
[----:B------:R-:W-:Y:S01]  /*87d0*/  LEA.HI.X.SX32 R239, R15, UR23, 0x2, P4 ;  /* 0x000000170fef7c11 */ /* 0x000fe2000a0f16ff */
[----:B------:R-:W-:Y:S01]  /*87e0*/  UISETP.GE.U32.AND UP0, UPT, UR11, 0x7fffffde, UPT ;  /* 0x7fffffde0b00788c */ /* 0x000fe2000bf06070 */
[----:B------:R-:W-:Y:S01]  /*87f0*/  PLOP3.LUT P4, PT, PT, PT, UP1, 0x80, 0x0 ;  /* 0x000000000000781c */ /* 0x000fe20003f8f018 */
[----:B------:R-:W-:Y:S01]  /*8800*/  LDGSTS.E [R248+0x4000], desc[UR6][R236.64], !P6 ;  /* 0x04000000ecf87fae */ /* 0x000fe2000f121846 */
[----:B------:R-:W-:Y:S01]  /*8810*/  PLOP3.LUT P1, PT, PT, PT, UP1, 0x80, 0x0 ;  /* 0x000000000000781c */ /* 0x000fe20003f2f018 */
[C---:B------:R-:W-:Y:S01]  /*8820*/  IMAD.WIDE R124, R2.reuse, 0x4, R240 ;  /* 0x00000004027c7825 */ /* 0x040fe200078e02f0 */
[----:B------:R-:W-:Y:S01]  /*8830*/  ISETP.GE.U32.AND P3, PT, R243, 0x7fffffd3, PT ;  /* 0x7fffffd3f300780c */ /* 0x000fe20003f66070 */
[----:B------:R-:W-:Y:S01]  /*8840*/  LDGSTS.E [R248+0x8000], desc[UR6][R238.64], !P2 ;  /* 0x08000000eef87fae */ /* 0x000fe2000d121846 */
[----:B------:R-:W-:Y:S01]  /*8850*/  PLOP3.LUT P2, PT, PT, PT, UP1, 0x80, 0x0 ;  /* 0x000000000000781c */ /* 0x000fe20003f4f018 */
[----:B------:R-:W-:Y:S01]  /*8860*/  IMAD R15, R2, 0x3, RZ ;  /* 0x00000003020f7824 */ /* 0x000fe200078e02ff */
[----:B------:R-:W-:Y:S01]  /*8870*/  LOP3.LUT R22, R10, 0x20, RZ, 0x3c, !PT ;  /* 0x000000200a167812 */ /* 0x000fe200078e3cff */
[----:B------:R-:W-:Y:S01]  /*8880*/  LDGSTS.E [R248+0xc000], desc[UR6][R240.64], !P5 ;  /* 0x0c000000f0f87fae */ /* 0x000fe2000e921846 */
[----:B------:R-:W-:Y:S01]  /*8890*/  PLOP3.LUT P5, PT, PT, PT, UP1, 0x80, 0x0 ;  /* 0x000000000000781c */ /* 0x000fe20003faf018 */
[----:B------:R-:W-:Y:S01]  /*88a0*/  UISETP.GE.U32.AND UP1, UPT, UR12, 0x7fffffdd, UPT ;  /* 0x7fffffdd0c00788c */ /* 0x000fe2000bf26070 */
[C---:B------:R-:W-:Y:S01]  /*88b0*/  IMAD R243, R2.reuse, 0x5, RZ ;  /* 0x0000000502f37824 */ /* 0x040fe200078e02ff */
[----:B------:R2:W-:Y:S01]  /*88c0*/  LDGSTS.E [R248+0x4], desc[UR6][R64.64], !P4 ;  /* 0x0000400040f87fae */ /* 0x0005e2000e121846 */
[----:B------:R-:W-:Y:S01]  /*88d0*/  PLOP3.LUT P4, PT, PT, PT, UP0, 0x80, 0x0 ;  /* 0x000000000000781c */ /* 0x000fe20003f8f008 */
[----:B------:R-:W-:Y:S01]  /*88e0*/  IMAD R244, R2, 0x6, RZ ;  /* 0x0000000602f47824 */ /* 0x000fe200078e02ff */
[----:B------:R-:W-:Y:S01]  /*88f0*/  LOP3.LUT R13, R13, 0x1f, RZ, 0xc0, !PT ;  /* 0x0000001f0d0d7812 */ /* 0x000fe200078ec0ff */
[----:B------:R3:W-:Y:S01]  /*8900*/  STL.64 [R1+0x3b0], R20 ;  /* 0x0003b01401007387 */ /* 0x0007e20000100a00 */
[----:B------:R-:W-:Y:S01]  /*8910*/  VIADD R246, R22, UR45 ;  /* 0x0000002d16f67c36 */ /* 0x000fe20008000000 */
[----:B------:R-:W-:-:S02]  /*8920*/  LOP3.LUT R22, R10, 0x30, RZ, 0x3c, !PT ;  /* 0x000000300a167812 */ /* 0x000fc400078e3cff */
[----:B------:R3:W-:Y:S01]  /*8930*/  LDGSTS.E [R248+0x4004], desc[UR6][R20.64], !P1 ;  /* 0x0400400014f87fae */ /* 0x0007e2000c921846 */
[----:B------:R-:W-:Y:S01]  /*8940*/  PLOP3.LUT P1, PT, PT, PT, UP0, 0x80, 0x0 ;  /* 0x000000000000781c */ /* 0x000fe20003f2f008 */
[----:B--2---:R-:W-:-:S04]  /*8950*/  IMAD.WIDE R64, R0, 0x4, R4 ;  /* 0x0000000400407825 */ /* 0x004fc800078e0204 */
[----:B---3--:R-:W-:-:S05]  /*8960*/  IMAD.WIDE R20, R2, 0x4, R238 ;  /* 0x0000000402147825 */ /* 0x008fca00078e02ee */
[----:B------:R2:W-:Y:S01]  /*8970*/  LDGSTS.E [R248+0x8004], desc[UR6][R20.64], !P2 ;  /* 0x0800400014f87fae */ /* 0x0005e2000d121846 */
[----:B------:R-:W-:-:S03]  /*8980*/  PLOP3.LUT P2, PT, PT, PT, UP0, 0x80, 0x0 ;  /* 0x000000000000781c */ /* 0x000fc60003f4f008 */
[----:B------:R2:W-:Y:S04]  /*8990*/  STL.64 [R1+0x3a8], R20 ;  /* 0x0003a81401007387 */ /* 0x0005e80000100a00 */
[----:B------:R3:W-:Y:S04]  /*89a0*/  STL.64 [R1+0x3a0], R124 ;  /* 0x0003a07c01007387 */ /* 0x0007e80000100a00 */
[----:B------:R3:W-:Y:S01]  /*89b0*/  LDGSTS.E [R248+0xc004], desc[UR6][R124.64], !P5 ;  /* 0x0c0040007cf87fae */ /* 0x0007e2000e921846 */
[----:B------:R-:W-:Y:S01]  /*89c0*/  PLOP3.LUT P5, PT, PT, PT, UP0, 0x80, 0x0 ;  /* 0x000000000000781c */ /* 0x000fe20003faf008 */
[----:B------:R-:W-:Y:S01]  /*89d0*/  UISETP.GE.U32.AND UP0, UPT, UR13, 0x7fffffdc, UPT ;  /* 0x7fffffdc0d00788c */ /* 0x000fe2000bf06070 */
[C---:B--2---:R-:W-:Y:S01]  /*89e0*/  IMAD.WIDE R20, R0.reuse, 0x4, R236 ;  /* 0x0000000400147825 */ /* 0x044fe200078e02ec */
[----:B------:R2:W-:Y:S04]  /*89f0*/  STL.64 [R1+0x398], R64 ;  /* 0x0003984001007387 */ /* 0x0005e80000100a00 */
[----:B------:R2:W-:Y:S01]  /*8a00*/  LDGSTS.E [R248+0x8], desc[UR6][R64.64], !P4 ;  /* 0x0000800040f87fae */ /* 0x0005e2000e121846 */
[----:B------:R-:W-:Y:S01]  /*8a10*/  PLOP3.LUT P4, PT, PT, PT, UP1, 0x80, 0x0 ;  /* 0x000000000000781c */ /* 0x000fe20003f8f018 */
[----:B---3--:R-:W-:-:S02]  /*8a20*/  IMAD.WIDE R124, R0, 0x4, R240 ;  /* 0x00000004007c7825 */ /* 0x008fc400078e02f0 */
[----:B------:R3:W-:Y:S04]  /*8a30*/  STL.64 [R1+0x390], R20 ;  /* 0x0003901401007387 */ /* 0x0007e80000100a00 */
[----:B------:R3:W-:Y:S01]  /*8a40*/  LDGSTS.E [R248+0x4008], desc[UR6][R20.64], !P1 ;  /* 0x0400800014f87fae */ /* 0x0007e2000c921846 */
[----:B------:R-:W-:Y:S01]  /*8a50*/  PLOP3.LUT P1, PT, PT, PT, UP1, 0x80, 0x0 ;  /* 0x000000000000781c */ /* 0x000fe20003f2f018 */
[----:B--2---:R-:W-:-:S04]  /*8a60*/  IMAD.WIDE R64, R15, 0x4, R4 ;  /* 0x000000040f407825 */ /* 0x004fc800078e0204 */
[----:B---3--:R-:W-:Y:S01]  /*8a70*/  IMAD.WIDE R20, R0, 0x4, R238 ;  /* 0x0000000400147825 */ /* 0x008fe200078e02ee */
[----:B------:R-:W-:-:S04]  /*8a80*/  LOP3.LUT R0, R10, 0x10, RZ, 0x3c, !PT ;  /* 0x000000100a007812 */ /* 0x000fc800078e3cff */
[----:B------:R2:W-:Y:S01]  /*8a90*/  LDGSTS.E [R248+0x8008], desc[UR6][R20.64], !P2 ;  /* 0x0800800014f87fae */ /* 0x0005e2000d121846 */
[----:B------:R-:W-:Y:S01]  /*8aa0*/  PLOP3.LUT P2, PT, PT, PT, UP1, 0x80, 0x0 ;  /* 0x000000000000781c */ /* 0x000fe20003f4f018 */
[----:B------:R-:W-:Y:S02]  /*8ab0*/  VIADD R247, R0, UR45 ;  /* 0x0000002d00f77c36 */ /* 0x000fe40008000000 */
[----:B------:R2:W-:Y:S01]  /*8ac0*/  STL.64 [R1+0x388], R20 ;  /* 0x0003881401007387 */ /* 0x0005e20000100a00 */
[----:B------:R-:W-:-:S03]  /*8ad0*/  IMAD.SHL.U32 R0, R2, 0x8, RZ ;  /* 0x0000000802007824 */ /* 0x000fc600078e00ff */
        /* <DEDUP_REMOVED lines=13> */
[----:B---3--:R-:W-:-:S04]  /*8bb0*/  IMAD.WIDE R20, R15, 0x4, R238 ;  /* 0x000000040f147825 */ /* 0x008fc800078e02ee */
[----:B------:R-:W-:Y:S01]  /*8bc0*/  IMAD R15, R2, 0x9, RZ ;  /* 0x00000009020f7824 */ /* 0x000fe200078e02ff */
        /* <DEDUP_REMOVED lines=9> */
[----:B------:R2:W-:Y:S01]  /*8c60*/  LDGSTS.E [R247], desc[UR6][R64.64], !P4 ;  /* 0x0000000040f77fae */ /* 0x0005e2000e121846 */
        /* <DEDUP_REMOVED lines=43> */
[----:B------:R-:W-:Y:S01]  /*8f20*/  VIADD R244, R249, 0xfffffff1 ;  /* 0xfffffff1f9f47836 */ /* 0x000fe20000000000 */
[----:B------:R2:W-:Y:S01]  /*8f30*/  LDGSTS.E [R247+0x8008], desc[UR6][R20.64], !P2 ;  /* 0x0800800014f77fae */ /* 0x0005e2000d121846 */
[----:B------:R-:W-:Y:S01]  /*8f40*/  PLOP3.LUT P2, PT, PT, PT, UP1, 0x80, 0x0 ;  /* 0x000000000000781c */ /* 0x000fe20003f4f018 */
[----:B------:R-:W3:Y:S02]  /*8f50*/  LDC R249, c[0x0][0x230] ;  /* 0x00008c00fff97b82 */ /* 0x000ee40000000800 */
        /* <DEDUP_REMOVED lines=9> */
[----:B----4-:R-:W-:-:S02]  /*8ff0*/  IMAD.WIDE R124, R245, 0x4, R240 ;  /* 0x00000004f57c7825 */ /* 0x010fc400078e02f0 */
[----:B------:R4:W-:Y:S04]  /*9000*/  STL.64 [R1+0x2f0], R20 ;  /* 0x0002f01401007387 */ /* 0x0009e80000100a00 */
[----:B------:R4:W-:Y:S01]  /*9010*/  LDGSTS.E [R247+0x400c], desc[UR6][R20.64], !P1 ;  /* 0x0400c00014f77fae */ /* 0x0009e2000c921846 */
[----:B------:R-:W-:Y:S01]  /*9020*/  PLOP3.LUT P1, PT, PT, PT, UP0, 0x80, 0x0 ;  /* 0x000000000000781c */ /* 0x000fe20003f2f008 */
[----:B--2---:R-:W-:-:S04]  /*9030*/  IMAD.WIDE R64, R0, 0x4, R4 ;  /* 0x0000000400407825 */ /* 0x004fc800078e0204 */
[----:B----4-:R-:W-:-:S04]  /*9040*/  IMAD.WIDE R20, R245, 0x4, R238 ;  /* 0x00000004f5147825 */ /* 0x010fc800078e02ee */
[----:B------:R-:W-:Y:S01]  /*9050*/  VIADD R245, R22, UR45 ;  /* 0x0000002d16f57c36 */ /* 0x000fe20008000000 */
[----:B------:R2:W-:Y:S01]  /*9060*/  LDGSTS.E [R247+0x800c], desc[UR6][R20.64], !P2 ;  /* 0x0800c00014f77fae */ /* 0x0005e2000d121846 */
[----:B------:R-:W-:Y:S01]  /*9070*/  PLOP3.LUT P2, PT, PT, PT, UP0, 0x80, 0x0 ;  /* 0x000000000000781c */ /* 0x000fe20003f4f008 */
[----:B------:R-:W4:Y:S02]  /*9080*/  LDC R22, c[0x0][0x230] ;  /* 0x00008c00ff167b82 */ /* 0x000f240000000800 */
        /* <DEDUP_REMOVED lines=9> */
[----:B-1----:R-:W-:-:S02]  /*9120*/  IMAD.WIDE R124, R0, 0x4, R240 ;  /* 0x00000004007c7825 */ /* 0x002fc400078e02f0 */
[----:B------:R1:W-:Y:S04]  /*9130*/  STL.64 [R1+0x2d0], R20 ;  /* 0x0002d01401007387 */ /* 0x0003e80000100a00 */
[----:B------:R1:W-:Y:S01]  /*9140*/  LDGSTS.E [R246+0x4000], desc[UR6][R20.64], !P1 ;  /* 0x0400000014f67fae */ /* 0x0003e2000c921846 */
[----:B------:R-:W-:Y:S01]  /*9150*/  PLOP3.LUT P1, PT, PT, PT, UP1, 0x80, 0x0 ;  /* 0x000000000000781c */ /* 0x000fe20003f2f018 */
[----:B--2---:R-:W-:-:S04]  /*9160*/  IMAD.WIDE R64, R15, 0x4, R4 ;  /* 0x000000040f407825 */ /* 0x004fc800078e0204 */
[----:B-1----:R-:W-:-:S04]  /*9170*/  IMAD.WIDE R20, R0, 0x4, R238 ;  /* 0x0000000400147825 */ /* 0x002fc800078e02ee */
        /* <DEDUP_REMOVED lines=8> */
[C---:B-1----:R-:W-:Y:S01]  /*9200*/  IMAD.WIDE R20, R15.reuse, 0x4, R236 ;  /* 0x000000040f147825 */ /* 0x042fe200078e02ec */
[----:B------:R1:W-:Y:S04]  /*9210*/  STL.64 [R1+0x2b8], R64 ;  /* 0x0002b84001007387 */ /* 0x0003e80000100a00 */
[----:B------:R1:W-:Y:S01]  /*9220*/  LDGSTS.E [R246+0x4], desc[UR6][R64.64], !P4 ;  /* 0x0000400040f67fae */ /* 0x0003e2000e121846 */
[----:B------:R-:W-:Y:S01]  /*9230*/  PLOP3.LUT P4, PT, PT, PT, UP0, 0x80, 0x0 ;  /* 0x000000000000781c */ /* 0x000fe20003f8f008 */
[----:B--2---:R-:W-:-:S02]  /*9240*/  IMAD.WIDE R124, R15, 0x4, R240 ;  /* 0x000000040f7c7825 */ /* 0x004fc400078e02f0 */
[----:B------:R2:W-:Y:S04]  /*9250*/  STL.64 [R1+0x2b0], R20 ;  /* 0x0002b01401007387 */ /* 0x0005e80000100a00 */
[----:B------:R2:W-:Y:S01]  /*9260*/  LDGSTS.E [R246+0x4004], desc[UR6][R20.64], !P1 ;  /* 0x0400400014f67fae */ /* 0x0005e2000c921846 */
[----:B------:R-:W-:Y:S01]  /*9270*/  PLOP3.LUT P1, PT, PT, PT, UP0, 0x80, 0x0 ;  /* 0x000000000000781c */ /* 0x000fe20003f2f008 */
[----:B-1----:R-:W-:-:S04]  /*9280*/  IMAD.WIDE R64, R242, 0x4, R4 ;  /* 0x00000004f2407825 */ /* 0x002fc800078e0204 */
[----:B--2---:R-:W-:-:S04]  /*9290*/  IMAD.WIDE R20, R15, 0x4, R238 ;  /* 0x000000040f147825 */ /* 0x004fc800078e02ee */
[----:B------:R-:W-:Y:S01]  /*92a0*/  VIADD R15, R250, 0xfffffff0 ;  /* 0xfffffff0fa0f7836 */ /* 0x000fe20000000000 */
[----:B------:R1:W-:Y:S01]  /*92b0*/  LDGSTS.E [R246+0x8004], desc[UR6][R20.64], !P2 ;  /* 0x0800400014f67fae */ /* 0x0003e2000d121846 */
[----:B------:R-:W-:Y:S01]  /*92c0*/  PLOP3.LUT P2, PT, PT, PT, UP0, 0x80, 0x0 ;  /* 0x000000000000781c */ /* 0x000fe20003f4f008 */
[----:B------:R-:W2:Y:S02]  /*92d0*/  LDC R250, c[0x0][0x230] ;  /* 0x00008c00fffa7b82 */ /* 0x000ea40000000800 */
        /* <DEDUP_REMOVED lines=9> */
[----:B---3--:R-:W-:-:S02]  /*9370*/  IMAD.WIDE R124, R242, 0x4, R240 ;  /* 0x00000004f27c7825 */ /* 0x008fc400078e02f0 */
[----:B------:R3:W-:Y:S04]  /*9380*/  STL.64 [R1+0x290], R20 ;  /* 0x0002901401007387 */ /* 0x0007e80000100a00 */
[----:B------:R3:W-:Y:S01]  /*9390*/  LDGSTS.E [R246+0x4008], desc[UR6][R20.64], !P1 ;  /* 0x0400800014f67fae */ /* 0x0007e2000c921846 */
[----:B------:R-:W-:Y:S01]  /*93a0*/  PLOP3.LUT P1, PT, PT, PT, UP1, 0x80, 0x0 ;  /* 0x000000000000781c */ /* 0x000fe20003f2f018 */
[----:B-1----:R-:W-:-:S04]  /*93b0*/  IMAD.WIDE R64, R243, 0x4, R4 ;  /* 0x00000004f3407825 */ /* 0x002fc800078e0204 */
[----:B---3--:R-:W-:Y:S02]  /*93c0*/  IMAD.WIDE R20, R242, 0x4, R238 ;  /* 0x00000004f2147825 */ /* 0x008fe400078e02ee */
[----:B------:R-:W1:Y:S03]  /*93d0*/  LDC R242, c[0x0][0x230] ;  /* 0x00008c00fff27b82 */ /* 0x000e660000000800 */
[----:B------:R3:W-:Y:S01]  /*93e0*/  LDGSTS.E [R246+0x8008], desc[UR6][R20.64], !P2 ;  /* 0x0800800014f67fae */ /* 0x0007e2000d121846 */
[----:B------:R-:W-:-:S03]  /*93f0*/  PLOP3.LUT P2, PT, PT, PT, UP1, 0x80, 0x0 ;  /* 0x000000000000781c */ /* 0x000fc60003f4f018 */
[----:B------:R3:W-:Y:S04]  /*9400*/  STL.64 [R1+0x288], R20 ;  /* 0x0002881401007387 */ /* 0x0007e80000100a00 */
[----:B------:R4:W-:Y:S04]  /*9410*/  STL.64 [R1+0x280], R124 ;  /* 0x0002807c01007387 */ /* 0x0009e80000100a00 */
[----:B------:R4:W-:Y:S01]  /*9420*/  LDGSTS.E [R246+0xc008], desc[UR6][R124.64], !P5 ;  /* 0x0c0080007cf67fae */ /* 0x0009e2000e921846 */
[----:B------:R-:W-:Y:S01]  /*9430*/  PLOP3.LUT P5, PT, PT, PT, UP1, 0x80, 0x0 ;  /* 0x000000000000781c */ /* 0x000fe20003faf018 */
[----:B---3--:R-:W-:-:S02]  /*9440*/  IMAD.WIDE R20, R243, 0x4, R236 ;  /* 0x00000004f3147825 */ /* 0x008fc400078e02ec */
[----:B------:R3:W-:Y:S04]  /*9450*/  STL.64 [R1+0x278], R64 ;  /* 0x0002784001007387 */ /* 0x0007e80000100a00 */
[----:B------:R3:W-:Y:S01]  /*9460*/  LDGSTS.E [R246+0xc], desc[UR6][R64.64], !P4 ;  /* 0x0000c00040f67fae */ /* 0x0007e2000e121846 */
[----:B------:R-:W-:Y:S01]  /*9470*/  PLOP3.LUT P4, PT, PT, PT, UP0, 0x80, 0x0 ;  /* 0x000000000000781c */ /* 0x000fe20003f8f008 */
[----:B-1----:R-:W-:Y:S02]  /*9480*/  VIADD R242, R242, 0xffffffea ;  /* 0xffffffeaf2f27836 */ /* 0x002fe40000000000 */
[----:B------:R1:W-:Y:S01]  /*9490*/  STL.64 [R1+0x270], R20 ;  /* 0x0002701401007387 */ /* 0x0003e20000100a00 */
[----:B----4-:R-:W-:-:S03]  /*94a0*/  IMAD.WIDE R124, R243, 0x4, R240 ;  /* 0x00000004f37c7825 */ /* 0x010fc600078e02f0 */
[----:B------:R1:W-:Y:S01]  /*94b0*/  LDGSTS.E [R246+0x400c], desc[UR6][R20.64], !P1 ;  /* 0x0400c00014f67fae */ /* 0x0003e2000c921846 */
[----:B------:R-:W-:Y:S01]  /*94c0*/  PLOP3.LUT P1, PT, PT, PT, UP0, 0x80, 0x0 ;  /* 0x000000000000781c */ /* 0x000fe20003f2f008 */
[----:B---3--:R-:W-:-:S04]  /*94d0*/  IMAD.WIDE R64, R0, 0x4, R4 ;  /* 0x0000000400407825 */ /* 0x008fc800078e0204 */
[----:B-1----:R-:W-:Y:S02]  /*94e0*/  IMAD.WIDE R20, R243, 0x4, R238 ;  /* 0x00000004f3147825 */ /* 0x002fe400078e02ee */
[----:B------:R-:W1:Y:S03]  /*94f0*/  LDC R243, c[0x0][0x230] ;  /* 0x00008c00fff37b82 */ /* 0x000e660000000800 */
[----:B------:R3:W-:Y:S01]  /*9500*/  LDGSTS.E [R246+0x800c], desc[UR6][R20.64], !P2 ;  /* 0x0800c00014f67fae */ /* 0x0007e2000d121846 */
[----:B------:R-:W-:-:S03]  /*9510*/  PLOP3.LUT P2, PT, PT, PT, UP0, 0x80, 0x0 ;  /* 0x000000000000781c */ /* 0x000fc60003f4f008 */
[----:B------:R3:W-:Y:S04]  /*9520*/  STL.64 [R1+0x268], R20 ;  /* 0x0002681401007387 */ /* 0x0007e80000100a00 */
[----:B------:R-:W-:Y:S04]  /*9530*/  STL.64 [R1+0x260], R124 ;  /* 0x0002607c01007387 */ /* 0x000fe80000100a00 */
[----:B------:R4:W-:Y:S01]  /*9540*/  STL.64 [R1+0x258], R64 ;  /* 0x0002584001007387 */ /* 0x0009e20000100a00 */
[----:B---3--:R-:W-:-:S03]  /*9550*/  IMAD.WIDE R20, R0, 0x4, R236 ;  /* 0x0000000400147825 */ /* 0x008fc600078e02ec */
[----:B------:R-:W-:Y:S01]  /*9560*/  LDGSTS.E [R246+0xc00c], desc[UR6][R124.64], !P5 ;  /* 0x0c00c0007cf67fae */ /* 0x000fe2000e921846 */
[----:B------:R-:W-:Y:S01]  /*9570*/  PLOP3.LUT P5, PT, PT, PT, UP0, 0x80, 0x0 ;  /* 0x000000000000781c */ /* 0x000fe20003faf008 */
[----:B------:R-:W-:Y:S02]  /*9580*/  UISETP.GT.AND UP0, UPT, UR4, 0x3f, UPT ;  /* 0x0000003f0400788c */ /* 0x000fe4000bf04270 */
[----:B------:R-:W-:Y:S04]  /*9590*/  STL.64 [R1+0x2980], R246 ;  /* 0x002980f601007387 */ /* 0x000fe80000100a00 */
[----:B------:R4:W-:Y:S01]  /*95a0*/  LDGSTS.E [R245], desc[UR6][R64.64], !P4 ;  /* 0x0000000040f57fae */ /* 0x0009e2000e121846 */
[----:B------:R-:W-:-:S03]  /*95b0*/  ISETP.GE.U32.AND P4, PT, R244, 0x7fffffd2, PT ;  /* 0x7fffffd2f400780c */ /* 0x000fc60003f86070 */
[----:B------:R3:W-:Y:S04]  /*95c0*/  STL.64 [R1+0x250], R20 ;  /* 0x0002501401007387 */ /* 0x0007e80000100a00 */
[----:B------:R3:W-:Y:S01]  /*95d0*/  LDGSTS.E [R245+0x4000], desc[UR6][R20.64], !P1 ;  /* 0x0400000014f57fae */ /* 0x0007e2000c921846 */
[----:B------:R-:W-:Y:S01]  /*95e0*/  ISETP.GE.U32.AND P1, PT, R15, 0x7fffffd1, PT ;  /* 0x7fffffd10f00780c */ /* 0x000fe20003f26070 */
[----:B------:R-:W-:Y:S02]  /*95f0*/  VIADD R15, R251, 0xffffffef ;  /* 0xffffffeffb0f7836 */ /* 0x000fe40000000000 */
[----:B----4-:R-:W-:Y:S01]  /*9600*/  IMAD.WIDE R64, R0, 0x4, R238 ;  /* 0x0000000400407825 */ /* 0x010fe200078e02ee */
[----:B------:R-:W4:Y:S04]  /*9610*/  LDC R251, c[0x0][0x230] ;  /* 0x00008c00fffb7b82 */ /* 0x000f280000000800 */
[----:B------:R2:W-:Y:S01]  /*9620*/  LDGSTS.E [R245+0x8000], desc[UR6][R64.64], !P2 ;  /* 0x0800000040f57fae */ /* 0x0005e2000d121846 */
[----:B------:R-:W-:Y:S01]  /*9630*/  ISETP.GE.U32.AND P2, PT, R15, 0x7fffffd0, PT ;  /* 0x7fffffd00f00780c */ /* 0x000fe20003f46070 */
[----:B------:R-:W-:-:S02]  /*9640*/  VIADD R15, R12, 0xffffffed ;  /* 0xffffffed0c0f7836 */ /* 0x000fc40000000000 */
[----:B---3--:R-:W-:Y:S01]  /*9650*/  IMAD.WIDE R20, R0, 0x4, R240 ;  /* 0x0000000400147825 */ /* 0x008fe200078e02f0 */
[----:B------:R2:W-:Y:S03]  /*9660*/  STL.64 [R1+0x248], R64 ;  /* 0x0002484001007387 */ /* 0x0005e60000100a00 */
[----:B------:R-:W-:Y:S01]  /*9670*/  VIADD R0, R252, 0xffffffee ;  /* 0xffffffeefc007836 */ /* 0x000fe20000000000 */
[----:B------:R3:W-:Y:S01]  /*9680*/  LDGSTS.E [R245+0xc000], desc[UR6][R20.64], !P5 ;  /* 0x0c00000014f57fae */ /* 0x0007e2000e921846 */
[----:B------:R-:W-:Y:S01]  /*9690*/  ISETP.GE.U32.AND P5, PT, R15, 0x7fffffce, PT ;  /* 0x7fffffce0f00780c */ /* 0x000fe20003fa6070 */
[----:B------:R-:W-:Y:S01]  /*96a0*/  IMAD R15, R2, 0xe, RZ ;  /* 0x0000000e020f7824 */ /* 0x000fe200078e02ff */
[----:B------:R-:W4:Y:S01]  /*96b0*/  LDC R252, c[0x0][0x230] ;  /* 0x00008c00fffc7b82 */ /* 0x000f220000000800 */
[----:B------:R-:W-:Y:S01]  /*96c0*/  ISETP.GE.U32.AND P6, PT, R0, 0x7fffffcf, PT ;  /* 0x7fffffcf0000780c */ /* 0x000fe20003fc6070 */
[----:B------:R-:W-:Y:S01]  /*96d0*/  IMAD R0, R2, 0xd, RZ ;  /* 0x0000000d02007824 */ /* 0x000fe200078e02ff */
[----:B------:R3:W-:Y:S03]  /*96e0*/  STL.64 [R1+0x240], R20 ;  /* 0x0002401401007387 */ /* 0x0007e60000100a00 */
[----:B------:R-:W-:-:S04]  /*96f0*/  IMAD.WIDE R136, R0, 0x4, R4 ;  /* 0x0000000400887825 */ /* 0x000fc800078e0204 */
[C---:B------:R-:W-:Y:S01]  /*9700*/  IMAD.WIDE R124, R0.reuse, 0x4, R236 ;  /* 0x00000004007c7825 */ /* 0x040fe200078e02ec */
[----:B------:R1:W-:Y:S03]  /*9710*/  STL.64 [R1+0x238], R136 ;  /* 0x0002388801007387 */ /* 0x0003e60000100a00 */
[C---:B--2---:R-:W-:Y:S01]  /*9720*/  IMAD.WIDE R64, R0.reuse, 0x4, R238 ;  /* 0x0000000400407825 */ /* 0x044fe200078e02ee */
[----:B------:R1:W-:Y:S03]  /*9730*/  LDGSTS.E [R245+0x4], desc[UR6][R136.64], !P3 ;  /* 0x0000400088f57fae */ /* 0x0003e6000d921846 */
[----:B---3--:R-:W-:Y:S01]  /*9740*/  IMAD.WIDE R20, R0, 0x4, R240 ;  /* 0x0000000400147825 */ /* 0x008fe200078e02f0 */
[----:B------:R2:W-:Y:S03]  /*9750*/  STL.64 [R1+0x230], R124 ;  /* 0x0002307c01007387 */ /* 0x0005e60000100a00 */
[----:B------:R-:W-:Y:S01]  /*9760*/  VIADD R0, R11, 0xffffffec ;  /* 0xffffffec0b007836 */ /* 0x000fe20000000000 */
[----:B------:R2:W-:Y:S01]  /*9770*/  LDGSTS.E [R245+0x4004], desc[UR6][R124.64], !P3 ;  /* 0x040040007cf57fae */ /* 0x0005e2000d921846 */
[----:B------:R-:W-:Y:S01]  /*9780*/  LOP3.LUT R11, R10, 0x40, RZ, 0x3c, !PT ;  /* 0x000000400a0b7812 */ /* 0x000fe200078e3cff */
[----:B-1----:R-:W-:-:S02]  /*9790*/  IMAD.WIDE R136, R15, 0x4, R4 ;  /* 0x000000040f887825 */ /* 0x002fc400078e0204 */
[----:B------:R1:W-:Y:S02]  /*97a0*/  STL.64 [R1+0x228], R64 ;  /* 0x0002284001007387 */ /* 0x0003e40000100a00 */
[----:B------:R-:W-:Y:S02]  /*97b0*/  VIADD R244, R11, UR45 ;  /* 0x0000002d0bf47c36 */ /* 0x000fe40008000000 */
[----:B------:R1:W-:Y:S01]  /*97c0*/  LDGSTS.E [R245+0x8004], desc[UR6][R64.64], !P3 ;  /* 0x0800400040f57fae */ /* 0x0003e2000d921846 */
[----:B------:R-:W-:Y:S01]  /*97d0*/  LOP3.LUT R11, R10, 0x50, RZ, 0x3c, !PT ;  /* 0x000000500a0b7812 */ /* 0x000fe200078e3cff */
[----:B--2---:R-:W-:Y:S02]  /*97e0*/  IMAD.WIDE R124, R15, 0x4, R236 ;  /* 0x000000040f7c7825 */ /* 0x004fe400078e02ec */
[----:B------:R2:W-:Y:S04]  /*97f0*/  STL.64 [R1+0x220], R20 ;  /* 0x0002201401007387 */ /* 0x0005e80000100a00 */
[----:B------:R2:W-:Y:S01]  /*9800*/  LDGSTS.E [R245+0xc004], desc[UR6][R20.64], !P3 ;  /* 0x0c00400014f57fae */ /* 0x0005e2000d921846 */
[----:B------:R-:W-:Y:S01]  /*9810*/  ISETP.GE.U32.AND P3, PT, R0, 0x7fffffcd, PT ;  /* 0x7fffffcd0000780c */ /* 0x000fe20003f66070 */
[----:B------:R-:W-:-:S02]  /*9820*/  VIADD R0, R243, 0xffffffeb ;  /* 0xffffffebf3007836 */ /* 0x000fc40000000000 */
[C---:B-1----:R-:W-:Y:S01]  /*9830*/  IMAD.WIDE R64, R15.reuse, 0x4, R238 ;  /* 0x000000040f407825 */ /* 0x042fe200078e02ee */
[----:B------:R1:W-:Y:S01]  /*9840*/  LDGSTS.E [R245+0x8], desc[UR6][R136.64], !P4 ;  /* 0x0000800088f57fae */ /* 0x0003e2000e121846 */
[----:B------:R-:W3:Y:S03]  /*9850*/  LDC R243, c[0x0][0x230] ;  /* 0x00008c00fff37b82 */ /* 0x000ee60000000800 */
[----:B------:R4:W-:Y:S01]  /*9860*/  LDGSTS.E [R245+0x4008], desc[UR6][R124.64], !P4 ;  /* 0x040080007cf57fae */ /* 0x0009e2000e121846 */
[----:B--2---:R-:W-:-:S03]  /*9870*/  IMAD.WIDE R20, R15, 0x4, R240 ;  /* 0x000000040f147825 */ /* 0x004fc600078e02f0 */
[----:B------:R2:W-:Y:S01]  /*9880*/  LDGSTS.E [R245+0x8008], desc[UR6][R64.64], !P4 ;  /* 0x0800800040f57fae */ /* 0x0005e2000e121846 */
[----:B------:R-:W-:-:S03]  /*9890*/  IMAD.SHL.U32 R15, R2, 0x10, RZ ;  /* 0x00000010020f7824 */ /* 0x000fc600078e00ff */
[----:B------:R2:W-:Y:S01]  /*98a0*/  LDGSTS.E [R245+0xc008], desc[UR6][R20.64], !P4 ;  /* 0x0c00800014f57fae */ /* 0x0005e2000e121846 */
[----:B------:R-:W-:Y:S01]  /*98b0*/  ISETP.GE.U32.AND P4, PT, R0, 0x7fffffcc, PT ;  /* 0x7fffffcc0000780c */ /* 0x000fe20003f86070 */
[----:B------:R-:W-:Y:S02]  /*98c0*/  IMAD R0, R2, 0xf, RZ ;  /* 0x0000000f02007824 */ /* 0x000fe400078e02ff */
[----:B------:R1:W-:Y:S04]  /*98d0*/  STL.64 [R1+0x218], R136 ;  /* 0x0002188801007387 */ /* 0x0003e80000100a00 */
[----:B------:R4:W-:Y:S04]  /*98e0*/  STL.64 [R1+0x210], R124 ;  /* 0x0002107c01007387 */ /* 0x0009e80000100a00 */
[----:B------:R2:W-:Y:S01]  /*98f0*/  STL.64 [R1+0x208], R64 ;  /* 0x0002084001007387 */ /* 0x0005e20000100a00 */
[----:B-1----:R-:W-:-:S03]  /*9900*/  IMAD.WIDE R136, R0, 0x4, R4 ;  /* 0x0000000400887825 */ /* 0x002fc600078e0204 */
[----:B------:R1:W-:Y:S01]  /*9910*/  STL.64 [R1+0x200], R20 ;  /* 0x0002001401007387 */ /* 0x0003e20000100a00 */
[----:B----4-:R-:W-:-:S03]  /*9920*/  IMAD.WIDE R124, R0, 0x4, R236 ;  /* 0x00000004007c7825 */ /* 0x010fc600078e02ec */
[----:B------:R4:W-:Y:S01]  /*9930*/  STL.64 [R1+0x1f8], R136 ;  /* 0x0001f88801007387 */ /* 0x0009e20000100a00 */
[----:B--2---:R-:W-:-:S03]  /*9940*/  IMAD.WIDE R64, R0, 0x4, R238 ;  /* 0x0000000400407825 */ /* 0x004fc600078e02ee */
[----:B------:R4:W-:Y:S01]  /*9950*/  LDGSTS.E [R245+0xc], desc[UR6][R136.64], !P1 ;  /* 0x0000c00088f57fae */ /* 0x0009e2000c921846 */
[----:B-1----:R-:W-:-:S03]  /*9960*/  IMAD.WIDE R20, R0, 0x4, R240 ;  /* 0x0000000400147825 */ /* 0x002fc600078e02f0 */
[----:B------:R1:W-:Y:S01]  /*9970*/  STL.64 [R1+0x1f0], R124 ;  /* 0x0001f07c01007387 */ /* 0x0003e20000100a00 */
[----:B------:R-:W-:-:S03]  /*9980*/  IMAD R0, R2, 0x11, RZ ;  /* 0x0000001102007824 */ /* 0x000fc600078e02ff */
[----:B------:R1:W-:Y:S01]  /*9990*/  LDGSTS.E [R245+0x400c], desc[UR6][R124.64], !P1 ;  /* 0x0400c0007cf57fae */ /* 0x0003e2000c921846 */
[----:B----4-:R-:W-:-:S03]  /*99a0*/  IMAD.WIDE R136, R15, 0x4, R4 ;  /* 0x000000040f887825 */ /* 0x010fc600078e0204 */
[----:B------:R2:W-:Y:S04]  /*99b0*/  STL.64 [R1+0x1e8], R64 ;  /* 0x0001e84001007387 */ /* 0x0005e80000100a00 */
[----:B------:R2:W-:Y:S04]  /*99c0*/  LDGSTS.E [R245+0x800c], desc[UR6][R64.64], !P1 ;  /* 0x0800c00040f57fae */ /* 0x0005e8000c921846 */
[----:B------:R4:W-:Y:S01]  /*99d0*/  STL.64 [R1+0x1e0], R20 ;  /* 0x0001e01401007387 */ /* 0x0009e20000100a00 */
[----:B-1----:R-:W-:-:S03]  /*99e0*/  IMAD.WIDE R124, R15, 0x4, R236 ;  /* 0x000000040f7c7825 */ /* 0x002fc600078e02ec */
[----:B------:R4:W-:Y:S01]  /*99f0*/  LDGSTS.E [R245+0xc00c], desc[UR6][R20.64], !P1 ;  /* 0x0c00c00014f57fae */ /* 0x0009e2000c921846 */
[----:B------:R-:W-:Y:S02]  /*9a00*/  ISETP.GE.U32.AND P1, PT, R242, 0x7fffffcb, PT ;  /* 0x7fffffcbf200780c */ /* 0x000fe40003f26070 */
[----:B------:R-:W1:Y:S01]  /*9a10*/  LDC R242, c[0x0][0x230] ;  /* 0x00008c00fff27b82 */ /* 0x000e620000000800 */
[C---:B--2---:R-:W-:Y:S01]  /*9a20*/  IMAD.WIDE R64, R15.reuse, 0x4, R238 ;  /* 0x000000040f407825 */ /* 0x044fe200078e02ee */
[----:B------:R2:W-:Y:S04]  /*9a30*/  STL.64 [R1+0x1d8], R136 ;  /* 0x0001d88801007387 */ /* 0x0005e80000100a00 */
[----:B------:R2:W-:Y:S01]  /*9a40*/  LDGSTS.E [R244], desc[UR6][R136.64], !P2 ;  /* 0x0000000088f47fae */ /* 0x0005e2000d121846 */
[----:B----4-:R-:W-:-:S03]  /*9a50*/  IMAD.WIDE R20, R15, 0x4, R240 ;  /* 0x000000040f147825 */ /* 0x010fc600078e02f0 */
[----:B------:R4:W-:Y:S01]  /*9a60*/  STL.64 [R1+0x1d0], R124 ;  /* 0x0001d07c01007387 */ /* 0x0009e20000100a00 */
[----:B------:R-:W-:-:S03]  /*9a70*/  VIADD R15, R249, 0xffffffe9 ;  /* 0xffffffe9f90f7836 */ /* 0x000fc60000000000 */
[----:B------:R4:W-:Y:S01]  /*9a80*/  LDGSTS.E [R244+0x4000], desc[UR6][R124.64], !P2 ;  /* 0x040000007cf47fae */ /* 0x0009e2000d121846 */
[----:B------:R-:W1:Y:S01]  /*9a90*/  LDC R249, c[0x0][0x230] ;  /* 0x00008c00fff97b82 */ /* 0x000e620000000800 */
[C---:B--2---:R-:W-:Y:S02]  /*9aa0*/  IMAD.WIDE R136, R0.reuse, 0x4, R4 ;  /* 0x0000000400887825 */ /* 0x044fe400078e0204 */
[----:B------:R2:W-:Y:S04]  /*9ab0*/  STL.64 [R1+0x1c8], R64 ;  /* 0x0001c84001007387 */ /* 0x0005e80000100a00 */
[----:B------:R2:W-:Y:S01]  /*9ac0*/  LDGSTS.E [R244+0x8000], desc[UR6][R64.64], !P2 ;  /* 0x0800000040f47fae */ /* 0x0005e2000d121846 */
[----:B----4-:R-:W-:-:S03]  /*9ad0*/  IMAD.WIDE R124, R0, 0x4, R236 ;  /* 0x00000004007c7825 */ /* 0x010fc600078e02ec */
[----:B------:R4:W-:Y:S04]  /*9ae0*/  STL.64 [R1+0x1c0], R20 ;  /* 0x0001c01401007387 */ /* 0x0009e80000100a00 */
[----:B------:R4:W-:Y:S01]  /*9af0*/  LDGSTS.E [R244+0xc000], desc[UR6][R20.64], !P2 ;  /* 0x0c00000014f47fae */ /* 0x0009e2000d121846 */
[----:B------:R-:W-:Y:S01]  /*9b00*/  ISETP.GE.U32.AND P2, PT, R15, 0x7fffffca, PT ;  /* 0x7fffffca0f00780c */ /* 0x000fe20003f46070 */
[----:B------:R-:W-:Y:S02]  /*9b10*/  IMAD R15, R2, 0x12, RZ ;  /* 0x00000012020f7824 */ /* 0x000fe400078e02ff */
[C---:B--2---:R-:W-:Y:S01]  /*9b20*/  IMAD.WIDE R64, R0.reuse, 0x4, R238 ;  /* 0x0000000400407825 */ /* 0x044fe200078e02ee */
[----:B------:R2:W-:Y:S04]  /*9b30*/  LDGSTS.E [R244+0x4], desc[UR6][R136.64], !P6 ;  /* 0x0000400088f47fae */ /* 0x0005e8000f121846 */
[----:B------:R2:W-:Y:S01]  /*9b40*/  LDGSTS.E [R244+0x4004], desc[UR6][R124.64], !P6 ;  /* 0x040040007cf47fae */ /* 0x0005e2000f121846 */
[----:B----4-:R-:W-:-:S03]  /*9b50*/  IMAD.WIDE R20, R0, 0x4, R240 ;  /* 0x0000000400147825 */ /* 0x010fc600078e02f0 */
[----:B------:R2:W-:Y:S01]  /*9b60*/  STL.64 [R1+0x1b8], R136 ;  /* 0x0001b88801007387 */ /* 0x0005e20000100a00 */
[----:B---3--:R-:W-:-:S03]  /*9b70*/  VIADD R0, R243, 0xffffffe8 ;  /* 0xffffffe8f3007836 */ /* 0x008fc60000000000 */
[----:B------:R3:W-:Y:S01]  /*9b80*/  LDGSTS.E [R244+0x8004], desc[UR6][R64.64], !P6 ;  /* 0x0800400040f47fae */ /* 0x0007e2000f121846 */
[----:B------:R-:W-:Y:S01]  /*9b90*/  VIADD R243, R11, UR45 ;  /* 0x0000002d0bf37c36 */ /* 0x000fe20008000000 */
[C---:B------:R-:W-:Y:S02]  /*9ba0*/  LOP3.LUT R11, R10.reuse, 0x60, RZ, 0x3c, !PT ;  /* 0x000000600a0b7812 */ /* 0x040fe400078e3cff */
[----:B------:R4:W-:Y:S01]  /*9bb0*/  STL.64 [R1+0x1b0], R124 ;  /* 0x0001b07c01007387 */ /* 0x0009e20000100a00 */
[----:B------:R-:W-:-:S03]  /*9bc0*/  LOP3.LUT R10, R10, 0x70, RZ, 0x3c, !PT ;  /* 0x000000700a0a7812 */ /* 0x000fc600078e3cff */
[----:B------:R1:W-:Y:S01]  /*9bd0*/  LDGSTS.E [R244+0xc004], desc[UR6][R20.64], !P6 ;  /* 0x0c00400014f47fae */ /* 0x0003e2000f121846 */
[C---:B--2---:R-:W-:Y:S01]  /*9be0*/  IMAD.WIDE R136, R15.reuse, 0x4, R4 ;  /* 0x000000040f887825 */ /* 0x044fe200078e0204 */
[----:B------:R-:W-:Y:S02]  /*9bf0*/  ISETP.GE.U32.AND P6, PT, R0, 0x7fffffc9, PT ;  /* 0x7fffffc90000780c */ /* 0x000fe40003fc6070 */
[----:B------:R3:W-:Y:S01]  /*9c00*/  STL.64 [R1+0x1a8], R64 ;  /* 0x0001a84001007387 */ /* 0x0007e20000100a00 */
[----:B------:R-:W-:Y:S02]  /*9c10*/  IMAD R0, R2, 0x13, RZ ;  /* 0x0000001302007824 */ /* 0x000fe400078e02ff */
[C---:B----4-:R-:W-:Y:S01]  /*9c20*/  IMAD.WIDE R124, R15.reuse, 0x4, R236 ;  /* 0x000000040f7c7825 */ /* 0x050fe200078e02ec */
[----:B------:R1:W-:Y:S04]  /*9c30*/  STL.64 [R1+0x1a0], R20 ;  /* 0x0001a01401007387 */ /* 0x0003e80000100a00 */
[----:B------:R2:W-:Y:S01]  /*9c40*/  STL.64 [R1+0x198], R136 ;  /* 0x0001988801007387 */ /* 0x0005e20000100a00 */
[----:B---3--:R-:W-:-:S03]  /*9c50*/  IMAD.WIDE R64, R15, 0x4, R238 ;  /* 0x000000040f407825 */ /* 0x008fc600078e02ee */
[----:B------:R2:W-:Y:S01]  /*9c60*/  LDGSTS.E [R244+0x8], desc[UR6][R136.64], !P5 ;  /* 0x0000800088f47fae */ /* 0x0005e2000e921846 */
[----:B-1----:R-:W-:-:S03]  /*9c70*/  IMAD.WIDE R20, R15, 0x4, R240 ;  /* 0x000000040f147825 */ /* 0x002fc600078e02f0 */
[----:B------:R1:W-:Y:S01]  /*9c80*/  STL.64 [R1+0x190], R124 ;  /* 0x0001907c01007387 */ /* 0x0003e20000100a00 */
[----:B------:R-:W-:-:S03]  /*9c90*/  VIADD R15, R242, 0xffffffe7 ;  /* 0xffffffe7f20f7836 */ /* 0x000fc60000000000 */
[----:B------:R1:W-:Y:S01]  /*9ca0*/  LDGSTS.E [R244+0x4008], desc[UR6][R124.64], !P5 ;  /* 0x040080007cf47fae */ /* 0x0003e2000e921846 */
[----:B------:R-:W3:Y:S01]  /*9cb0*/  LDC R242, c[0x0][0x230] ;  /* 0x00008c00fff27b82 */ /* 0x000ee20000000800 */
[C---:B--2---:R-:W-:Y:S02]  /*9cc0*/  IMAD.WIDE R136, R0.reuse, 0x4, R4 ;  /* 0x0000000400887825 */ /* 0x044fe400078e0204 */
[----:B------:R2:W-:Y:S04]  /*9cd0*/  STL.64 [R1+0x188], R64 ;  /* 0x0001884001007387 */ /* 0x0005e80000100a00 */
[----:B------:R2:W-:Y:S01]  /*9ce0*/  LDGSTS.E [R244+0x8008], desc[UR6][R64.64], !P5 ;  /* 0x0800800040f47fae */ /* 0x0005e2000e921846 */
[----:B-1----:R-:W-:-:S03]  /*9cf0*/  IMAD.WIDE R124, R0, 0x4, R236 ;  /* 0x00000004007c7825 */ /* 0x002fc600078e02ec */
[----:B------:R1:W-:Y:S04]  /*9d00*/  STL.64 [R1+0x180], R20 ;  /* 0x0001801401007387 */ /* 0x0003e80000100a00 */
[----:B------:R1:W-:Y:S01]  /*9d10*/  LDGSTS.E [R244+0xc008], desc[UR6][R20.64], !P5 ;  /* 0x0c00800014f47fae */ /* 0x0003e2000e921846 */
[----:B------:R-:W-:Y:S01]  /*9d20*/  ISETP.GE.U32.AND P5, PT, R15, 0x7fffffc8, PT ;  /* 0x7fffffc80f00780c */ /* 0x000fe20003fa6070 */
[----:B------:R-:W-:Y:S02]  /*9d30*/  IMAD R15, R2, 0x15, RZ ;  /* 0x00000015020f7824 */ /* 0x000fe400078e02ff */
[C---:B--2---:R-:W-:Y:S01]  /*9d40*/  IMAD.WIDE R64, R0.reuse, 0x4, R238 ;  /* 0x0000000400407825 */ /* 0x044fe200078e02ee */
[----:B------:R2:W-:Y:S04]  /*9d50*/  LDGSTS.E [R244+0xc], desc[UR6][R136.64], !P3 ;  /* 0x0000c00088f47fae */ /* 0x0005e8000d921846 */
[----:B------:R4:W-:Y:S01]  /*9d60*/  LDGSTS.E [R244+0x400c], desc[UR6][R124.64], !P3 ;  /* 0x0400c0007cf47fae */ /* 0x0009e2000d921846 */
[----:B-1----:R-:W-:-:S03]  /*9d70*/  IMAD.WIDE R20, R0, 0x4, R240 ;  /* 0x0000000400147825 */ /* 0x002fc600078e02f0 */
[----:B------:R1:W-:Y:S01]  /*9d80*/  LDGSTS.E [R244+0x800c], desc[UR6][R64.64], !P3 ;  /* 0x0800c00040f47fae */ /* 0x0003e2000d921846 */
[----:B------:R-:W-:-:S03]  /*9d90*/  VIADD R0, R249, 0xffffffe6 ;  /* 0xffffffe6f9007836 */ /* 0x000fc60000000000 */
[----:B------:R3:W-:Y:S01]  /*9da0*/  LDGSTS.E [R244+0xc00c], desc[UR6][R20.64], !P3 ;  /* 0x0c00c00014f47fae */ /* 0x0007e2000d921846 */
[----:B------:R-:W3:Y:S01]  /*9db0*/  LDC R249, c[0x0][0x230] ;  /* 0x00008c00fff97b82 */ /* 0x000ee20000000800 */
[----:B------:R-:W-:Y:S01]  /*9dc0*/  ISETP.GE.U32.AND P3, PT, R0, 0x7fffffc7, PT ;  /* 0x7fffffc70000780c */ /* 0x000fe20003f66070 */
[----:B------:R-:W-:Y:S01]  /*9dd0*/  IMAD R0, R2, 0x14, RZ ;  /* 0x0000001402007824 */ /* 0x000fe200078e02ff */
[----:B------:R2:W-:Y:S04]  /*9de0*/  STL.64 [R1+0x178], R136 ;  /* 0x0001788801007387 */ /* 0x0005e80000100a00 */
[----:B------:R4:W-:Y:S04]  /*9df0*/  STL.64 [R1+0x170], R124 ;  /* 0x0001707c01007387 */ /* 0x0009e80000100a00 */
[----:B------:R1:W-:Y:S01]  /*9e00*/  STL.64 [R1+0x168], R64 ;  /* 0x0001684001007387 */ /* 0x0003e20000100a00 */
[----:B--2---:R-:W-:-:S03]  /*9e10*/  IMAD.WIDE R136, R0, 0x4, R4 ;  /* 0x0000000400887825 */ /* 0x004fc600078e0204 */
[----:B------:R3:W-:Y:S01]  /*9e20*/  STL.64 [R1+0x160], R20 ;  /* 0x0001601401007387 */ /* 0x0007e20000100a00 */
[----:B----4-:R-:W-:-:S03]  /*9e30*/  IMAD.WIDE R124, R0, 0x4, R236 ;  /* 0x00000004007c7825 */ /* 0x010fc600078e02ec */
[----:B------:R2:W-:Y:S01]  /*9e40*/  LDGSTS.E [R243], desc[UR6][R136.64], !P4 ;  /* 0x0000000088f37fae */ /* 0x0005e2000e121846 */
[----:B-1----:R-:W-:-:S03]  /*9e50*/  IMAD.WIDE R64, R0, 0x4, R238 ;  /* 0x0000000400407825 */ /* 0x002fc600078e02ee */
[----:B------:R1:W-:Y:S01]  /*9e60*/  STL.64 [R1+0x2988], R244 ;  /* 0x002988f401007387 */ /* 0x0003e20000100a00 */
[----:B---3--:R-:W-:-:S03]  /*9e70*/  IMAD.WIDE R20, R0, 0x4, R240 ;  /* 0x0000000400147825 */ /* 0x008fc600078e02f0 */
[----:B------:R3:W-:Y:S01]  /*9e80*/  LDGSTS.E [R243+0x4000], desc[UR6][R124.64], !P4 ;  /* 0x040000007cf37fae */ /* 0x0007e2000e121846 */
[----:B------:R-:W-:-:S03]  /*9e90*/  VIADD R0, R250, 0xffffffe5 ;  /* 0xffffffe5fa007836 */ /* 0x000fc60000000000 */
[----:B------:R2:W-:Y:S01]  /*9ea0*/  STL.64 [R1+0x158], R136 ;  /* 0x0001588801007387 */ /* 0x0005e20000100a00 */
[----:B------:R-:W4:Y:S03]  /*9eb0*/  LDC R250, c[0x0][0x230] ;  /* 0x00008c00fffa7b82 */ /* 0x000f260000000800 */
[----:B------:R4:W-:Y:S04]  /*9ec0*/  LDGSTS.E [R243+0x8000], desc[UR6][R64.64], !P4 ;  /* 0x0800000040f37fae */ /* 0x0009e8000e121846 */
[----:B------:R3:W-:Y:S01]  /*9ed0*/  STL.64 [R1+0x150], R124 ;  /* 0x0001507c01007387 */ /* 0x0007e20000100a00 */
[----:B------:R-:W-:Y:S01]  /*9ee0*/  USHF.R.U32.HI UR5, URZ, 0x1, UR49 ;  /* 0x000000013f057899 */ /* 0x000fe20008011631 */
[----:B-1----:R-:W1:Y:S02]  /*9ef0*/  LDC R245, c[0x0][0x230] ;  /* 0x00008c00fff57b82 */ /* 0x002e640000000800 */
[----:B------:R4:W-:Y:S01]  /*9f00*/  LDGSTS.E [R243+0xc000], desc[UR6][R20.64], !P4 ;  /* 0x0c00000014f37fae */ /* 0x0009e2000e121846 */
[----:B--2---:R-:W-:Y:S01]  /*9f10*/  IMAD.WIDE R136, R15, 0x4, R4 ;  /* 0x000000040f887825 */ /* 0x004fe200078e0204 */
[----:B------:R-:W-:-:S02]  /*9f20*/  ISETP.GE.U32.AND P4, PT, R0, 0x7fffffc6, PT ;  /* 0x7fffffc60000780c */ /* 0x000fc40003f86070 */
[----:B------:R2:W-:Y:S01]  /*9f30*/  STL.64 [R1+0x148], R64 ;  /* 0x0001484001007387 */ /* 0x0005e20000100a00 */
[----:B------:R-:W-:Y:S01]  /*9f40*/  IMAD R0, R2, 0x16, RZ ;  /* 0x0000001602007824 */ /* 0x000fe200078e02ff */
[----:B------:R-:W1:Y:S01]  /*9f50*/  LDC R244, c[0x0][0x230] ;  /* 0x00008c00fff47b82 */ /* 0x000e620000000800 */
[C---:B---3--:R-:W-:Y:S01]  /*9f60*/  IMAD.WIDE R124, R15.reuse, 0x4, R236 ;  /* 0x000000040f7c7825 */ /* 0x048fe200078e02ec */
[----:B------:R3:W-:Y:S04]  /*9f70*/  STL.64 [R1+0x140], R20 ;  /* 0x0001401401007387 */ /* 0x0007e80000100a00 */
[----:B------:R3:W-:Y:S01]  /*9f80*/  STL.64 [R1+0x138], R136 ;  /* 0x0001388801007387 */ /* 0x0007e20000100a00 */
[----:B----4-:R-:W-:Y:S02]  /*9f90*/  VIADD R250, R250, 0xffffffe0 ;  /* 0xffffffe0fafa7836 */ /* 0x010fe40000000000 */
[C---:B--2---:R-:W-:Y:S01]  /*9fa0*/  IMAD.WIDE R64, R15.reuse, 0x4, R238 ;  /* 0x000000040f407825 */ /* 0x044fe200078e02ee */
[----:B------:R2:W-:Y:S03]  /*9fb0*/  LDGSTS.E [R243+0x4], desc[UR6][R136.64], !P1 ;  /* 0x0000400088f37fae */ /* 0x0005e6000c921846 */
[----:B---3--:R-:W-:Y:S01]  /*9fc0*/  IMAD.WIDE R20, R15, 0x4, R240 ;  /* 0x000000040f147825 */ /* 0x008fe200078e02f0 */
[----:B------:R3:W-:Y:S03]  /*9fd0*/  STL.64 [R1+0x130], R124 ;  /* 0x0001307c01007387 */ /* 0x0007e60000100a00 */
[----:B------:R-:W-:Y:S01]  /*9fe0*/  VIADD R15, R242, 0xffffffe4 ;  /* 0xffffffe4f20f7836 */ /* 0x000fe20000000000 */
[----:B------:R3:W-:Y:S01]  /*9ff0*/  LDGSTS.E [R243+0x4004], desc[UR6][R124.64], !P1 ;  /* 0x040040007cf37fae */ /* 0x0007e2000c921846 */
[----:B------:R-:W-:-:S02]  /*a000*/  VIADD R242, R249, 0xffffffe2 ;  /* 0xffffffe2f9f27836 */ /* 0x000fc40000000000 */
[----:B--2---:R-:W-:Y:S01]  /*a010*/  IMAD.WIDE R136, R0, 0x4, R4 ;  /* 0x0000000400887825 */ /* 0x004fe200078e0204 */
[----:B------:R2:W-:Y:S03]  /*a020*/  STL.64 [R1+0x128], R64 ;  /* 0x0001284001007387 */ /* 0x0005e60000100a00 */
[----:B------:R-:W-:Y:S01]  /*a030*/  IMAD R249, R2, 0x1b, RZ ;  /* 0x0000001b02f97824 */ /* 0x000fe200078e02ff */
[----:B------:R2:W-:Y:S01]  /*a040*/  LDGSTS.E [R243+0x8004], desc[UR6][R64.64], !P1 ;  /* 0x0800400040f37fae */ /* 0x0005e2000c921846 */
[----:B---3--:R-:W-:-:S03]  /*a050*/  IMAD.WIDE R124, R0, 0x4, R236 ;  /* 0x00000004007c7825 */ /* 0x008fc600078e02ec */
[----:B------:R3:W-:Y:S04]  /*a060*/  STL.64 [R1+0x120], R20 ;  /* 0x0001201401007387 */ /* 0x0007e80000100a00 */
[----:B------:R3:W-:Y:S01]  /*a070*/  LDGSTS.E [R243+0xc004], desc[UR6][R20.64], !P1 ;  /* 0x0c00400014f37fae */ /* 0x0007e2000c921846 */
[----:B------:R-:W-:Y:S01]  /*a080*/  ISETP.GE.U32.AND P1, PT, R15, 0x7fffffc5, PT ;  /* 0x7fffffc50f00780c */ /* 0x000fe20003f26070 */
[----:B------:R-:W-:Y:S02]  /*a090*/  IMAD R15, R2, 0x18, RZ ;  /* 0x00000018020f7824 */ /* 0x000fe400078e02ff */
[C---:B--2---:R-:W-:Y:S01]  /*a0a0*/  IMAD.WIDE R64, R0.reuse, 0x4, R238 ;  /* 0x0000000400407825 */ /* 0x044fe200078e02ee */
[----:B------:R2:W-:Y:S04]  /*a0b0*/  LDGSTS.E [R243+0x8], desc[UR6][R136.64], !P2 ;  /* 0x0000800088f37fae */ /* 0x0005e8000d121846 */
[----:B------:R4:W-:Y:S01]  /*a0c0*/  LDGSTS.E [R243+0x4008], desc[UR6][R124.64], !P2 ;  /* 0x040080007cf37fae */ /* 0x0009e2000d121846 */
[----:B---3--:R-:W-:-:S03]  /*a0d0*/  IMAD.WIDE R20, R0, 0x4, R240 ;  /* 0x0000000400147825 */ /* 0x008fc600078e02f0 */
[----:B------:R3:W-:Y:S01]  /*a0e0*/  LDGSTS.E [R243+0x8008], desc[UR6][R64.64], !P2 ;  /* 0x0800800040f37fae */ /* 0x0007e2000d121846 */
[----:B------:R-:W-:-:S03]  /*a0f0*/  VIADD R0, R251, 0xffffffe3 ;  /* 0xffffffe3fb007836 */ /* 0x000fc60000000000 */
[----:B------:R1:W-:Y:S01]  /*a100*/  LDGSTS.E [R243+0xc008], desc[UR6][R20.64], !P2 ;  /* 0x0c00800014f37fae */ /* 0x0003e2000d121846 */
[----:B------:R-:W1:Y:S01]  /*a110*/  LDC R251, c[0x0][0x230] ;  /* 0x00008c00fffb7b82 */ /* 0x000e620000000800 */
        /* <DEDUP_REMOVED lines=8> */
[----:B------:R2:W-:Y:S01]  /*a1a0*/  LDGSTS.E [R243+0xc], desc[UR6][R136.64], !P6 ;  /* 0x0000c00088f37fae */ /* 0x0005e2000f121846 */
[----:B---3--:R-:W-:-:S03]  /*a1b0*/  IMAD.WIDE R64, R0, 0x4, R238 ;  /* 0x0000000400407825 */ /* 0x008fc600078e02ee */
[----:B------:R3:W-:Y:S01]  /*a1c0*/  LDGSTS.E [R243+0x400c], desc[UR6][R124.64], !P6 ;  /* 0x0400c0007cf37fae */ /* 0x0007e2000f121846 */
[----:B-1----:R-:W-:-:S03]  /*a1d0*/  IMAD.WIDE R20, R0, 0x4, R240 ;  /* 0x0000000400147825 */ /* 0x002fc600078e02f0 */
[----:B------:R1:W-:Y:S01]  /*a1e0*/  LDGSTS.E [R243+0x800c], desc[UR6][R64.64], !P6 ;  /* 0x0800c00040f37fae */ /* 0x0003e2000f121846 */
[----:B------:R-:W-:-:S03]  /*a1f0*/  IMAD R0, R2, 0x19, RZ ;  /* 0x0000001902007824 */ /* 0x000fc600078e02ff */
[----:B------:R4:W-:Y:S01]  /*a200*/  LDGSTS.E [R243+0xc00c], desc[UR6][R20.64], !P6 ;  /* 0x0c00c00014f37fae */ /* 0x0009e2000f121846 */
[----:B------:R-:W-:Y:S01]  /*a210*/  ISETP.GE.U32.AND P6, PT, R242, 0x7fffffc3, PT ;  /* 0x7fffffc3f200780c */ /* 0x000fe20003fc6070 */
[----:B------:R-:W-:Y:S02]  /*a220*/  VIADD R242, R11, UR45 ;  /* 0x0000002d0bf27c36 */ /* 0x000fe40008000000 */
[----:B------:R2:W-:Y:S04]  /*a230*/  STL.64 [R1+0xf8], R136 ;  /* 0x0000f88801007387 */ /* 0x0005e80000100a00 */
[----:B------:R3:W-:Y:S04]  /*a240*/  STL.64 [R1+0xf0], R124 ;  /* 0x0000f07c01007387 */ /* 0x0007e80000100a00 */
[----:B------:R1:W-:Y:S01]  /*a250*/  STL.64 [R1+0xe8], R64 ;  /* 0x0000e84001007387 */ /* 0x0003e20000100a00 */
[----:B--2---:R-:W-:-:S03]  /*a260*/  IMAD.WIDE R136, R15, 0x4, R4 ;  /* 0x000000040f887825 */ /* 0x004fc600078e0204 */
[----:B------:R4:W-:Y:S01]  /*a270*/  STL.64 [R1+0xe0], R20 ;  /* 0x0000e01401007387 */ /* 0x0009e20000100a00 */
[----:B---3--:R-:W-:-:S03]  /*a280*/  IMAD.WIDE R124, R15, 0x4, R236 ;  /* 0x000000040f7c7825 */ /* 0x008fc600078e02ec */
[----:B------:R2:W-:Y:S01]  /*a290*/  STL.64 [R1+0xd8], R136 ;  /* 0x0000d88801007387 */ /* 0x0005e20000100a00 */
[----:B-1----:R-:W-:-:S03]  /*a2a0*/  IMAD.WIDE R64, R15, 0x4, R238 ;  /* 0x000000040f407825 */ /* 0x002fc600078e02ee */
[----:B------:R2:W-:Y:S01]  /*a2b0*/  LDGSTS.E [R242], desc[UR6][R136.64], !P5 ;  /* 0x0000000088f27fae */ /* 0x0005e2000e921846 */
[----:B----4-:R-:W-:-:S03]  /*a2c0*/  IMAD.WIDE R20, R15, 0x4, R240 ;  /* 0x000000040f147825 */ /* 0x010fc600078e02f0 */
        /* <DEDUP_REMOVED lines=13> */
[----:B------:R-:W-:Y:S04]  /*a3a0*/  LDGSTS.E [R242+0x4], desc[UR6][R136.64], !P3 ;  /* 0x0000400088f27fae */ /* 0x000fe8000d921846 */
[----:B------:R2:W-:Y:S01]  /*a3b0*/  LDGSTS.E [R242+0x4004], desc[UR6][R124.64], !P3 ;  /* 0x040040007cf27fae */ /* 0x0005e2000d921846 */
[----:B-1----:R-:W-:-:S03]  /*a3c0*/  IMAD.WIDE R20, R0, 0x4, R240 ;  /* 0x0000000400147825 */ /* 0x002fc600078e02f0 */
[----:B------:R1:W-:Y:S04]  /*a3d0*/  LDGSTS.E [R242+0x8004], desc[UR6][R64.64], !P3 ;  /* 0x0800400040f27fae */ /* 0x0003e8000d921846 */
[----:B------:R4:W-:Y:S01]  /*a3e0*/  LDGSTS.E [R242+0xc004], desc[UR6][R20.64], !P3 ;  /* 0x0c00400014f27fae */ /* 0x0009e2000d921846 */
[----:B------:R-:W-:Y:S01]  /*a3f0*/  ISETP.GE.AND P3, PT, R13, R250, PT ;  /* 0x000000fa0d00720c */ /* 0x000fe20003f66270 */
[----:B------:R-:W-:Y:S02]  /*a400*/  IMAD.WIDE R12, R15, 0x4, R240 ;  /* 0x000000040f0c7825 */ /* 0x000fe400078e02f0 */
[----:B------:R-:W-:Y:S01]  /*a410*/  STL.64 [R1+0xb8], R136 ;  /* 0x0000b88801007387 */ /* 0x000fe20000100a00 */
[----:B------:R-:W-:Y:S02]  /*a420*/  SEL R0, RZ, 0x4, P3 ;  /* 0x00000004ff007807 */ /* 0x000fe40001800000 */
[----:B------:R-:W-:Y:S01]  /*a430*/  PLOP3.LUT P3, PT, PT, PT, UP0, 0x80, 0x0 ;  /* 0x000000000000781c */ /* 0x000fe20003f6f008 */
[----:B------:R2:W-:Y:S03]  /*a440*/  STL.64 [R1+0xb0], R124 ;  /* 0x0000b07c01007387 */ /* 0x0005e60000100a00 */
[----:B------:R-:W-:Y:S01]  /*a450*/  SEL R0, R0, RZ, P3 ;  /* 0x000000ff00007207 */ /* 0x000fe20001800000 */
[----:B------:R1:W-:Y:S03]  /*a460*/  STL.64 [R1+0xa8], R64 ;  /* 0x0000a84001007387 */ /* 0x0003e60000100a00 */
[----:B------:R-:W-:Y:S01]  /*a470*/  ISETP.NE.U32.AND P3, PT, R0, RZ, PT ;  /* 0x000000ff0000720c */ /* 0x000fe20003f65070 */
[----:B------:R4:W-:Y:S01]  /*a480*/  STL.64 [R1+0xa0], R20 ;  /* 0x0000a01401007387 */ /* 0x0009e20000100a00 */
[----:B------:R-:W-:-:S02]  /*a490*/  VIADD R0, R251, 0xffffffdf ;  /* 0xffffffdffb007836 */ /* 0x000fc40000000000 */
[----:B------:R-:W3:Y:S01]  /*a4a0*/  LDC R251, c[0x0][0x230] ;  /* 0x00008c00fffb7b82 */ /* 0x000ee20000000800 */
[----:B--2---:R-:W-:-:S04]  /*a4b0*/  IMAD.WIDE R124, R15, 0x4, R4 ;  /* 0x000000040f7c7825 */ /* 0x004fc800078e0204 */
[C---:B-1----:R-:W-:Y:S01]  /*a4c0*/  IMAD.WIDE R64, R15.reuse, 0x4, R236 ;  /* 0x000000040f407825 */ /* 0x042fe200078e02ec */
[----:B------:R1:W-:Y:S03]  /*a4d0*/  STL.64 [R1+0x98], R124 ;  /* 0x0000987c01007387 */ /* 0x0003e60000100a00 */
[----:B----4-:R-:W-:Y:S01]  /*a4e0*/  IMAD.WIDE R20, R15, 0x4, R238 ;  /* 0x000000040f147825 */ /* 0x010fe200078e02ee */
[----:B------:R1:W-:Y:S03]  /*a4f0*/  LDGSTS.E [R242+0x8], desc[UR6][R124.64], !P4 ;  /* 0x000080007cf27fae */ /* 0x0003e6000e121846 */
[----:B------:R-:W-:Y:S01]  /*a500*/  IMAD R15, R2, 0x1c, RZ ;  /* 0x0000001c020f7824 */ /* 0x000fe200078e02ff */
[----:B------:R2:W-:Y:S04]  /*a510*/  STL.64 [R1+0x90], R64 ;  /* 0x0000904001007387 */ /* 0x0005e80000100a00 */
[----:B------:R2:W-:Y:S01]  /*a520*/  LDGSTS.E [R242+0x4008], desc[UR6][R64.64], !P4 ;  /* 0x0400800040f27fae */ /* 0x0005e2000e121846 */
[----:B-1----:R-:W-:-:S03]  /*a530*/  IMAD.WIDE R124, R249, 0x4, R4 ;  /* 0x00000004f97c7825 */ /* 0x002fc600078e0204 */
[----:B------:R1:W-:Y:S04]  /*a540*/  STL.64 [R1+0x88], R20 ;  /* 0x0000881401007387 */ /* 0x0003e80000100a00 */
[----:B------:R1:W-:Y:S01]  /*a550*/  LDGSTS.E [R242+0x8008], desc[UR6][R20.64], !P4 ;  /* 0x0800800014f27fae */ /* 0x0003e2000e121846 */
[----:B--2---:R-:W-:-:S03]  /*a560*/  IMAD.WIDE R64, R249, 0x4, R236 ;  /* 0x00000004f9407825 */ /* 0x004fc600078e02ec */
[----:B------:R2:W-:Y:S04]  /*a570*/  STL.64 [R1+0x80], R12 ;  /* 0x0000800c01007387 */ /* 0x0005e80000100a00 */
[----:B------:R2:W-:Y:S01]  /*a580*/  LDGSTS.E [R242+0xc008], desc[UR6][R12.64], !P4 ;  /* 0x0c0080000cf27fae */ /* 0x0005e2000e121846 */
[----:B------:R-:W-:Y:S02]  /*a590*/  ISETP.GE.U32.AND P4, PT, R250, 0x7fffffc1, PT ;  /* 0x7fffffc1fa00780c */ /* 0x000fe40003f86070 */
[----:B------:R-:W4:Y:S01]  /*a5a0*/  LDC R250, c[0x0][0x230] ;  /* 0x00008c00fffa7b82 */ /* 0x000f220000000800 */
[C---:B-1----:R-:W-:Y:S01]  /*a5b0*/  IMAD.WIDE R20, R249.reuse, 0x4, R238 ;  /* 0x00000004f9147825 */ /* 0x042fe200078e02ee */
[----:B------:R-:W-:Y:S04]  /*a5c0*/  LDGSTS.E [R242+0xc], desc[UR6][R124.64], !P1 ;  /* 0x0000c0007cf27fae */ /* 0x000fe8000c921846 */
[----:B------:R1:W-:Y:S01]  /*a5d0*/  LDGSTS.E [R242+0x400c], desc[UR6][R64.64], !P1 ;  /* 0x0400c00040f27fae */ /* 0x0003e2000c921846 */
[----:B--2---:R-:W-:-:S03]  /*a5e0*/  IMAD.WIDE R12, R249, 0x4, R240 ;  /* 0x00000004f90c7825 */ /* 0x004fc600078e02f0 */
[----:B------:R2:W-:Y:S01]  /*a5f0*/  LDGSTS.E [R242+0x800c], desc[UR6][R20.64], !P1 ;  /* 0x0800c00014f27fae */ /* 0x0005e2000c921846 */
[----:B------:R-:W-:-:S03]  /*a600*/  IMAD R249, R2, 0x1d, RZ ;  /* 0x0000001d02f97824 */ /* 0x000fc600078e02ff */
[----:B------:R-:W-:Y:S04]  /*a610*/  STL.64 [R1+0x3c0], R124 ;  /* 0x0003c07c01007387 */ /* 0x000fe80000100a00 */
[----:B------:R3:W-:Y:S01]  /*a620*/  LDGSTS.E [R242+0xc00c], desc[UR6][R12.64], !P1 ;  /* 0x0c00c0000cf27fae */ /* 0x0007e2000c921846 */
[----:B------:R-:W-:Y:S01]  /*a630*/  ISETP.GE.U32.AND P1, PT, R0, 0x7fffffc0, PT ;  /* 0x7fffffc00000780c */ /* 0x000fe20003f26070 */
[----:B------:R-:W-:Y:S02]  /*a640*/  VIADD R0, R10, UR45 ;  /* 0x0000002d0a007c36 */ /* 0x000fe40008000000 */
[----:B------:R1:W-:Y:S01]  /*a650*/  STL.64 [R1+0x3e8], R64 ;  /* 0x0003e84001007387 */ /* 0x0003e20000100a00 */
[----:B------:R-:W-:-:S03]  /*a660*/  IMAD.WIDE R10, R15, 0x4, R240 ;  /* 0x000000040f0a7825 */ /* 0x000fc600078e02f0 */
[----:B------:R2:W-:Y:S04]  /*a670*/  STL.64 [R1+0x3f0], R20 ;  /* 0x0003f01401007387 */ /* 0x0005e80000100a00 */
[----:B------:R3:W-:Y:S01]  /*a680*/  STL.64 [R1+0x3f8], R12 ;  /* 0x0003f80c01007387 */ /* 0x0007e20000100a00 */
[----:B-1----:R-:W-:-:S04]  /*a690*/  IMAD.WIDE R64, R15, 0x4, R4 ;  /* 0x000000040f407825 */ /* 0x002fc800078e0204 */
[C---:B--2---:R-:W-:Y:S01]  /*a6a0*/  IMAD.WIDE R20, R15.reuse, 0x4, R236 ;  /* 0x000000040f147825 */ /* 0x044fe200078e02ec */
[----:B------:R1:W-:Y:S03]  /*a6b0*/  LDGSTS.E [R0], desc[UR6][R64.64], !P2 ;  /* 0x0000000040007fae */ /* 0x0003e6000d121846 */
[----:B---3--:R-:W-:Y:S01]  /*a6c0*/  IMAD.WIDE R12, R15, 0x4, R238 ;  /* 0x000000040f0c7825 */ /* 0x008fe200078e02ee */
[----:B------:R1:W-:Y:S03]  /*a6d0*/  STL.64 [R1+0x3c8], R64 ;  /* 0x0003c84001007387 */ /* 0x0003e60000100a00 */
[----:B------:R-:W-:Y:S01]  /*a6e0*/  VIADD R15, R252, 0xffffffde ;  /* 0xffffffdefc0f7836 */ /* 0x000fe20000000000 */
[----:B------:R2:W-:Y:S04]  /*a6f0*/  LDGSTS.E [R0+0x4000], desc[UR6][R20.64], !P2 ;  /* 0x0400000014007fae */ /* 0x0005e8000d121846 */
[----:B------:R2:W-:Y:S04]  /*a700*/  STL.64 [R1+0x400], R20 ;  /* 0x0004001401007387 */ /* 0x0005e80000100a00 */
[----:B------:R3:W-:Y:S01]  /*a710*/  LDGSTS.E [R0+0x8000], desc[UR6][R12.64], !P2 ;  /* 0x080000000c007fae */ /* 0x0007e2000d121846 */
[----:B-1----:R-:W-:-:S03]  /*a720*/  IMAD.WIDE R64, R249, 0x4, R4 ;  /* 0x00000004f9407825 */ /* 0x002fc600078e0204 */
[----:B------:R3:W-:Y:S04]  /*a730*/  STL.64 [R1+0x408], R12 ;  /* 0x0004080c01007387 */ /* 0x0007e80000100a00 */
[----:B------:R1:W-:Y:S01]  /*a740*/  LDGSTS.E [R0+0xc000], desc[UR6][R10.64], !P2 ;  /* 0x0c0000000a007fae */ /* 0x0003e2000d121846 */
[----:B--2---:R-:W-:Y:S01]  /*a750*/  IMAD.WIDE R20, R249, 0x4, R236 ;  /* 0x00000004f9147825 */ /* 0x004fe200078e02ec */
[----:B------:R-:W-:Y:S02]  /*a760*/  ISETP.GE.U32.AND P2, PT, R15, 0x7fffffbf, PT ;  /* 0x7fffffbf0f00780c */ /* 0x000fe40003f46070 */
[----:B------:R1:W-:Y:S01]  /*a770*/  STL.64 [R1+0x410], R10 ;  /* 0x0004100a01007387 */ /* 0x0003e20000100a00 */
[----:B------:R-:W-:Y:S02]  /*a780*/  IMAD R15, R2, 0x1e, RZ ;  /* 0x0000001e020f7824 */ /* 0x000fe400078e02ff */
[C---:B---3--:R-:W-:Y:S01]  /*a790*/  IMAD.WIDE R12, R249.reuse, 0x4, R238 ;  /* 0x00000004f90c7825 */ /* 0x048fe200078e02ee */
[----:B------:R2:W-:Y:S04]  /*a7a0*/  STL.64 [R1+0x3d0], R64 ;  /* 0x0003d04001007387 */ /* 0x0005e80000100a00 */
[----:B------:R2:W-:Y:S01]  /*a7b0*/  LDGSTS.E [R0+0x4], desc[UR6][R64.64], !P6 ;  /* 0x0000400040007fae */ /* 0x0005e2000f121846 */
[----:B-1----:R-:W-:-:S03]  /*a7c0*/  IMAD.WIDE R10, R249, 0x4, R240 ;  /* 0x00000004f90a7825 */ /* 0x002fc600078e02f0 */
[----:B------:R1:W-:Y:S01]  /*a7d0*/  STL.64 [R1+0x418], R20 ;  /* 0x0004181401007387 */ /* 0x0003e20000100a00 */
[----:B----4-:R-:W-:-:S03]  /*a7e0*/  VIADD R249, R250, 0xffffffdd ;  /* 0xffffffddfaf97836 */ /* 0x010fc60000000000 */
[----:B------:R1:W-:Y:S04]  /*a7f0*/  LDGSTS.E [R0+0x4004], desc[UR6][R20.64], !P6 ;  /* 0x0400400014007fae */ /* 0x0003e8000f121846 */
[----:B------:R3:W-:Y:S01]  /*a800*/  STL.64 [R1+0x420], R12 ;  /* 0x0004200c01007387 */ /* 0x0007e20000100a00 */
[----:B--2---:R-:W-:-:S03]  /*a810*/  IMAD.WIDE R64, R15, 0x4, R240 ;  /* 0x000000040f407825 */ /* 0x004fc600078e02f0 */
[----:B------:R3:W-:Y:S01]  /*a820*/  LDGSTS.E [R0+0x8004], desc[UR6][R12.64], !P6 ;  /* 0x080040000c007fae */ /* 0x0007e2000f121846 */
[----:B-1----:R-:W-:-:S03]  /*a830*/  IMAD.WIDE R20, R15, 0x4, R4 ;  /* 0x000000040f147825 */ /* 0x002fc600078e0204 */
[----:B------:R1:W-:Y:S04]  /*a840*/  STL.64 [R1+0x428], R10 ;  /* 0x0004280a01007387 */ /* 0x0003e80000100a00 */
[----:B------:R1:W-:Y:S01]  /*a850*/  LDGSTS.E [R0+0xc004], desc[UR6][R10.64], !P6 ;  /* 0x0c0040000a007fae */ /* 0x0003e2000f121846 */
[----:B------:R-:W-:Y:S01]  /*a860*/  ISETP.GE.U32.AND P6, PT, R249, 0x7fffffbe, PT ;  /* 0x7fffffbef900780c */ /* 0x000fe20003fc6070 */
[C---:B---3--:R-:W-:Y:S02]  /*a870*/  IMAD.WIDE R12, R15.reuse, 0x4, R236 ;  /* 0x000000040f0c7825 */ /* 0x048fe400078e02ec */
[----:B------:R2:W-:Y:S04]  /*a880*/  STL.64 [R1+0x3d8], R20 ;  /* 0x0003d81401007387 */ /* 0x0005e80000100a00 */
[----:B------:R3:W-:Y:S01]  /*a890*/  STL.64 [R1+0x430], R12 ;  /* 0x0004300c01007387 */ /* 0x0007e20000100a00 */
[----:B-1----:R-:W-:-:S03]  /*a8a0*/  IMAD.WIDE R10, R15, 0x4, R238 ;  /* 0x000000040f0a7825 */ /* 0x002fc600078e02ee */
[----:B------:R-:W-:Y:S01]  /*a8b0*/  LDGSTS.E [R0+0x8], desc[UR6][R20.64], !P5 ;  /* 0x0000800014007fae */ /* 0x000fe2000e921846 */
[----:B------:R-:W-:-:S03]  /*a8c0*/  VIADD R15, R22, 0xffffffdc ;  /* 0xffffffdc160f7836 */ /* 0x000fc60000000000 */
[----:B------:R1:W-:Y:S04]  /*a8d0*/  STL.64 [R1+0x438], R10 ;  /* 0x0004380a01007387 */ /* 0x0003e80000100a00 */
[----:B------:R4:W-:Y:S04]  /*a8e0*/  STL.64 [R1+0x440], R64 ;  /* 0x0004404001007387 */ /* 0x0009e80000100a00 */
[----:B------:R-:W-:Y:S04]  /*a8f0*/  LDGSTS.E [R0+0x4008], desc[UR6][R12.64], !P5 ;  /* 0x040080000c007fae */ /* 0x000fe8000e921846 */
[----:B------:R-:W4:Y:S04]  /*a900*/  LDL.64 R124, [R1+0x78] ;  /* 0x00007800017c7983 */ /* 0x000f280000100a00 */
[----:B------:R-:W-:Y:S04]  /*a910*/  LDGSTS.E [R0+0x8008], desc[UR6][R10.64], !P5 ;  /* 0x080080000a007fae */ /* 0x000fe8000e921846 */
[----:B--2---:R-:W2:Y:S04]  /*a920*/  LDL.64 R20, [R1+0x68] ;  /* 0x0000680001147983 */ /* 0x004ea80000100a00 */
[----:B---3--:R-:W3:Y:S04]  /*a930*/  LDL.64 R12, [R1+0x48] ;  /* 0x00004800010c7983 */ /* 0x008ee80000100a00 */
[----:B-1----:R-:W3:Y:S04]  /*a940*/  LDL.64 R10, [R1+0x58] ;  /* 0x00005800010a7983 */ /* 0x002ee80000100a00 */
[----:B------:R4:W-:Y:S01]  /*a950*/  LDGSTS.E [R0+0xc008], desc[UR6][R64.64], !P5 ;  /* 0x0c00800040007fae */ /* 0x0009e2000e921846 */
[----:B------:R-:W-:Y:S01]  /*a960*/  ISETP.GE.U32.AND P5, PT, R15, 0x7fffffbd, PT ;  /* 0x7fffffbd0f00780c */ /* 0x000fe20003fa6070 */
[----:B------:R-:W-:-:S02]  /*a970*/  IMAD R15, R2, 0x1f, RZ ;  /* 0x0000001f020f7824 */ /* 0x000fc400078e02ff */
[----:B------:R-:W-:Y:S01]  /*a980*/  IMAD.SHL.U32 R249, R23, 0x4, RZ ;  /* 0x0000000417f97824 */ /* 0x000fe200078e00ff */
[----:B------:R-:W3:Y:S01]  /*a990*/  LDL.64 R246, [R1+0x38] ;  /* 0x0000380001f67983 */ /* 0x000ee20000100a00 */
[----:B------:R-:W-:-:S04]  /*a9a0*/  IMAD.WIDE R162, R15, 0x4, R236 ;  /* 0x000000040fa27825 */ /* 0x000fc800078e02ec */
[----:B----4-:R-:W-:-:S04]  /*a9b0*/  IMAD.WIDE R64, R15, 0x4, R4 ;  /* 0x000000040f407825 */ /* 0x010fc800078e0204 */
[C---:B------:R-:W-:Y:S01]  /*a9c0*/  IMAD.WIDE R136, R15.reuse, 0x4, R238 ;  /* 0x000000040f887825 */ /* 0x040fe200078e02ee */
[----:B------:R1:W-:Y:S03]  /*a9d0*/  STL.64 [R1+0x3e0], R64 ;  /* 0x0003e04001007387 */ /* 0x0003e60000100a00 */
[----:B------:R-:W-:Y:S01]  /*a9e0*/  IMAD.WIDE R22, R15, 0x4, R240 ;  /* 0x000000040f167825 */ /* 0x000fe200078e02f0 */
[----:B------:R-:W-:Y:S01]  /*a9f0*/  LOP3.LUT R15, R249, UR5, RZ, 0x3c, !PT ;  /* 0x00000005f90f7c12 */ /* 0x000fe2000f8e3cff */
[----:B------:R4:W-:Y:S02]  /*aa00*/  STL.64 [R1+0x448], R162 ;  /* 0x000448a201007387 */ /* 0x0009e40000100a00 */
[----:B------:R-:W-:Y:S02]  /*aa10*/  VIADD R250, R251, 0xffffffdb ;  /* 0xffffffdbfbfa7836 */ /* 0x000fe40000000000 */
[----:B------:R-:W-:Y:S01]  /*aa20*/  LDGSTS.E [R0+0xc], desc[UR6][R64.64], !P4 ;  /* 0x0000c00040007fae */ /* 0x000fe2000e121846 */
[----:B------:R-:W-:-:S03]  /*aa30*/  VIADD R251, R15, UR45 ;  /* 0x0000002d0ffb7c36 */ /* 0x000fc60008000000 */
[----:B------:R-:W-:Y:S01]  /*aa40*/  LDGSTS.E [R0+0x400c], desc[UR6][R162.64], !P4 ;  /* 0x0400c000a2007fae */ /* 0x000fe2000e121846 */
[----:B------:R-:W-:-:S03]  /*aa50*/  LOP3.LUT R252, R15, 0x40, RZ, 0x3c, !PT ;  /* 0x000000400ffc7812 */ /* 0x000fc600078e3cff */
[----:B------:R-:W-:Y:S04]  /*aa60*/  LDGSTS.E [R0+0x800c], desc[UR6][R136.64], !P4 ;  /* 0x0800c00088007fae */ /* 0x000fe8000e121846 */
[----:B-1----:R-:W3:Y:S04]  /*aa70*/  LDL.LU.64 R64, [R1+0x29d0] ;  /* 0x0029d00001407983 */ /* 0x002ee80000300a00 */
[----:B------:R1:W-:Y:S04]  /*aa80*/  STL.64 [R1+0x450], R136 ;  /* 0x0004508801007387 */ /* 0x0003e80000100a00 */
[----:B----4-:R-:W4:Y:S04]  /*aa90*/  LDL.LU.64 R162, [R1+0x29c8] ;  /* 0x0029c80001a27983 */ /* 0x010f280000300a00 */
[----:B------:R1:W-:Y:S04]  /*aaa0*/  STL.64 [R1+0x5b0], R22 ;  /* 0x0005b01601007387 */ /* 0x0003e80000100a00 */
[----:B-1----:R-:W4:Y:S04]  /*aab0*/  LDL.LU.64 R136, [R1+0x29c0] ;  /* 0x0029c00001887983 */ /* 0x002f280000300a00 */
[----:B------:R-:W-:Y:S04]  /*aac0*/  LDGSTS.E [R0+0xc00c], desc[UR6][R22.64], !P4 ;  /* 0x0c00c00016007fae */ /* 0x000fe8000e121846 */
[----:B------:R-:W0:Y:S04]  /*aad0*/  LDGDEPBAR ;  /* 0x00000000000079af */ /* 0x000e280000000000 */
[----:B------:R-:W4:Y:S04]  /*aae0*/  LDL.LU.64 R22, [R1+0x29b8] ;  /* 0x0029b80001167983 */ /* 0x000f280000300a00 */
[----:B------:R1:W-:Y:S04]  /*aaf0*/  STL.64 [R1+0x2898], R14 ;  /* 0x0028980e01007387 */ /* 0x0003e80000100a00 */
[----:B-1----:R-:W4:Y:S04]  /*ab00*/  LDL.LU.64 R14, [R1+0x28] ;  /* 0x00002800010e7983 */ /* 0x002f280000300a00 */
[----:B------:R-:W-:Y:S04]  /*ab10*/  LDGSTS.E [R251+0x60000], desc[UR6][R124.64], P0 ;  /* 0x600000007cfb7fae */ /* 0x000fe80008121846 */
[----:B--2---:R-:W-:Y:S04]  /*ab20*/  LDGSTS.E [R251+0x60400], desc[UR6][R20.64], P0 ;  /* 0x6040000014fb7fae */ /* 0x004fe80008121846 */
[----:B------:R-:W2:Y:S04]  /*ab30*/  LDL.LU.64 R124, [R1+0x29b0] ;  /* 0x0029b000017c7983 */ /* 0x000ea80000300a00 */
[----:B---3--:R-:W-:Y:S04]  /*ab40*/  LDGSTS.E [R251+0x60800], desc[UR6][R10.64], P0 ;  /* 0x608000000afb7fae */ /* 0x008fe80008121846 */
[----:B------:R-:W3:Y:S04]  /*ab50*/  LDL.LU.64 R20, [R1+0x29a8] ;  /* 0x0029a80001147983 */ /* 0x000ee80000300a00 */
[----:B------:R-:W-:Y:S04]  /*ab60*/  LDGSTS.E [R251+0x60c00], desc[UR6][R12.64], P0 ;  /* 0x60c000000cfb7fae */ /* 0x000fe80008121846 */
[----:B------:R-:W2:Y:S04]  /*ab70*/  LDL.LU.64 R10, [R1+0x29a0] ;  /* 0x0029a000010a7983 */ /* 0x000ea80000300a00 */
[----:B------:R-:W-:Y:S04]  /*ab80*/  LDGSTS.E [R251+0x61000], desc[UR6][R246.64], P0 ;  /* 0x61000000f6fb7fae */ /* 0x000fe80008121846 */
[----:B------:R-:W3:Y:S04]  /*ab90*/  LDL.LU.64 R12, [R1+0x2998] ;  /* 0x00299800010c7983 */ /* 0x000ee80000300a00 */
[----:B------:R-:W2:Y:S04]  /*aba0*/  LDL.64 R246, [R1+0x10] ;  /* 0x0000100001f67983 */ /* 0x000ea80000100a00 */
[----:B----4-:R-:W-:Y:S04]  /*abb0*/  LDGSTS.E [R251+0x61400], desc[UR6][R14.64], P0 ;  /* 0x614000000efb7fae */ /* 0x010fe80008121846 */
[----:B------:R1:W-:Y:S04]  /*abc0*/  STL.64 [R1+0x2938], R14 ;  /* 0x0029380e01007387 */ /* 0x0003e80000100a00 */
[----:B-1----:R-:W4:Y:S04]  /*abd0*/  LDL.64 R14, [R1+0x20] ;  /* 0x00002000010e7983 */ /* 0x002f280000100a00 */
[----:B---3--:R-:W-:Y:S04]  /*abe0*/  LDGSTS.E [R251+0x61800], desc[UR6][R12.64], P0 ;  /* 0x618000000cfb7fae */ /* 0x008fe80008121846 */
[----:B------:R1:W-:Y:S04]  /*abf0*/  STL.64 [R1+0x2940], R12 ;  /* 0x0029400c01007387 */ /* 0x0003e80000100a00 */
[----:B--2---:R-:W-:Y:S04]  /*ac00*/  LDGSTS.E [R251+0x61c00], desc[UR6][R10.64], P0 ;  /* 0x61c000000afb7fae */ /* 0x004fe80008121846 */
[----:B------:R-:W-:Y:S04]  /*ac10*/  LDGSTS.E [R251+0x62000], desc[UR6][R20.64], P0 ;  /* 0x6200000014fb7fae */ /* 0x000fe80008121846 */
[----:B-1----:R-:W2:Y:S04]  /*ac20*/  LDL.64 R12, [R1+0x30] ;  /* 0x00003000010c7983 */ /* 0x002ea80000100a00 */
[----:B------:R1:W-:Y:S04]  /*ac30*/  STL.64 [R1+0x2948], R10 ;  /* 0x0029480a01007387 */ /* 0x0003e80000100a00 */
[----:B------:R-:W-:Y:S04]  /*ac40*/  LDGSTS.E [R251+0x62400], desc[UR6][R136.64], P0 ;  /* 0x6240000088fb7fae */ /* 0x000fe80008121846 */
[----:B------:R-:W-:Y:S04]  /*ac50*/  LDGSTS.E [R251+0x62800], desc[UR6][R64.64], P0 ;  /* 0x6280000040fb7fae */ /* 0x000fe80008121846 */
[----:B-1----:R-:W3:Y:S04]  /*ac60*/  LDL.64 R10, [R1+0x40] ;  /* 0x00004000010a7983 */ /* 0x002ee80000100a00 */
[----:B------:R1:W-:Y:S04]  /*ac70*/  STL.64 [R1+0x2950], R20 ;  /* 0x0029501401007387 */ /* 0x0003e80000100a00 */
[----:B------:R-:W-:Y:S04]  /*ac80*/  LDGSTS.E [R251+0x62c00], desc[UR6][R44.64], P0 ;  /* 0x62c000002cfb7fae */ /* 0x000fe80008121846 */
[----:B------:R-:W-:Y:S04]  /*ac90*/  LDGSTS.E [R251+0x63000], desc[UR6][R46.64], P0 ;  /* 0x630000002efb7fae */ /* 0x000fe80008121846 */
[----:B-1----:R-:W4:Y:S04]  /*aca0*/  LDL.64 R20, [R1+0x50] ;  /* 0x0000500001147983 */ /* 0x002f280000100a00 */
[----:B------:R1:W-:Y:S04]  /*acb0*/  STL.64 [R1+0x2958], R136 ;  /* 0x0029588801007387 */ /* 0x0003e80000100a00 */
[----:B------:R-:W-:Y:S04]  /*acc0*/  LDGSTS.E [R251+0x63400], desc[UR6][R130.64], P0 ;  /* 0x6340000082fb7fae */ /* 0x000fe80008121846 */
[----:B------:R-:W-:Y:S04]  /*acd0*/  LDGSTS.E [R251+0x63800], desc[UR6][R48.64], P0 ;  /* 0x6380000030fb7fae */ /* 0x000fe80008121846 */
[----:B-1----:R-:W2:Y:S04]  /*ace0*/  LDL.64 R136, [R1+0x60] ;  /* 0x0000600001887983 */ /* 0x002ea80000100a00 */
[----:B------:R1:W-:Y:S04]  /*acf0*/  STL.64 [R1+0x2960], R64 ;  /* 0x0029604001007387 */ /* 0x0003e80000100a00 */
[----:B------:R-:W-:Y:S04]  /*ad00*/  LDGSTS.E [R251+0x63c00], desc[UR6][R72.64], P0 ;  /* 0x63c0000048fb7fae */ /* 0x000fe80008121846 */
[----:B------:R-:W-:Y:S04]  /*ad10*/  LDGSTS.E [R251+0x64000], desc[UR6][R50.64], P0 ;  /* 0x6400000032fb7fae */ /* 0x000fe80008121846 */
[----:B-1----:R-:W3:Y:S04]  /*ad20*/  LDL.64 R64, [R1+0x70] ;  /* 0x0000700001407983 */ /* 0x002ee80000100a00 */
[----:B------:R-:W-:Y:S04]  /*ad30*/  LDGSTS.E [R251+0x64400], desc[UR6][R52.64], P0 ;  /* 0x6440000034fb7fae */ /* 0x000fe80008121846 */
        /* <DEDUP_REMOVED lines=37> */
[----:B------:R-:W-:Y:S01]  /*af90*/  LDGSTS.E [R251+0x6dc00], desc[UR6][R144.64], P0 ;  /* 0x6dc0000090fb7fae */ /* 0x000fe20008121846 */
[----:B------:R-:W-:-:S03]  /*afa0*/  VIADD R249, R252, UR45 ;  /* 0x0000002dfcf97c36 */ /* 0x000fc60008000000 */
        /* <DEDUP_REMOVED lines=8> */
[----:B------:R-:W-:Y:S04]  /*b030*/  STL.64 [R1+0x2968], R44 ;  /* 0x0029682c01007387 */ /* 0x000fe80000100a00 */
[----:B------:R1:W-:Y:S04]  /*b040*/  STL.64 [R1+0x2970], R46 ;  /* 0x0029702e01007387 */ /* 0x0003e80000100a00 */
[----:B------:R1:W-:Y:S04]  /*b050*/  STL.64 [R1+0x2978], R130 ;  /* 0x0029788201007387 */ /* 0x0003e80000100a00 */
[----:B---3--:R-:W-:Y:S04]  /*b060*/  LDGSTS.E [R249+0x60200], desc[UR6][R64.64], P0 ;  /* 0x6020000040f97fae */ /* 0x008fe80008121846 */
[----:B--2---:R2:W-:Y:S04]  /*b070*/  LDGSTS.E [R249+0x60600], desc[UR6][R136.64], P0 ;  /* 0x6060000088f97fae */ /* 0x0045e80008121846 */
[----:B----4-:R-:W-:Y:S04]  /*b080*/  LDGSTS.E [R249+0x60a00], desc[UR6][R20.64], P0 ;  /* 0x60a0000014f97fae */ /* 0x010fe80008121846 */
[----:B------:R-:W-:Y:S04]  /*b090*/  LDGSTS.E [R249+0x60e00], desc[UR6][R10.64], P0 ;  /* 0x60e000000af97fae */ /* 0x000fe80008121846 */
[----:B------:R-:W-:Y:S04]  /*b0a0*/  LDGSTS.E [R249+0x61200], desc[UR6][R12.64], P0 ;  /* 0x612000000cf97fae */ /* 0x000fe80008121846 */
[----:B------:R-:W-:Y:S04]  /*b0b0*/  LDGSTS.E [R249+0x61600], desc[UR6][R14.64], P0 ;  /* 0x616000000ef97fae */ /* 0x000fe80008121846 */
[----:B------:R-:W-:Y:S04]  /*b0c0*/  LDGSTS.E [R249+0x61a00], desc[UR6][R246.64], P0 ;  /* 0x61a00000f6f97fae */ /* 0x000fe80008121846 */
[----:B------:R-:W-:Y:S04]  /*b0d0*/  LDGSTS.E [R249+0x61e00], desc[UR6][R124.64], P0 ;  /* 0x61e000007cf97fae */ /* 0x000fe80008121846 */
[----:B------:R-:W-:Y:S04]  /*b0e0*/  LDGSTS.E [R249+0x62200], desc[UR6][R22.64], P0 ;  /* 0x6220000016f97fae */ /* 0x000fe80008121846 */
[----:B------:R-:W-:Y:S04]  /*b0f0*/  LDGSTS.E [R249+0x62600], desc[UR6][R162.64], P0 ;  /* 0x62600000a2f97fae */ /* 0x000fe80008121846 */
[----:B------:R-:W3:Y:S04]  /*b100*/  LDL.LU.64 R124, [R1+0x2990] ;  /* 0x00299000017c7983 */ /* 0x000ee80000300a00 */
[----:B------:R-:W4:Y:S04]  /*b110*/  LDL.LU.64 R246, [R1+0x3b8] ;  /* 0x0003b80001f67983 */ /* 0x000f280000300a00 */
[----:B-1----:R-:W4:Y:S04]  /*b120*/  LDL.LU.64 R46, [R1+0x3b0] ;  /* 0x0003b000012e7983 */ /* 0x002f280000300a00 */
[----:B------:R-:W4:Y:S04]  /*b130*/  LDL.LU.64 R14, [R1+0x3a8] ;  /* 0x0003a800010e7983 */ /* 0x000f280000300a00 */
[----:B------:R-:W4:Y:S04]  /*b140*/  LDL.LU.64 R12, [R1+0x3a0] ;  /* 0x0003a000010c7983 */ /* 0x000f280000300a00 */
        /* <DEDUP_REMOVED lines=53> */
[----:B------:R-:W-:-:S03]  /*b4a0*/  IMAD.SHL.U32 R2, R2, 0x20, RZ ;  /* 0x0000002002027824 */ /* 0x000fc600078e00ff */
[----:B------:R-:W4:Y:S01]  /*b4b0*/  LDL.LU.64 R44, [R1+0x390] ;  /* 0x00039000012c7983 */ /* 0x000f220000300a00 */
[----:B------:R-:W-:-:S03]  /*b4c0*/  IMAD.WIDE R4, R2, 0x4, R4 ;  /* 0x0000000402047825 */ /* 0x000fc600078e0204 */
[----:B------:R-:W4:Y:S01]  /*b4d0*/  LDL.LU.64 R20, [R1+0x388] ;  /* 0x0003880001147983 */ /* 0x000f220000300a00 */
[----:B--2---:R-:W-:Y:S01]  /*b4e0*/  IMAD.WIDE R136, R2, 0x4, R236 ;  /* 0x0000000402887825 */ /* 0x004fe200078e02ec */
[----:B------:R-:W-:Y:S01]  /*b4f0*/  ISETP.GE.U32.AND P4, PT, R250, 0x7fffffbc, PT ;  /* 0x7fffffbcfa00780c */ /* 0x000fe20003f86070 */
[----:B------:R-:W1:Y:S01]  /*b500*/  LDC R237, c[0x0][0x230] ;  /* 0x00008c00ffed7b82 */ /* 0x000e620000000800 */
[----:B------:R-:W2:Y:S01]  /*b510*/  LDL.LU.64 R10, [R1+0x380] ;  /* 0x00038000010a7983 */ /* 0x000ea20000300a00 */
[----:B------:R-:W-:-:S03]  /*b520*/  IMAD.WIDE R130, R2, 0x4, R238 ;  /* 0x0000000402827825 */ /* 0x000fc600078e02ee */
[----:B------:R-:W2:Y:S01]  /*b530*/  LDL.LU.64 R238, [R1+0x398] ;  /* 0x0003980001ee7983 */ /* 0x000ea20000300a00 */
[----:B------:R-:W-:Y:S02]  /*b540*/  VIADD R250, R245, 0xffffffda ;  /* 0xffffffdaf5fa7836 */ /* 0x000fe40000000000 */
[----:B------:R-:W-:Y:S01]  /*b550*/  IMAD.WIDE R64, R2, 0x4, R240 ;  /* 0x0000000402407825 */ /* 0x000fe200078e02f0 */
[----:B------:R4:W-:Y:S01]  /*b560*/  STL.64 [R1+0x5a8], R4 ;  /* 0x0005a80401007387 */ /* 0x0009e20000100a00 */
[----:B------:R-:W2:Y:S03]  /*b570*/  LDC R236, c[0x0][0x230] ;  /* 0x00008c00ffec7b82 */ /* 0x000ea60000000800 */
[----:B------:R-:W-:Y:S04]  /*b580*/  STL.64 [R1+0x5a0], R136 ;  /* 0x0005a08801007387 */ /* 0x000fe80000100a00 */
[----:B------:R4:W-:Y:S04]  /*b590*/  STL.64 [R1+0x598], R130 ;  /* 0x0005988201007387 */ /* 0x0009e80000100a00 */
[----:B------:R1:W-:Y:S04]  /*b5a0*/  STL.64 [R1+0x590], R64 ;  /* 0x0005904001007387 */ /* 0x0003e80000100a00 */
[----:B---3--:R-:W-:Y:S04]  /*b5b0*/  LDGSTS.E [R249+0x6fe00], desc[UR6][R124.64], P0 ;  /* 0x6fe000007cf97fae */ /* 0x008fe80008121846 */
[----:B------:R-:W0:Y:S01]  /*b5c0*/  LDGDEPBAR ;  /* 0x00000000000079af */ /* 0x000e220000000000 */
[----:B------:R-:W-:Y:S01]  /*b5d0*/  BAR.SYNC.DEFER_BLOCKING 0x0 ;  /* 0x0000000000007b1d */ /* 0x000fe20000010000 */
[----:B------:R-:W-:Y:S01]  /*b5e0*/  ISETP.GE.U32.AND P0, PT, R250, 0x7fffffbb, PT ;  /* 0x7fffffbbfa00780c */ /* 0x000fe20003f06070 */
[----:B------:R-:W-:-:S04]  /*b5f0*/  VIADD R250, R244, 0xffffffd9 ;  /* 0xffffffd9f4fa7836 */ /* 0x000fc80000000000 */
[----:B------:R-:W3:Y:S04]  /*b600*/  LDL.LU.64 R244, [R1+0x378] ;  /* 0x0003780001f47983 */ /* 0x000ee80000300a00 */
[----:B------:R-:W-:Y:S01]  /*b610*/  @!PT LDS RZ, [RZ] ;  /* 0x00000000fffff984 */ /* 0x000fe20000000800 */
[----:B------:R-:W-:Y:S01]  /*b620*/  @!PT LDS RZ, [RZ] ;  /* 0x00000000fffff984 */ /* 0x000fe20000000800 */
[----:B------:R-:W-:Y:S01]  /*b630*/  @!PT LDS RZ, [RZ] ;  /* 0x00000000fffff984 */ /* 0x000fe20000000800 */
[----:B------:R1:W-:Y:S04]  /*b640*/  LDGSTS.E [R248+0x10000], desc[UR6][R4.64], !P1 ;  /* 0x1000000004f87fae */ /* 0x0003e8000c921846 */
[----:B------:R-:W-:Y:S04]  /*b650*/  LDGSTS.E [R248+0x14000], desc[UR6][R136.64], !P1 ;  /* 0x1400000088f87fae */ /* 0x000fe8000c921846 */
[----:B------:R1:W-:Y:S04]  /*b660*/  LDGSTS.E [R248+0x18000], desc[UR6][R130.64], !P1 ;  /* 0x1800000082f87fae */ /* 0x0003e8000c921846 */
[----:B------:R-:W-:Y:S01]  /*b670*/  LDGSTS.E [R248+0x1c000], desc[UR6][R64.64], !P1 ;  /* 0x1c00000040f87fae */ /* 0x000fe2000c921846 */
[C---:B----4-:R-:W-:Y:S01]  /*b680*/  IMAD.WIDE R46, R2.reuse, 0x4, R46 ;  /* 0x00000004022e7825 */ /* 0x050fe200078e022e */
[----:B-1----:R-:W1:Y:S08]  /*b690*/  LDC R5, c[0x0][0x230] ;  /* 0x00008c00ff057b82 */ /* 0x002e700000000800 */
[----:B------:R-:W4:Y:S01]  /*b6a0*/  LDC R131, c[0x0][0x230] ;  /* 0x00008c00ff837b82 */ /* 0x000f220000000800 */
[----:B------:R-:W-:-:S02]  /*b6b0*/  IMAD.WIDE R136, R2, 0x4, R246 ;  /* 0x0000000402887825 */ /* 0x000fc400078e02f6 */
[----:B------:R-:W3:Y:S04]  /*b6c0*/  LDL.LU.64 R246, [R1+0x370] ;  /* 0x0003700001f67983 */ /* 0x000ee80000300a00 */
[----:B------:R-:W3:Y:S01]  /*b6d0*/  LDL.LU.64 R64, [R1+0x368] ;  /* 0x0003680001407983 */ /* 0x000ee20000300a00 */
[----:B------:R-:W-:-:S03]  /*b6e0*/  IMAD.WIDE R14, R2, 0x4, R14 ;  /* 0x00000004020e7825 */ /* 0x000fc600078e020e */
[----:B------:R-:W-:Y:S01]  /*b6f0*/  STL.64 [R1+0x588], R136 ;  /* 0x0005888801007387 */ /* 0x000fe20000100a00 */
[----:B------:R-:W-:-:S03]  /*b700*/  IMAD.WIDE R12, R2, 0x4, R12 ;  /* 0x00000004020c7825 */ /* 0x000fc600078e020c */
[----:B------:R1:W-:Y:S04]  /*b710*/  STL.64 [R1+0x580], R46 ;  /* 0x0005802e01007387 */ /* 0x0003e80000100a00 */
[----:B------:R-:W-:Y:S04]  /*b720*/  LDGSTS.E [R248+0x10004], desc[UR6][R136.64], !P2 ;  /* 0x1000400088f87fae */ /* 0x000fe8000d121846 */
[----:B------:R-:W-:Y:S01]  /*b730*/  LDGSTS.E [R248+0x14004], desc[UR6][R46.64], !P2 ;  /* 0x140040002ef87fae */ /* 0x000fe2000d121846 */
[----:B----4-:R-:W-:-:S03]  /*b740*/  VIADD R4, R131, 0xffffffd8 ;  /* 0xffffffd883047836 */ /* 0x010fc60000000000 */
[----:B------:R-:W4:Y:S04]  /*b750*/  LDL.LU.64 R130, [R1+0x360] ;  /* 0x0003600001827983 */ /* 0x000f280000300a00 */
[----:B------:R-:W-:Y:S04]  /*b760*/  STL.64 [R1+0x578], R14 ;  /* 0x0005780e01007387 */ /* 0x000fe80000100a00 */
[----:B------:R1:W-:Y:S04]  /*b770*/  STL.64 [R1+0x570], R12 ;  /* 0x0005700c01007387 */ /* 0x0003e80000100a00 */
[----:B-1----:R-:W4:Y:S04]  /*b780*/  LDL.LU.64 R46, [R1+0x358] ;  /* 0x00035800012e7983 */ /* 0x002f280000300a00 */
[----:B------:R-:W-:Y:S04]  /*b790*/  LDGSTS.E [R248+0x18004], desc[UR6][R14.64], !P2 ;  /* 0x180040000ef87fae */ /* 0x000fe8000d121846 */
[----:B------:R-:W4:Y:S04]  /*b7a0*/  LDL.LU.64 R136, [R1+0x350] ;  /* 0x0003500001887983 */ /* 0x000f280000300a00 */
[----:B------:R-:W-:Y:S04]  /*b7b0*/  LDGSTS.E [R248+0x1c004], desc[UR6][R12.64], !P2 ;  /* 0x1c0040000cf87fae */ /* 0x000fe8000d121846 */
[----:B------:R-:W4:Y:S04]  /*b7c0*/  LDL.LU.64 R12, [R1+0x348] ;  /* 0x00034800010c7983 */ /* 0x000f280000300a00 */
[----:B------:R-:W4:Y:S01]  /*b7d0*/  LDL.LU.64 R14, [R1+0x340] ;  /* 0x00034000010e7983 */ /* 0x000f220000300a00 */
[----:B------:R-:W-:Y:S01]  /*b7e0*/  ISETP.GE.U32.AND P2, PT, R4, 0x7fffffb9, PT ;  /* 0x7fffffb90400780c */ /* 0x000fe20003f46070 */
[----:B------:R-:W-:-:S02]  /*b7f0*/  VIADD R4, R237, 0xffffffd7 ;  /* 0xffffffd7ed047836 */ /* 0x000fc40000000000 */
[----:B------:R-:W-:-:S04]  /*b800*/  IMAD.WIDE R44, R2, 0x4, R44 ;  /* 0x00000004022c7825 */ /* 0x000fc800078e022c */
[----:B------:R-:W-:-:S04]  /*b810*/  IMAD.WIDE R20, R2, 0x4, R20 ;  /* 0x0000000402147825 */ /* 0x000fc800078e0214 */
[----:B--2---:R-:W-:-:S04]  /*b820*/  IMAD.WIDE R10, R2, 0x4, R10 ;  /* 0x00000004020a7825 */ /* 0x004fc800078e020a */
[----:B------:R-:W-:-:S05]  /*b830*/  IMAD.WIDE R238, R2, 0x4, R238 ;  /* 0x0000000402ee7825 */ /* 0x000fca00078e02ee */
[----:B------:R-:W-:Y:S04]  /*b840*/  STL.64 [R1+0x568], R238 ;  /* 0x000568ee01007387 */ /* 0x000fe80000100a00 */
[----:B------:R-:W-:Y:S04]  /*b850*/  LDGSTS.E [R248+0x10008], desc[UR6][R238.64], !P6 ;  /* 0x10008000eef87fae */ /* 0x000fe8000f121846 */
[----:B------:R1:W-:Y:S04]  /*b860*/  STL.64 [R1+0x560], R44 ;  /* 0x0005602c01007387 */ /* 0x0003e80000100a00 */
[----:B------:R1:W-:Y:S04]  /*b870*/  LDGSTS.E [R248+0x14008], desc[UR6][R44.64], !P6 ;  /* 0x140080002cf87fae */ /* 0x0003e8000f121846 */
[----:B------:R-:W-:Y:S04]  /*b880*/  STL.64 [R1+0x558], R20 ;  /* 0x0005581401007387 */ /* 0x000fe80000100a00 */
[----:B------:R-:W-:Y:S04]  /*b890*/  LDGSTS.E [R248+0x18008], desc[UR6][R20.64], !P6 ;  /* 0x1800800014f87fae */ /* 0x000fe8000f121846 */
[----:B------:R2:W-:Y:S01]  /*b8a0*/  STL.64 [R1+0x550], R10 ;  /* 0x0005500a01007387 */ /* 0x0005e20000100a00 */
[----:B-1----:R-:W1:Y:S03]  /*b8b0*/  LDC R44, c[0x0][0x230] ;  /* 0x00008c00ff2c7b82 */ /* 0x002e660000000800 */
[----:B------:R-:W-:Y:S04]  /*b8c0*/  LDGSTS.E [R248+0x1c008], desc[UR6][R10.64], !P6 ;  /* 0x1c0080000af87fae */ /* 0x000fe8000f121846 */
[----:B--2---:R-:W2:Y:S04]  /*b8d0*/  LDL.LU.64 R10, [R1+0x338] ;  /* 0x00033800010a7983 */ /* 0x004ea80000300a00 */
[----:B------:R-:W2:Y:S04]  /*b8e0*/  LDL.LU.64 R20, [R1+0x330] ;  /* 0x0003300001147983 */ /* 0x000ea80000300a00 */
[----:B------:R-:W2:Y:S01]  /*b8f0*/  LDL.LU.64 R238, [R1+0x328] ;  /* 0x0003280001ee7983 */ /* 0x000ea20000300a00 */
[----:B---3--:R-:W-:-:S05]  /*b900*/  IMAD.WIDE R244, R2, 0x4, R244 ;  /* 0x0000000402f47825 */ /* 0x008fca00078e02f4 */
[----:B------:R3:W-:Y:S04]  /*b910*/  STL.64 [R1+0x548], R244 ;  /* 0x000548f401007387 */ /* 0x0007e80000100a00 */
[----:B------:R-:W-:Y:S01]  /*b920*/  LDGSTS.E [R248+0x1000c], desc[UR6][R244.64], !P5 ;  /* 0x1000c000f4f87fae */ /* 0x000fe2000e921846 */
[----:B------:R-:W-:Y:S01]  /*b930*/  ISETP.GE.U32.AND P6, PT, R4, 0x7fffffb8, PT ;  /* 0x7fffffb80400780c */ /* 0x000fe20003fc6070 */
[----:B------:R-:W-:Y:S02]  /*b940*/  VIADD R4, R236, 0xffffffd6 ;  /* 0xffffffd6ec047836 */ /* 0x000fe40000000000 */
[----:B------:R-:W-:-:S04]  /*b950*/  IMAD.WIDE R246, R2, 0x4, R246 ;  /* 0x0000000402f67825 */ /* 0x000fc800078e02f6 */
[C---:B------:R-:W-:Y:S01]  /*b960*/  IMAD.WIDE R240, R2.reuse, 0x4, R64 ;  /* 0x0000000402f07825 */ /* 0x040fe200078e0240 */
[----:B------:R-:W-:Y:S04]  /*b970*/  LDGSTS.E [R248+0x1400c], desc[UR6][R246.64], !P5 ;  /* 0x1400c000f6f87fae */ /* 0x000fe8000e921846 */
[----:B------:R-:W2:Y:S04]  /*b980*/  LDL.LU.64 R64, [R1+0x320] ;  /* 0x0003200001407983 */ /* 0x000ea80000300a00 */
[----:B------:R1:W-:Y:S04]  /*b990*/  STL.64 [R1+0x540], R246 ;  /* 0x000540f601007387 */ /* 0x0003e80000100a00 */
[----:B------:R4:W-:Y:S04]  /*b9a0*/  STL.64 [R1+0x538], R240 ;  /* 0x000538f001007387 */ /* 0x0009e80000100a00 */
[----:B---3--:R-:W3:Y:S04]  /*b9b0*/  LDL.LU.64 R244, [R1+0x2988] ;  /* 0x0029880001f47983 */ /* 0x008ee80000300a00 */
[----:B-1----:R-:W3:Y:S01]  /*b9c0*/  LDL.LU.64 R246, [R1+0x2980] ;  /* 0x0029800001f67983 */ /* 0x002ee20000300a00 */
[----:B----4-:R-:W-:-:S03]  /*b9d0*/  IMAD.WIDE R130, R2, 0x4, R130 ;  /* 0x0000000402827825 */ /* 0x010fc600078e0282 */
[----:B------:R1:W-:Y:S04]  /*b9e0*/  LDGSTS.E [R248+0x1800c], desc[UR6][R240.64], !P5 ;  /* 0x1800c000f0f87fae */ /* 0x0003e8000e921846 */
[----:B------:R-:W-:Y:S04]  /*b9f0*/  STL.64 [R1+0x530], R130 ;  /* 0x0005308201007387 */ /* 0x000fe80000100a00 */
[----:B------:R4:W-:Y:S04]  /*ba00*/  LDGSTS.E [R248+0x1c00c], desc[UR6][R130.64], !P5 ;  /* 0x1c00c00082f87fae */ /* 0x0009e8000e921846 */
[----:B------:R4:W-:Y:S01]  /*ba10*/  STL.64 [R1+0x28a8], R248 ;  /* 0x0028a8f801007387 */ /* 0x0009e20000100a00 */
[----:B-1----:R-:W-:-:S04]  /*ba20*/  IMAD.WIDE R240, R2, 0x4, R136 ;  /* 0x0000000402f07825 */ /* 0x002fc800078e0288 */
[----:B----4-:R-:W-:-:S05]  /*ba30*/  IMAD.WIDE R248, R2, 0x4, R46 ;  /* 0x0000000402f87825 */ /* 0x010fca00078e022e */
[----:B------:R1:W-:Y:S01]  /*ba40*/  STL.64 [R1+0x528], R248 ;  /* 0x000528f801007387 */ /* 0x0003e20000100a00 */
[----:B------:R-:W-:-:S03]  /*ba50*/  IMAD.WIDE R236, R2, 0x4, R12 ;  /* 0x0000000402ec7825 */ /* 0x000fc600078e020c */
[----:B------:R-:W4:Y:S01]  /*ba60*/  LDL.LU.64 R130, [R1+0x318] ;  /* 0x0003180001827983 */ /* 0x000f220000300a00 */
[----:B------:R-:W-:-:S03]  /*ba70*/  IMAD.WIDE R136, R2, 0x4, R14 ;  /* 0x0000000402887825 */ /* 0x000fc600078e020e */
[----:B------:R1:W-:Y:S04]  /*ba80*/  STL.64 [R1+0x520], R240 ;  /* 0x000520f001007387 */ /* 0x0003e80000100a00 */
[----:B------:R-:W4:Y:S04]  /*ba90*/  LDL.LU.64 R46, [R1+0x310] ;  /* 0x00031000012e7983 */ /* 0x000f280000300a00 */
[----:B------:R1:W-:Y:S04]  /*baa0*/  STL.64 [R1+0x518], R236 ;  /* 0x000518ec01007387 */ /* 0x0003e80000100a00 */
[----:B------:R-:W4:Y:S04]  /*bab0*/  LDL.LU.64 R12, [R1+0x308] ;  /* 0x00030800010c7983 */ /* 0x000f280000300a00 */
[----:B------:R1:W-:Y:S04]  /*bac0*/  STL.64 [R1+0x510], R136 ;  /* 0x0005108801007387 */ /* 0x0003e80000100a00 */
[----:B------:R-:W4:Y:S01]  /*bad0*/  LDL.LU.64 R14, [R1+0x300] ;  /* 0x00030000010e7983 */ /* 0x000f220000300a00 */
[----:B------:R-:W-:Y:S01]  /*bae0*/  ISETP.GE.U32.AND P5, PT, R4, 0x7fffffb7, PT ;  /* 0x7fffffb70400780c */ /* 0x000fe20003fa6070 */
[----:B------:R-:W-:Y:S01]  /*baf0*/  VIADD R4, R5, 0xffffffd5 ;  /* 0xffffffd505047836 */ /* 0x000fe20000000000 */
[----:B------:R-:W-:Y:S01]  /*bb00*/  ISETP.GE.U32.AND P1, PT, R250, 0x7fffffba, PT ;  /* 0x7fffffbafa00780c */ /* 0x000fe20003f26070 */
[----:B------:R-:W4:Y:S08]  /*bb10*/  LDC R5, c[0x0][0x230] ;  /* 0x00008c00ff057b82 */ /* 0x000f300000000800 */
[----:B------:R-:W4:Y:S01]  /*bb20*/  LDC R250, c[0x0][0x230] ;  /* 0x00008c00fffa7b82 */ /* 0x000f220000000800 */
[----:B--2---:R-:W-:-:S04]  /*bb30*/  IMAD.WIDE R10, R2, 0x4, R10 ;  /* 0x00000004020a7825 */ /* 0x004fc800078e020a */
[----:B------:R-:W-:Y:S01]  /*bb40*/  IMAD.WIDE R238, R2, 0x4, R238 ;  /* 0x0000000402ee7825 */ /* 0x000fe200078e02ee */
[----:B---3--:R1:W-:Y:S04]  /*bb50*/  LDGSTS.E [R247+0x10000], desc[UR6][R248.64], !P4 ;  /* 0x10000000f8f77fae */ /* 0x0083e8000e121846 */
[----:B------:R2:W-:Y:S04]  /*bb60*/  LDGSTS.E [R247+0x14000], desc[UR6][R240.64], !P4 ;  /* 0x14000000f0f77fae */ /* 0x0005e8000e121846 */
[----:B------:R3:W-:Y:S04]  /*bb70*/  LDGSTS.E [R247+0x18000], desc[UR6][R236.64], !P4 ;  /* 0x18000000ecf77fae */ /* 0x0007e8000e121846 */
[----:B------:R-:W-:Y:S01]  /*bb80*/  LDGSTS.E [R247+0x1c000], desc[UR6][R136.64], !P4 ;  /* 0x1c00000088f77fae */ /* 0x000fe2000e121846 */
[----:B------:R-:W-:Y:S01]  /*bb90*/  ISETP.GE.U32.AND P4, PT, R4, 0x7fffffb6, PT ;  /* 0x7fffffb60400780c */ /* 0x000fe20003f86070 */
[----:B------:R-:W-:Y:S01]  /*bba0*/  VIADD R4, R44, 0xffffffd4 ;  /* 0xffffffd42c047836 */ /* 0x000fe20000000000 */
[----:B-1----:R-:W1:Y:S01]  /*bbb0*/  LDC R248, c[0x0][0x230] ;  /* 0x00008c00fff87b82 */ /* 0x002e620000000800 */
[C---:B--2---:R-:W-:Y:S01]  /*bbc0*/  IMAD.WIDE R240, R2.reuse, 0x4, R20 ;  /* 0x0000000402f07825 */ /* 0x044fe200078e0214 */
[----:B------:R-:W-:Y:S03]  /*bbd0*/  LDGSTS.E [R247+0x10004], desc[UR6][R10.64], !P0 ;  /* 0x100040000af77fae */ /* 0x000fe6000c121846 */
[C---:B---3--:R-:W-:Y:S01]  /*bbe0*/  IMAD.WIDE R236, R2.reuse, 0x4, R64 ;  /* 0x0000000402ec7825 */ /* 0x048fe200078e0240 */
[----:B------:R4:W-:Y:S04]  /*bbf0*/  LDGSTS.E [R247+0x14004], desc[UR6][R240.64], !P0 ;  /* 0x14004000f0f77fae */ /* 0x0009e8000c121846 */
[----:B------:R-:W2:Y:S04]  /*bc00*/  LDL.LU.64 R136, [R1+0x2f8] ;  /* 0x0002f80001887983 */ /* 0x000ea80000300a00 */
[----:B------:R-:W3:Y:S04]  /*bc10*/  LDL.LU.64 R20, [R1+0x2f0] ;  /* 0x0002f00001147983 */ /* 0x000ee80000300a00 */
[----:B------:R1:W-:Y:S04]  /*bc20*/  STL.64 [R1+0x508], R10 ;  /* 0x0005080a01007387 */ /* 0x0003e80000100a00 */
[----:B------:R-:W3:Y:S04]  /*bc30*/  LDL.LU.64 R44, [R1+0x2e0] ;  /* 0x0002e000012c7983 */ /* 0x000ee80000300a00 */
[----:B------:R-:W3:Y:S04]  /*bc40*/  LDL.LU.64 R64, [R1+0x2d8] ;  /* 0x0002d80001407983 */ /* 0x000ee80000300a00 */
[----:B-1----:R-:W3:Y:S04]  /*bc50*/  LDL.LU.64 R10, [R1+0x2d0] ;  /* 0x0002d000010a7983 */ /* 0x002ee80000300a00 */
[----:B------:R4:W-:Y:S04]  /*bc60*/  STL.64 [R1+0x28a0], R240 ;  /* 0x0028a0f001007387 */ /* 0x0009e80000100a00 */
[----:B------:R1:W-:Y:S04]  /*bc70*/  LDGSTS.E [R247+0x18004], desc[UR6][R238.64], !P0 ;  /* 0x18004000eef77fae */ /* 0x0003e8000c121846 */
[----:B------:R-:W-:Y:S04]  /*bc80*/  STL.64 [R1+0x28b0], R238 ;  /* 0x0028b0ee01007387 */ /* 0x000fe80000100a00 */
[----:B------:R-:W-:Y:S04]  /*bc90*/  LDGSTS.E [R247+0x1c004], desc[UR6][R236.64], !P0 ;  /* 0x1c004000ecf77fae */ /* 0x000fe8000c121846 */
[----:B------:R1:W-:Y:S01]  /*bca0*/  STL.64 [R1+0x28b8], R236 ;  /* 0x0028b8ec01007387 */ /* 0x0003e20000100a00 */
[----:B----4-:R-:W-:-:S03]  /*bcb0*/  IMAD.WIDE R240, R2, 0x4, R130 ;  /* 0x0000000402f07825 */ /* 0x010fc600078e0282 */
[----:B-1----:R-:W4:Y:S01]  /*bcc0*/  LDL.LU.64 R236, [R1+0x2e8] ;  /* 0x0002e80001ec7983 */ /* 0x002f220000300a00 */
[----:B------:R-:W-:-:S03]  /*bcd0*/  IMAD.WIDE R238, R2, 0x4, R46 ;  /* 0x0000000402ee7825 */ /* 0x000fc600078e022e */
[----:B------:R-:W-:Y:S01]  /*bce0*/  STL.64 [R1+0x500], R240 ;  /* 0x000500f001007387 */ /* 0x000fe20000100a00 */
[----:B------:R-:W-:-:S03]  /*bcf0*/  IMAD.WIDE R46, R2, 0x4, R14 ;  /* 0x00000004022e7825 */ /* 0x000fc600078e020e */
[----:B------:R-:W4:Y:S01]  /*bd00*/  LDL.LU.64 R14, [R1+0x2c8] ;  /* 0x0002c800010e7983 */ /* 0x000f220000300a00 */
[----:B------:R-:W-:-:S03]  /*bd10*/  IMAD.WIDE R130, R2, 0x4, R12 ;  /* 0x0000000402827825 */ /* 0x000fc600078e020c */
[----:B------:R-:W-:Y:S04]  /*bd20*/  STL.64 [R1+0x4f8], R238 ;  /* 0x0004f8ee01007387 */ /* 0x000fe80000100a00 */
[----:B------:R-:W4:Y:S04]  /*bd30*/  LDL.LU.64 R12, [R1+0x2c0] ;  /* 0x0002c000010c7983 */ /* 0x000f280000300a00 */
[----:B------:R2:W-:Y:S04]  /*bd40*/  LDGSTS.E [R247+0x10008], desc[UR6][R240.64], !P1 ;  /* 0x10008000f0f77fae */ /* 0x0005e8000c921846 */
[----:B------:R1:W-:Y:S04]  /*bd50*/  STL.64 [R1+0x4f0], R130 ;  /* 0x0004f08201007387 */ /* 0x0003e80000100a00 */
[----:B------:R3:W-:Y:S04]  /*bd60*/  LDGSTS.E [R247+0x14008], desc[UR6][R238.64], !P1 ;  /* 0x14008000eef77fae */ /* 0x0007e8000c921846 */
[----:B------:R3:W-:Y:S04]  /*bd70*/  STL.64 [R1+0x4e8], R46 ;  /* 0x0004e82e01007387 */ /* 0x0007e80000100a00 */
[----:B------:R-:W-:Y:S04]  /*bd80*/  LDGSTS.E [R247+0x18008], desc[UR6][R130.64], !P1 ;  /* 0x1800800082f77fae */ /* 0x000fe8000c921846 */
[----:B------:R-:W-:Y:S04]  /*bd90*/  LDGSTS.E [R247+0x1c008], desc[UR6][R46.64], !P1 ;  /* 0x1c0080002ef77fae */ /* 0x000fe8000c921846 */
[----:B-1----:R-:W4:Y:S01]  /*bda0*/  LDL.LU.64 R130, [R1+0x2b8] ;  /* 0x0002b80001827983 */ /* 0x002f220000300a00 */
[----:B--2---:R-:W-:-:S03]  /*bdb0*/  IMAD.WIDE R240, R2, 0x4, R136 ;  /* 0x0000000402f07825 */ /* 0x004fc600078e0288 */
[----:B------:R-:W2:Y:S01]  /*bdc0*/  LDL.LU.64 R136, [R1+0x2b0] ;  /* 0x0002b00001887983 */ /* 0x000ea20000300a00 */
[----:B---3--:R-:W-:-:S03]  /*bdd0*/  IMAD.WIDE R238, R2, 0x4, R20 ;  /* 0x0000000402ee7825 */ /* 0x008fc600078e0214 */
[----:B------:R-:W-:Y:S04]  /*bde0*/  STL.64 [R1+0x4e0], R240 ;  /* 0x0004e0f001007387 */ /* 0x000fe80000100a00 */
[----:B------:R-:W3:Y:S01]  /*bdf0*/  LDL.LU.64 R46, [R1+0x2a8] ;  /* 0x0002a800012e7983 */ /* 0x000ee20000300a00 */
[----:B------:R-:W-:-:S03]  /*be00*/  IMAD.WIDE R44, R2, 0x4, R44 ;  /* 0x00000004022c7825 */ /* 0x000fc600078e022c */
[----:B------:R1:W-:Y:S04]  /*be10*/  STL.64 [R1+0x4d8], R238 ;  /* 0x0004d8ee01007387 */ /* 0x0003e80000100a00 */
[----:B------:R-:W-:Y:S04]  /*be20*/  LDGSTS.E [R247+0x1000c], desc[UR6][R240.64], !P2 ;  /* 0x1000c000f0f77fae */ /* 0x000fe8000d121846 */
[----:B------:R-:W3:Y:S04]  /*be30*/  LDL.LU.64 R20, [R1+0x2a0] ;  /* 0x0002a00001147983 */ /* 0x000ee80000300a00 */
[----:B------:R-:W-:Y:S01]  /*be40*/  LDGSTS.E [R247+0x1400c], desc[UR6][R238.64], !P2 ;  /* 0x1400c000eef77fae */ /* 0x000fe2000d121846 */
[----:B----4-:R-:W-:-:S05]  /*be50*/  IMAD.WIDE R236, R2, 0x4, R236 ;  /* 0x0000000402ec7825 */ /* 0x010fca00078e02ec */
[----:B------:R4:W-:Y:S04]  /*be60*/  STL.64 [R1+0x4d0], R236 ;  /* 0x0004d0ec01007387 */ /* 0x0009e80000100a00 */
[----:B------:R4:W-:Y:S04]  /*be70*/  LDGSTS.E [R247+0x1800c], desc[UR6][R236.64], !P2 ;  /* 0x1800c000ecf77fae */ /* 0x0009e8000d121846 */
[----:B------:R4:W-:Y:S04]  /*be80*/  STL.64 [R1+0x4c8], R44 ;  /* 0x0004c82c01007387 */ /* 0x0009e80000100a00 */
[----:B-1----:R-:W3:Y:S01]  /*be90*/  LDL.LU.64 R238, [R1+0x298] ;  /* 0x0002980001ee7983 */ /* 0x002ee20000300a00 */
[----:B----4-:R-:W-:-:S03]  /*bea0*/  IMAD.WIDE R236, R2, 0x4, R64 ;  /* 0x0000000402ec7825 */ /* 0x010fc600078e0240 */
[----:B------:R-:W-:Y:S01]  /*beb0*/  LDGSTS.E [R247+0x1c00c], desc[UR6][R44.64], !P2 ;  /* 0x1c00c0002cf77fae */ /* 0x000fe2000d121846 */
[----:B------:R-:W-:-:S03]  /*bec0*/  IMAD.WIDE R64, R2, 0x4, R10 ;  /* 0x0000000402407825 */ /* 0x000fc600078e020a */
[----:B------:R1:W-:Y:S04]  /*bed0*/  LDGSTS.E [R246+0x10000], desc[UR6][R236.64], !P6 ;  /* 0x10000000ecf67fae */ /* 0x0003e8000f121846 */
[----:B------:R-:W4:Y:S04]  /*bee0*/  LDL.LU.64 R10, [R1+0x290] ;  /* 0x00029000010a7983 */ /* 0x000f280000300a00 */
[----:B------:R-:W-:Y:S04]  /*bef0*/  STL.64 [R1+0x4c0], R236 ;  /* 0x0004c0ec01007387 */ /* 0x000fe80000100a00 */
[----:B------:R-:W1:Y:S01]  /*bf00*/  LDL.LU.64 R240, [R1+0x288] ;  /* 0x0002880001f07983 */ /* 0x000e620000300a00 */
[----:B------:R-:W-:-:S03]  /*bf10*/  IMAD.WIDE R14, R2, 0x4, R14 ;  /* 0x00000004020e7825 */ /* 0x000fc600078e020e */
[----:B------:R2:W-:Y:S01]  /*bf20*/  STL.64 [R1+0x4b8], R64 ;  /* 0x0004b84001007387 */ /* 0x0005e20000100a00 */
[----:B------:R-:W-:-:S03]  /*bf30*/  IMAD.WIDE R12, R2, 0x4, R12 ;  /* 0x00000004020c7825 */ /* 0x000fc600078e020c */
[----:B------:R-:W4:Y:S04]  /*bf40*/  LDL.LU.64 R44, [R1+0x280] ;  /* 0x00028000012c7983 */ /* 0x000f280000300a00 */
[----:B------:R-:W-:Y:S04]  /*bf50*/  STL.64 [R1+0x4b0], R14 ;  /* 0x0004b00e01007387 */ /* 0x000fe80000100a00 */
[----:B------:R-:W-:Y:S04]  /*bf60*/  LDGSTS.E [R246+0x14000], desc[UR6][R64.64], !P6 ;  /* 0x1400000040f67fae */ /* 0x000fe8000f121846 */
[----:B------:R2:W-:Y:S04]  /*bf70*/  STL.64 [R1+0x4a8], R12 ;  /* 0x0004a80c01007387 */ /* 0x0005e80000100a00 */
[----:B------:R-:W-:Y:S04]  /*bf80*/  LDGSTS.E [R246+0x18000], desc[UR6][R14.64], !P6 ;  /* 0x180000000ef67fae */ /* 0x000fe8000f121846 */
[----:B--2---:R-:W2:Y:S04]  /*bf90*/  LDL.LU.64 R64, [R1+0x278] ;  /* 0x0002780001407983 */ /* 0x004ea80000300a00 */
[----:B------:R-:W-:Y:S04]  /*bfa0*/  LDGSTS.E [R246+0x1c000], desc[UR6][R12.64], !P6 ;  /* 0x1c0000000cf67fae */ /* 0x000fe8000f121846 */
[----:B------:R-:W2:Y:S04]  /*bfb0*/  LDL.LU.64 R12, [R1+0x270] ;  /* 0x00027000010c7983 */ /* 0x000ea80000300a00 */
[----:B------:R-:W2:Y:S01]  /*bfc0*/  LDL.LU.64 R14, [R1+0x268] ;  /* 0x00026800010e7983 */ /* 0x000ea20000300a00 */
[----:B------:R-:W-:-:S05]  /*bfd0*/  IMAD.WIDE R130, R2, 0x4, R130 ;  /* 0x0000000402827825 */ /* 0x000fca00078e0282 */
[----:B------:R3:W-:Y:S04]  /*bfe0*/  STL.64 [R1+0x4a0], R130 ;  /* 0x0004a08201007387 */ /* 0x0007e80000100a00 */
[----:B------:R-:W-:Y:S01]  /*bff0*/  LDGSTS.E [R246+0x10004], desc[UR6][R130.64], !P5 ;  /* 0x1000400082f67fae */ /* 0x000fe2000e921846 */
[----:B------:R-:W-:-:S04]  /*c000*/  IMAD.WIDE R136, R2, 0x4, R136 ;  /* 0x0000000402887825 */ /* 0x000fc800078e0288 */
[C---:B---3--:R-:W-:Y:S01]  /*c010*/  IMAD.WIDE R46, R2.reuse, 0x4, R46 ;  /* 0x00000004022e7825 */ /* 0x048fe200078e022e */
[----:B------:R3:W-:Y:S04]  /*c020*/  STL.64 [R1+0x498], R136 ;  /* 0x0004988801007387 */ /* 0x0007e80000100a00 */
[----:B------:R3:W-:Y:S04]  /*c030*/  STL.64 [R1+0x490], R46 ;  /* 0x0004902e01007387 */ /* 0x0007e80000100a00 */
[----:B------:R-:W2:Y:S01]  /*c040*/  LDL.LU.64 R130, [R1+0x260] ;  /* 0x0002600001827983 */ /* 0x000ea20000300a00 */
[----:B------:R-:W-:-:S03]  /*c050*/  IMAD.WIDE R20, R2, 0x4, R20 ;  /* 0x0000000402147825 */ /* 0x000fc600078e0214 */
[----:B------:R-:W-:Y:S04]  /*c060*/  LDGSTS.E [R246+0x14004], desc[UR6][R136.64], !P5 ;  /* 0x1400400088f67fae */ /* 0x000fe8000e921846 */
[----:B------:R3:W-:Y:S04]  /*c070*/  STL.64 [R1+0x488], R20 ;  /* 0x0004881401007387 */ /* 0x0007e80000100a00 */
[----:B------:R-:W-:Y:S04]  /*c080*/  LDGSTS.E [R246+0x18004], desc[UR6][R46.64], !P5 ;  /* 0x180040002ef67fae */ /* 0x000fe8000e921846 */
[----:B---3--:R-:W3:Y:S04]  /*c090*/  LDL.LU.64 R136, [R1+0x258] ;  /* 0x0002580001887983 */ /* 0x008ee80000300a00 */
[----:B------:R-:W-:Y:S04]  /*c0a0*/  LDGSTS.E [R246+0x1c004], desc[UR6][R20.64], !P5 ;  /* 0x1c00400014f67fae */ /* 0x000fe8000e921846 */
[----:B------:R-:W3:Y:S04]  /*c0b0*/  LDL.LU.64 R46, [R1+0x250] ;  /* 0x00025000012e7983 */ /* 0x000ee80000300a00 */
[----:B------:R-:W3:Y:S01]  /*c0c0*/  LDL.LU.64 R20, [R1+0x248] ;  /* 0x0002480001147983 */ /* 0x000ee20000300a00 */
[----:B------:R-:W-:-:S05]  /*c0d0*/  IMAD.WIDE R238, R2, 0x4, R238 ;  /* 0x0000000402ee7825 */ /* 0x000fca00078e02ee */
[----:B------:R-:W-:Y:S04]  /*c0e0*/  STL.64 [R1+0x480], R238 ;  /* 0x000480ee01007387 */ /* 0x000fe80000100a00 */
[----:B------:R2:W-:Y:S01]  /*c0f0*/  LDGSTS.E [R246+0x10008], desc[UR6][R238.64], !P4 ;  /* 0x10008000eef67fae */ /* 0x0005e2000e121846 */
[----:B----4-:R-:W-:-:S04]  /*c100*/  IMAD.WIDE R10, R2, 0x4, R10 ;  /* 0x00000004020a7825 */ /* 0x010fc800078e020a */
[C---:B-1----:R-:W-:Y:S01]  /*c110*/  IMAD.WIDE R236, R2.reuse, 0x4, R240 ;  /* 0x0000000402ec7825 */ /* 0x042fe200078e02f0 */
[----:B------:R1:W-:Y:S03]  /*c120*/  STL.64 [R1+0x478], R10 ;  /* 0x0004780a01007387 */ /* 0x0003e60000100a00 */
[C---:B------:R-:W-:Y:S01]  /*c130*/  IMAD.WIDE R44, R2.reuse, 0x4, R44 ;  /* 0x00000004022c7825 */ /* 0x040fe200078e022c */
[----:B------:R4:W-:Y:S04]  /*c140*/  STL.64 [R1+0x470], R236 ;  /* 0x000470ec01007387 */ /* 0x0009e80000100a00 */
[----:B------:R-:W-:Y:S04]  /*c150*/  LDGSTS.E [R246+0x14008], desc[UR6][R10.64], !P4 ;  /* 0x140080000af67fae */ /* 0x000fe8000e121846 */
[----:B------:R4:W-:Y:S04]  /*c160*/  STL.64 [R1+0x468], R44 ;  /* 0x0004682c01007387 */ /* 0x0009e80000100a00 */
[----:B------:R4:W-:Y:S04]  /*c170*/  LDGSTS.E [R246+0x18008], desc[UR6][R236.64], !P4 ;  /* 0x18008000ecf67fae */ /* 0x0009e8000e121846 */
[----:B-1----:R-:W3:Y:S01]  /*c180*/  LDL.LU.64 R10, [R1+0x240] ;  /* 0x00024000010a7983 */ /* 0x002ee20000300a00 */
[----:B--2---:R-:W-:-:S03]  /*c190*/  IMAD.WIDE R240, R2, 0x4, R64 ;  /* 0x0000000402f07825 */ /* 0x004fc600078e0240 */
[----:B------:R-:W-:Y:S01]  /*c1a0*/  LDGSTS.E [R246+0x1c008], desc[UR6][R44.64], !P4 ;  /* 0x1c0080002cf67fae */ /* 0x000fe2000e121846 */
[----:B------:R-:W-:-:S03]  /*c1b0*/  IMAD.WIDE R238, R2, 0x4, R12 ;  /* 0x0000000402ee7825 */ /* 0x000fc600078e020c */
[----:B------:R-:W2:Y:S01]  /*c1c0*/  LDL.LU.64 R12, [R1+0x238] ;  /* 0x00023800010c7983 */ /* 0x000ea20000300a00 */
[----:B----4-:R-:W-:-:S03]  /*c1d0*/  IMAD.WIDE R236, R2, 0x4, R14 ;  /* 0x0000000402ec7825 */ /* 0x010fc600078e020e */
[----:B------:R1:W-:Y:S04]  /*c1e0*/  STL.64 [R1+0x460], R240 ;  /* 0x000460f001007387 */ /* 0x0003e80000100a00 */
[----:B------:R-:W4:Y:S04]  /*c1f0*/  LDL.LU.64 R44, [R1+0x230] ;  /* 0x00023000012c7983 */ /* 0x000f280000300a00 */
[----:B------:R3:W-:Y:S04]  /*c200*/  STL.64 [R1+0x458], R238 ;  /* 0x000458ee01007387 */ /* 0x0007e80000100a00 */
[----:B------:R-:W4:Y:S04]  /*c210*/  LDL.LU.64 R64, [R1+0x228] ;  /* 0x0002280001407983 */ /* 0x000f280000300a00 */
[----:B------:R3:W-:Y:S04]  /*c220*/  STL.64 [R1+0x3b8], R236 ;  /* 0x0003b8ec01007387 */ /* 0x0007e80000100a00 */
[----:B------:R-:W4:Y:S01]  /*c230*/  LDL.LU.64 R14, [R1+0x220] ;  /* 0x00022000010e7983 */ /* 0x000f220000300a00 */
[----:B------:R-:W-:Y:S01]  /*c240*/  ISETP.GE.U32.AND P0, PT, R4, 0x7fffffb5, PT ;  /* 0x7fffffb50400780c */ /* 0x000fe20003f06070 */
[----:B------:R-:W-:-:S02]  /*c250*/  VIADD R4, R250, 0xffffffd3 ;  /* 0xffffffd3fa047836 */ /* 0x000fc40000000000 */
[----:B------:R-:W4:Y:S03]  /*c260*/  LDC R250, c[0x0][0x230] ;  /* 0x00008c00fffa7b82 */ /* 0x000f260000000800 */
[----:B------:R-:W-:Y:S01]  /*c270*/  ISETP.GE.U32.AND P1, PT, R4, 0x7fffffb4, PT ;  /* 0x7fffffb40400780c */ /* 0x000fe20003f26070 */
[----:B------:R-:W-:-:S04]  /*c280*/  VIADD R4, R5, 0xffffffd2 ;  /* 0xffffffd205047836 */ /* 0x000fc80000000000 */
[----:B------:R-:W4:Y:S02]  /*c290*/  LDC R5, c[0x0][0x230] ;  /* 0x00008c00ff057b82 */ /* 0x000f240000000800 */
[----:B------:R-:W-:Y:S04]  /*c2a0*/  LDGSTS.E [R246+0x1000c], desc[UR6][R240.64], !P0 ;  /* 0x1000c000f0f67fae */ /* 0x000fe8000c121846 */
[----:B------:R-:W-:Y:S01]  /*c2b0*/  LDGSTS.E [R246+0x1400c], desc[UR6][R238.64], !P0 ;  /* 0x1400c000eef67fae */ /* 0x000fe2000c121846 */
[----:B------:R-:W-:-:S03]  /*c2c0*/  ISETP.GE.U32.AND P2, PT, R4, 0x7fffffb3, PT ;  /* 0x7fffffb30400780c */ /* 0x000fc60003f46070 */
[----:B------:R-:W-:Y:S01]  /*c2d0*/  LDGSTS.E [R246+0x1800c], desc[UR6][R236.64], !P0 ;  /* 0x1800c000ecf67fae */ /* 0x000fe2000c121846 */
[----:B------:R-:W-:-:S05]  /*c2e0*/  IMAD.WIDE R130, R2, 0x4, R130 ;  /* 0x0000000402827825 */ /* 0x000fca00078e0282 */
[----:B------:R3:W-:Y:S04]  /*c2f0*/  STL.64 [R1+0x3b0], R130 ;  /* 0x0003b08201007387 */ /* 0x0007e80000100a00 */
[----:B------:R-:W-:Y:S04]  /*c300*/  STL.64 [R1+0x28c0], R246 ;  /* 0x0028c0f601007387 */ /* 0x000fe80000100a00 */
[----:B-1----:R-:W4:Y:S01]  /*c310*/  LDL.LU.64 R240, [R1+0x218] ;  /* 0x0002180001f07983 */ /* 0x002f220000300a00 */
[----:B---3--:R-:W-:-:S03]  /*c320*/  IMAD.WIDE R136, R2, 0x4, R136 ;  /* 0x0000000402887825 */ /* 0x008fc600078e0288 */
[----:B------:R-:W-:Y:S04]  /*c330*/  LDGSTS.E [R246+0x1c00c], desc[UR6][R130.64], !P0 ;  /* 0x1c00c00082f67fae */ /* 0x000fe8000c121846 */
[----:B------:R1:W-:Y:S01]  /*c340*/  STL.64 [R1+0x3a8], R136 ;  /* 0x0003a88801007387 */ /* 0x0003e20000100a00 */
[----:B------:R-:W-:-:S03]  /*c350*/  IMAD.WIDE R46, R2, 0x4, R46 ;  /* 0x00000004022e7825 */ /* 0x000fc600078e022e */
[----:B------:R-:W3:Y:S04]  /*c360*/  LDL.LU.64 R238, [R1+0x210] ;  /* 0x0002100001ee7983 */ /* 0x000ee80000300a00 */
[----:B------:R-:W-:Y:S01]  /*c370*/  STL.64 [R1+0x3a0], R46 ;  /* 0x0003a02e01007387 */ /* 0x000fe20000100a00 */
[----:B------:R-:W-:-:S03]  /*c380*/  IMAD.WIDE R20, R2, 0x4, R20 ;  /* 0x0000000402147825 */ /* 0x000fc600078e0214 */
[----:B------:R-:W3:Y:S04]  /*c390*/  LDL.LU.64 R236, [R1+0x208] ;  /* 0x0002080001ec7983 */ /* 0x000ee80000300a00 */
[----:B------:R1:W-:Y:S04]  /*c3a0*/  STL.64 [R1+0x398], R20 ;  /* 0x0003981401007387 */ /* 0x0003e80000100a00 */
[----:B------:R-:W3:Y:S04]  /*c3b0*/  LDL.LU.64 R130, [R1+0x200] ;  /* 0x0002000001827983 */ /* 0x000ee80000300a00 */
[----:B------:R-:W-:Y:S04]  /*c3c0*/  LDGSTS.E [R245+0x10000], desc[UR6][R136.64], !P1 ;  /* 0x1000000088f57fae */ /* 0x000fe8000c921846 */
[----:B------:R4:W-:Y:S04]  /*c3d0*/  LDGSTS.E [R245+0x14000], desc[UR6][R46.64], !P1 ;  /* 0x140000002ef57fae */ /* 0x0009e8000c921846 */
[----:B------:R-:W-:Y:S01]  /*c3e0*/  LDGSTS.E [R245+0x18000], desc[UR6][R20.64], !P1 ;  /* 0x1800000014f57fae */ /* 0x000fe2000c921846 */
[----:B------:R-:W-:-:S05]  /*c3f0*/  IMAD.WIDE R10, R2, 0x4, R10 ;  /* 0x00000004020a7825 */ /* 0x000fca00078e020a */
[----:B------:R4:W-:Y:S04]  /*c400*/  STL.64 [R1+0x390], R10 ;  /* 0x0003900a01007387 */ /* 0x0009e80000100a00 */
[----:B-1----:R-:W3:Y:S04]  /*c410*/  LDL.LU.64 R136, [R1+0x1f8] ;  /* 0x0001f80001887983 */ /* 0x002ee80000300a00 */
[----:B------:R-:W3:Y:S04]  /*c420*/  LDL.LU.64 R20, [R1+0x1f0] ;  /* 0x0001f00001147983 */ /* 0x000ee80000300a00 */
[----:B------:R-:W-:Y:S01]  /*c430*/  LDGSTS.E [R245+0x1c000], desc[UR6][R10.64], !P1 ;  /* 0x1c0000000af57fae */ /* 0x000fe2000c921846 */
[----:B--2---:R-:W-:-:S05]  /*c440*/  IMAD.WIDE R12, R2, 0x4, R12 ;  /* 0x00000004020c7825 */ /* 0x004fca00078e020c */
[----:B------:R-:W-:Y:S01]  /*c450*/  LDGSTS.E [R245+0x10004], desc[UR6][R12.64], !P2 ;  /* 0x100040000cf57fae */ /* 0x000fe2000d121846 */
[----:B----4-:R-:W-:-:S03]  /*c460*/  IMAD.WIDE R46, R2, 0x4, R44 ;  /* 0x00000004022e7825 */ /* 0x010fc600078e022c */
[----:B------:R-:W2:Y:S04]  /*c470*/  LDL.LU.64 R10, [R1+0x1e8] ;  /* 0x0001e800010a7983 */ /* 0x000ea80000300a00 */
[----:B------:R1:W-:Y:S01]  /*c480*/  STL.64 [R1+0x388], R12 ;  /* 0x0003880c01007387 */ /* 0x0003e20000100a00 */
[----:B------:R-:W-:-:S03]  /*c490*/  IMAD.WIDE R44, R2, 0x4, R64 ;  /* 0x00000004022c7825 */ /* 0x000fc600078e0240 */
[----:B------:R4:W-:Y:S04]  /*c4a0*/  STL.64 [R1+0x380], R46 ;  /* 0x0003802e01007387 */ /* 0x0009e80000100a00 */
[----:B------:R4:W-:Y:S01]  /*c4b0*/  STL.64 [R1+0x378], R44 ;  /* 0x0003782c01007387 */ /* 0x0009e20000100a00 */
[----:B------:R-:W-:-:S03]  /*c4c0*/  IMAD.WIDE R14, R2, 0x4, R14 ;  /* 0x00000004020e7825 */ /* 0x000fc600078e020e */
[----:B-1----:R-:W2:Y:S04]  /*c4d0*/  LDL.LU.64 R12, [R1+0x1e0] ;  /* 0x0001e000010c7983 */ /* 0x002ea80000300a00 */
[----:B------:R1:W-:Y:S04]  /*c4e0*/  STL.64 [R1+0x370], R14 ;  /* 0x0003700e01007387 */ /* 0x0003e80000100a00 */
[----:B------:R-:W-:Y:S04]  /*c4f0*/  LDGSTS.E [R245+0x14004], desc[UR6][R46.64], !P2 ;  /* 0x140040002ef57fae */ /* 0x000fe8000d121846 */
[----:B------:R-:W-:Y:S04]  /*c500*/  LDGSTS.E [R245+0x18004], desc[UR6][R44.64], !P2 ;  /* 0x180040002cf57fae */ /* 0x000fe8000d121846 */
[----:B------:R-:W-:Y:S04]  /*c510*/  LDGSTS.E [R245+0x1c004], desc[UR6][R14.64], !P2 ;  /* 0x1c0040000ef57fae */ /* 0x000fe8000d121846 */
[----:B----4-:R-:W4:Y:S04]  /*c520*/  LDL.LU.64 R46, [R1+0x1d8] ;  /* 0x0001d800012e7983 */ /* 0x010f280000300a00 */
[----:B------:R-:W4:Y:S04]  /*c530*/  LDL.LU.64 R64, [R1+0x1d0] ;  /* 0x0001d00001407983 */ /* 0x000f280000300a00 */
[----:B------:R-:W4:Y:S04]  /*c540*/  LDL.LU.64 R44, [R1+0x1c8] ;  /* 0x0001c800012c7983 */ /* 0x000f280000300a00 */
[----:B-1----:R-:W4:Y:S01]  /*c550*/  LDL.LU.64 R14, [R1+0x1c0] ;  /* 0x0001c000010e7983 */ /* 0x002f220000300a00 */
[----:B------:R-:W-:-:S02]  /*c560*/  VIADD R4, R248, 0xffffffd1 ;  /* 0xffffffd1f8047836 */ /* 0x000fc40000000000 */
[----:B------:R-:W1:Y:S03]  /*c570*/  LDC R248, c[0x0][0x230] ;  /* 0x00008c00fff87b82 */ /* 0x000e660000000800 */
[----:B------:R-:W-:Y:S01]  /*c580*/  ISETP.GE.U32.AND P6, PT, R4, 0x7fffffb2, PT ;  /* 0x7fffffb20400780c */ /* 0x000fe20003fc6070 */
[----:B------:R-:W-:-:S04]  /*c590*/  VIADD R4, R250, 0xffffffd0 ;  /* 0xffffffd0fa047836 */ /* 0x000fc80000000000 */
[----:B------:R-:W1:Y:S01]  /*c5a0*/  LDC R250, c[0x0][0x230] ;  /* 0x00008c00fffa7b82 */ /* 0x000e620000000800 */
[----:B------:R-:W-:Y:S01]  /*c5b0*/  ISETP.GE.U32.AND P5, PT, R4, 0x7fffffb1, PT ;  /* 0x7fffffb10400780c */ /* 0x000fe20003fa6070 */
[----:B------:R-:W-:-:S05]  /*c5c0*/  IMAD.WIDE R240, R2, 0x4, R240 ;  /* 0x0000000402f07825 */ /* 0x000fca00078e02f0 */
[----:B------:R1:W-:Y:S04]  /*c5d0*/  STL.64 [R1+0x368], R240 ;  /* 0x000368f001007387 */ /* 0x0003e80000100a00 */
[----:B------:R1:W-:Y:S01]  /*c5e0*/  LDGSTS.E [R245+0x10008], desc[UR6][R240.64], !P6 ;  /* 0x10008000f0f57fae */ /* 0x0003e2000f121846 */
[----:B---3--:R-:W-:-:S04]  /*c5f0*/  IMAD.WIDE R238, R2, 0x4, R238 ;  /* 0x0000000402ee7825 */ /* 0x008fc800078e02ee */
[C---:B------:R-:W-:Y:S01]  /*c600*/  IMAD.WIDE R236, R2.reuse, 0x4, R236 ;  /* 0x0000000402ec7825 */ /* 0x040fe200078e02ec */
[----:B------:R3:W-:Y:S01]  /*c610*/  STL.64 [R1+0x360], R238 ;  /* 0x000360ee01007387 */ /* 0x0007e20000100a00 */
[----:B-1----:R-:W1:Y:S03]  /*c620*/  LDC R241, c[0x0][0x230] ;  /* 0x00008c00fff17b82 */ /* 0x002e660000000800 */
[----:B------:R-:W-:Y:S01]  /*c630*/  LDGSTS.E [R245+0x14008], desc[UR6][R238.64], !P6 ;  /* 0x14008000eef57fae */ /* 0x000fe2000f121846 */
[----:B------:R-:W-:-:S03]  /*c640*/  IMAD.WIDE R130, R2, 0x4, R130 ;  /* 0x0000000402827825 */ /* 0x000fc600078e0282 */
[----:B------:R1:W-:Y:S01]  /*c650*/  STL.64 [R1+0x358], R236 ;  /* 0x000358ec01007387 */ /* 0x0003e20000100a00 */
[----:B------:R-:W4:Y:S03]  /*c660*/  LDC R240, c[0x0][0x230] ;  /* 0x00008c00fff07b82 */ /* 0x000f260000000800 */
[----:B------:R1:W-:Y:S04]  /*c670*/  LDGSTS.E [R245+0x18008], desc[UR6][R236.64], !P6 ;  /* 0x18008000ecf57fae */ /* 0x0003e8000f121846 */
[----:B------:R2:W-:Y:S04]  /*c680*/  STL.64 [R1+0x350], R130 ;  /* 0x0003508201007387 */ /* 0x0005e80000100a00 */
[----:B------:R2:W-:Y:S04]  /*c690*/  LDGSTS.E [R245+0x1c008], desc[UR6][R130.64], !P6 ;  /* 0x1c00800082f57fae */ /* 0x0005e8000f121846 */
[----:B---3--:R-:W3:Y:S01]  /*c6a0*/  LDL.LU.64 R238, [R1+0x1b8] ;  /* 0x0001b80001ee7983 */ /* 0x008ee20000300a00 */
[----:B------:R-:W-:-:S04]  /*c6b0*/  IMAD.WIDE R246, R2, 0x4, R136 ;  /* 0x0000000402f67825 */ /* 0x000fc800078e0288 */
[C---:B-1----:R-:W-:Y:S01]  /*c6c0*/  IMAD.WIDE R236, R2.reuse, 0x4, R20 ;  /* 0x0000000402ec7825 */ /* 0x042fe200078e0214 */
[----:B------:R4:W-:Y:S04]  /*c6d0*/  STL.64 [R1+0x348], R246 ;  /* 0x000348f601007387 */ /* 0x0009e80000100a00 */
[----:B------:R-:W3:Y:S04]  /*c6e0*/  LDL.LU.64 R136, [R1+0x1b0] ;  /* 0x0001b00001887983 */ /* 0x000ee80000300a00 */
[----:B------:R-:W-:Y:S04]  /*c6f0*/  STL.64 [R1+0x340], R236 ;  /* 0x000340ec01007387 */ /* 0x000fe80000100a00 */
[----:B------:R-:W3:Y:S01]  /*c700*/  LDL.LU.64 R20, [R1+0x1a8] ;  /* 0x0001a80001147983 */ /* 0x000ee20000300a00 */
[----:B--2---:R-:W-:-:S03]  /*c710*/  IMAD.WIDE R130, R2, 0x4, R10 ;  /* 0x0000000402827825 */ /* 0x004fc600078e020a */
[----:B------:R4:W-:Y:S04]  /*c720*/  LDGSTS.E [R245+0x1000c], desc[UR6][R246.64], !P5 ;  /* 0x1000c000f6f57fae */ /* 0x0009e8000e921846 */
[----:B------:R-:W-:Y:S04]  /*c730*/  STL.64 [R1+0x338], R130 ;  /* 0x0003388201007387 */ /* 0x000fe80000100a00 */
[----:B------:R-:W2:Y:S04]  /*c740*/  LDL.LU.64 R10, [R1+0x1a0] ;  /* 0x0001a000010a7983 */ /* 0x000ea80000300a00 */
[----:B------:R-:W-:Y:S01]  /*c750*/  LDGSTS.E [R245+0x1400c], desc[UR6][R236.64], !P5 ;  /* 0x1400c000ecf57fae */ /* 0x000fe2000e921846 */
[----:B------:R-:W-:-:S03]  /*c760*/  IMAD.WIDE R12, R2, 0x4, R12 ;  /* 0x00000004020c7825 */ /* 0x000fc600078e020c */
[----:B------:R-:W-:Y:S04]  /*c770*/  LDGSTS.E [R245+0x1800c], desc[UR6][R130.64], !P5 ;  /* 0x1800c00082f57fae */ /* 0x000fe8000e921846 */
[----:B------:R1:W-:Y:S04]  /*c780*/  STL.64 [R1+0x330], R12 ;  /* 0x0003300c01007387 */ /* 0x0003e80000100a00 */
[----:B------:R-:W-:Y:S01]  /*c790*/  LDGSTS.E [R245+0x1c00c], desc[UR6][R12.64], !P5 ;  /* 0x1c00c0000cf57fae */ /* 0x000fe2000e921846 */
[----:B----4-:R-:W-:-:S03]  /*c7a0*/  IMAD.WIDE R246, R2, 0x4, R46 ;  /* 0x0000000402f67825 */ /* 0x010fc600078e022e */
[----:B-1----:R-:W4:Y:S01]  /*c7b0*/  LDL.LU.64 R12, [R1+0x198] ;  /* 0x00019800010c7983 */ /* 0x002f220000300a00 */
[----:B------:R-:W-:-:S03]  /*c7c0*/  IMAD.WIDE R64, R2, 0x4, R64 ;  /* 0x0000000402407825 */ /* 0x000fc600078e0240 */
[----:B------:R-:W-:Y:S01]  /*c7d0*/  STL.64 [R1+0x328], R246 ;  /* 0x000328f601007387 */ /* 0x000fe20000100a00 */
[----:B------:R-:W-:-:S03]  /*c7e0*/  IMAD.WIDE R46, R2, 0x4, R44 ;  /* 0x00000004022e7825 */ /* 0x000fc600078e022c */
[----:B------:R-:W4:Y:S04]  /*c7f0*/  LDL.LU.64 R236, [R1+0x190] ;  /* 0x0001900001ec7983 */ /* 0x000f280000300a00 */
[----:B------:R1:W-:Y:S01]  /*c800*/  STL.64 [R1+0x320], R64 ;  /* 0x0003204001007387 */ /* 0x0003e20000100a00 */
[----:B------:R-:W-:-:S03]  /*c810*/  IMAD.WIDE R44, R2, 0x4, R14 ;  /* 0x00000004022c7825 */ /* 0x000fc600078e020e */
[----:B------:R-:W4:Y:S04]  /*c820*/  LDL.LU.64 R130, [R1+0x188] ;  /* 0x0001880001827983 */ /* 0x000f280000300a00 */
[----:B------:R1:W-:Y:S04]  /*c830*/  STL.64 [R1+0x318], R46 ;  /* 0x0003182e01007387 */ /* 0x0003e80000100a00 */
[----:B------:R-:W4:Y:S01]  /*c840*/  LDL.LU.64 R14, [R1+0x180] ;  /* 0x00018000010e7983 */ /* 0x000f220000300a00 */
[----:B------:R-:W-:Y:S02]  /*c850*/  VIADD R4, R5, 0xffffffcf ;  /* 0xffffffcf05047836 */ /* 0x000fe40000000000 */
[----:B------:R-:W1:Y:S03]  /*c860*/  LDC R5, c[0x0][0x230] ;  /* 0x00008c00ff057b82 */ /* 0x000e660000000800 */
[----:B------:R-:W-:Y:S01]  /*c870*/  ISETP.GE.U32.AND P4, PT, R4, 0x7fffffb0, PT ;  /* 0x7fffffb00400780c */ /* 0x000fe20003f86070 */
[----:B------:R-:W-:-:S04]  /*c880*/  VIADD R4, R248, 0xffffffce ;  /* 0xffffffcef8047836 */ /* 0x000fc80000000000 */
[----:B------:R-:W1:Y:S01]  /*c890*/  LDC R248, c[0x0][0x230] ;  /* 0x00008c00fff87b82 */ /* 0x000e620000000800 */
[----:B------:R-:W-:Y:S01]  /*c8a0*/  ISETP.GE.U32.AND P0, PT, R4, 0x7fffffaf, PT ;  /* 0x7fffffaf0400780c */ /* 0x000fe20003f06070 */
[----:B------:R-:W-:-:S05]  /*c8b0*/  VIADD R4, R250, 0xffffffcd ;  /* 0xffffffcdfa047836 */ /* 0x000fca0000000000 */
[----:B------:R-:W-:Y:S01]  /*c8c0*/  ISETP.GE.U32.AND P1, PT, R4, 0x7fffffae, PT ;  /* 0x7fffffae0400780c */ /* 0x000fe20003f26070 */
[----:B------:R1:W-:Y:S01]  /*c8d0*/  STL.64 [R1+0x310], R44 ;  /* 0x0003102c01007387 */ /* 0x0003e20000100a00 */
[----:B------:R-:W4:Y:S03]  /*c8e0*/  LDC R250, c[0x0][0x230] ;  /* 0x00008c00fffa7b82 */ /* 0x000f260000000800 */
[----:B------:R-:W-:Y:S01]  /*c8f0*/  LDGSTS.E [R244+0x10000], desc[UR6][R246.64], !P4 ;  /* 0x10000000f6f47fae */ /* 0x000fe2000e121846 */
[----:B-1----:R-:W-:-:S03]  /*c900*/  VIADD R4, R5, 0xffffffcc ;  /* 0xffffffcc05047836 */ /* 0x002fc60000000000 */
[----:B------:R-:W-:Y:S01]  /*c910*/  LDGSTS.E [R244+0x14000], desc[UR6][R64.64], !P4 ;  /* 0x1400000040f47fae */ /* 0x000fe2000e121846 */
[----:B------:R-:W1:Y:S01]  /*c920*/  LDC R5, c[0x0][0x230] ;  /* 0x00008c00ff057b82 */ /* 0x000e620000000800 */
[----:B------:R-:W-:Y:S02]  /*c930*/  ISETP.GE.U32.AND P2, PT, R4, 0x7fffffad, PT ;  /* 0x7fffffad0400780c */ /* 0x000fe40003f46070 */
[----:B------:R-:W-:Y:S01]  /*c940*/  LDGSTS.E [R244+0x18000], desc[UR6][R46.64], !P4 ;  /* 0x180000002ef47fae */ /* 0x000fe2000e121846 */
[----:B------:R-:W-:-:S03]  /*c950*/  VIADD R4, R248, 0xffffffcb ;  /* 0xffffffcbf8047836 */ /* 0x000fc60000000000 */
[----:B------:R-:W4:Y:S04]  /*c960*/  LDL.LU.64 R248, [R1+0x178] ;  /* 0x0001780001f87983 */ /* 0x000f280000300a00 */
[----:B------:R-:W4:Y:S04]  /*c970*/  LDL.LU.64 R64, [R1+0x170] ;  /* 0x0001700001407983 */ /* 0x000f280000300a00 */
[----:B------:R-:W-:Y:S04]  /*c980*/  LDGSTS.E [R244+0x1c000], desc[UR6][R44.64], !P4 ;  /* 0x1c0000002cf47fae */ /* 0x000fe8000e121846 */
[----:B------:R-:W4:Y:S04]  /*c990*/  LDL.LU.64 R46, [R1+0x168] ;  /* 0x00016800012e7983 */ /* 0x000f280000300a00 */
[----:B------:R-:W4:Y:S01]  /*c9a0*/  LDL.LU.64 R44, [R1+0x160] ;  /* 0x00016000012c7983 */ /* 0x000f220000300a00 */
[----:B---3--:R-:W-:-:S05]  /*c9b0*/  IMAD.WIDE R238, R2, 0x4, R238 ;  /* 0x0000000402ee7825 */ /* 0x008fca00078e02ee */
[----:B------:R-:W-:Y:S04]  /*c9c0*/  STL.64 [R1+0x308], R238 ;  /* 0x000308ee01007387 */ /* 0x000fe80000100a00 */
[----:B------:R4:W-:Y:S01]  /*c9d0*/  LDGSTS.E [R244+0x10004], desc[UR6][R238.64], !P0 ;  /* 0x10004000eef47fae */ /* 0x0009e2000c121846 */
[----:B------:R-:W-:-:S04]  /*c9e0*/  IMAD.WIDE R136, R2, 0x4, R136 ;  /* 0x0000000402887825 */ /* 0x000fc800078e0288 */
[C---:B------:R-:W-:Y:S01]  /*c9f0*/  IMAD.WIDE R20, R2.reuse, 0x4, R20 ;  /* 0x0000000402147825 */ /* 0x040fe200078e0214 */
[----:B------:R3:W-:Y:S04]  /*ca00*/  STL.64 [R1+0x300], R136 ;  /* 0x0003008801007387 */ /* 0x0007e80000100a00 */
[----:B------:R1:W-:Y:S04]  /*ca10*/  STL.64 [R1+0x2f8], R20 ;  /* 0x0002f81401007387 */ /* 0x0003e80000100a00 */
[----:B------:R-:W-:Y:S01]  /*ca20*/  LDGSTS.E [R244+0x14004], desc[UR6][R136.64], !P0 ;  /* 0x1400400088f47fae */ /* 0x000fe2000c121846 */
[----:B--2---:R-:W-:-:S03]  /*ca30*/  IMAD.WIDE R10, R2, 0x4, R10 ;  /* 0x00000004020a7825 */ /* 0x004fc600078e020a */
[----:B------:R-:W-:Y:S04]  /*ca40*/  LDGSTS.E [R244+0x18004], desc[UR6][R20.64], !P0 ;  /* 0x1800400014f47fae */ /* 0x000fe8000c121846 */
[----:B------:R2:W-:Y:S04]  /*ca50*/  STL.64 [R1+0x2f0], R10 ;  /* 0x0002f00a01007387 */ /* 0x0005e80000100a00 */
[----:B---3--:R-:W3:Y:S04]  /*ca60*/  LDL.LU.64 R136, [R1+0x158] ;  /* 0x0001580001887983 */ /* 0x008ee80000300a00 */
[----:B-1----:R-:W3:Y:S04]  /*ca70*/  LDL.LU.64 R20, [R1+0x150] ;  /* 0x0001500001147983 */ /* 0x002ee80000300a00 */
[----:B------:R-:W-:Y:S01]  /*ca80*/  LDGSTS.E [R244+0x1c004], desc[UR6][R10.64], !P0 ;  /* 0x1c0040000af47fae */ /* 0x000fe2000c121846 */
[----:B----4-:R-:W-:-:S03]  /*ca90*/  IMAD.WIDE R238, R2, 0x4, R12 ;  /* 0x0000000402ee7825 */ /* 0x010fc600078e020c */
[----:B------:R-:W4:Y:S04]  /*caa0*/  LDL.LU.64 R12, [R1+0x148] ;  /* 0x00014800010c7983 */ /* 0x000f280000300a00 */
[----:B------:R-:W-:Y:S01]  /*cab0*/  STL.64 [R1+0x2e8], R238 ;  /* 0x0002e8ee01007387 */ /* 0x000fe20000100a00 */
[----:B------:R-:W-:-:S03]  /*cac0*/  IMAD.WIDE R236, R2, 0x4, R236 ;  /* 0x0000000402ec7825 */ /* 0x000fc600078e02ec */
[----:B--2---:R-:W2:Y:S04]  /*cad0*/  LDL.LU.64 R10, [R1+0x140] ;  /* 0x00014000010a7983 */ /* 0x004ea80000300a00 */
[----:B------:R-:W-:Y:S01]  /*cae0*/  LDGSTS.E [R244+0x10008], desc[UR6][R238.64], !P1 ;  /* 0x10008000eef47fae */ /* 0x000fe2000c921846 */
[----:B------:R-:W-:-:S03]  /*caf0*/  IMAD.WIDE R130, R2, 0x4, R130 ;  /* 0x0000000402827825 */ /* 0x000fc600078e0282 */
[----:B------:R-:W-:Y:S04]  /*cb00*/  STL.64 [R1+0x2e0], R236 ;  /* 0x0002e0ec01007387 */ /* 0x000fe80000100a00 */
[----:B------:R-:W-:Y:S01]  /*cb10*/  LDGSTS.E [R244+0x14008], desc[UR6][R236.64], !P1 ;  /* 0x14008000ecf47fae */ /* 0x000fe2000c921846 */
[----:B------:R-:W-:-:S03]  /*cb20*/  IMAD.WIDE R14, R2, 0x4, R14 ;  /* 0x00000004020e7825 */ /* 0x000fc600078e020e */
[----:B------:R1:W-:Y:S04]  /*cb30*/  STL.64 [R1+0x2d8], R130 ;  /* 0x0002d88201007387 */ /* 0x0003e80000100a00 */
[----:B------:R1:W-:Y:S04]  /*cb40*/  LDGSTS.E [R244+0x18008], desc[UR6][R130.64], !P1 ;  /* 0x1800800082f47fae */ /* 0x0003e8000c921846 */
[----:B------:R1:W-:Y:S04]  /*cb50*/  STL.64 [R1+0x2d0], R14 ;  /* 0x0002d00e01007387 */ /* 0x0003e80000100a00 */
[----:B------:R-:W-:Y:S01]  /*cb60*/  LDGSTS.E [R244+0x1c008], desc[UR6][R14.64], !P1 ;  /* 0x1c0080000ef47fae */ /* 0x000fe2000c921846 */
[----:B------:R-:W-:Y:S01]  /*cb70*/  ISETP.GE.U32.AND P6, PT, R4, 0x7fffffac, PT ;  /* 0x7fffffac0400780c */ /* 0x000fe20003fc6070 */
[----:B-1----:R-:W1:Y:S02]  /*cb80*/  LDC R131, c[0x0][0x230] ;  /* 0x00008c00ff837b82 */ /* 0x002e640000000800 */
[----:B------:R-:W2:Y:S01]  /*cb90*/  LDL.LU.64 R14, [R1+0x138] ;  /* 0x00013800010e7983 */ /* 0x000ea20000300a00 */
[----:B------:R-:W-:-:S05]  /*cba0*/  VIADD R4, R250, 0xffffffca ;  /* 0xffffffcafa047836 */ /* 0x000fca0000000000 */
[----:B------:R-:W1:Y:S01]  /*cbb0*/  LDC R130, c[0x0][0x230] ;  /* 0x00008c00ff827b82 */ /* 0x000e620000000800 */
[----:B------:R-:W-:Y:S01]  /*cbc0*/  ISETP.GE.U32.AND P5, PT, R4, 0x7fffffab, PT ;  /* 0x7fffffab0400780c */ /* 0x000fe20003fa6070 */
[----:B------:R-:W-:-:S06]  /*cbd0*/  VIADD R4, R5, 0xffffffc9 ;  /* 0xffffffc905047836 */ /* 0x000fcc0000000000 */
[----:B------:R-:W1:Y:S01]  /*cbe0*/  LDC R250, c[0x0][0x230] ;  /* 0x00008c00fffa7b82 */ /* 0x000e620000000800 */
[----:B------:R-:W-:Y:S01]  /*cbf0*/  ISETP.GE.U32.AND P4, PT, R4, 0x7fffffaa, PT ;  /* 0x7fffffaa0400780c */ /* 0x000fe20003f86070 */
[----:B------:R-:W-:Y:S02]  /*cc00*/  VIADD R4, R241, 0xffffffc8 ;  /* 0xffffffc8f1047836 */ /* 0x000fe40000000000 */
[----:B------:R-:W-:-:S04]  /*cc10*/  IMAD.WIDE R236, R2, 0x4, R248 ;  /* 0x0000000402ec7825 */ /* 0x000fc800078e02f8 */
[----:B------:R-:W-:Y:S01]  /*cc20*/  IMAD.WIDE R64, R2, 0x4, R64 ;  /* 0x0000000402407825 */ /* 0x000fe200078e0240 */
[----:B------:R-:W-:Y:S01]  /*cc30*/  ISETP.GE.U32.AND P0, PT, R4, 0x7fffffa9, PT ;  /* 0x7fffffa90400780c */ /* 0x000fe20003f06070 */
[----:B------:R-:W-:Y:S01]  /*cc40*/  STL.64 [R1+0x2c8], R236 ;  /* 0x0002c8ec01007387 */ /* 0x000fe20000100a00 */
[----:B------:R-:W1:Y:S01]  /*cc50*/  LDC R5, c[0x0][0x230] ;  /* 0x00008c00ff057b82 */ /* 0x000e620000000800 */
[----:B------:R-:W-:Y:S02]  /*cc60*/  IMAD.WIDE R46, R2, 0x4, R46 ;  /* 0x00000004022e7825 */ /* 0x000fe400078e022e */
[----:B------:R3:W-:Y:S02]  /*cc70*/  LDGSTS.E [R244+0x1000c], desc[UR6][R236.64], !P2 ;  /* 0x1000c000ecf47fae */ /* 0x0007e4000d121846 */
[----:B------:R-:W-:Y:S02]  /*cc80*/  VIADD R4, R240, 0xffffffc7 ;  /* 0xffffffc7f0047836 */ /* 0x000fe40000000000 */
[----:B------:R-:W2:Y:S01]  /*cc90*/  LDL.LU.64 R240, [R1+0x130] ;  /* 0x0001300001f07983 */ /* 0x000ea20000300a00 */
[----:B------:R-:W-:-:S03]  /*cca0*/  IMAD.WIDE R44, R2, 0x4, R44 ;  /* 0x00000004022c7825 */ /* 0x000fc600078e022c */
[----:B------:R1:W-:Y:S04]  /*ccb0*/  STL.64 [R1+0x2c0], R64 ;  /* 0x0002c04001007387 */ /* 0x0003e80000100a00 */
[----:B------:R-:W2:Y:S04]  /*ccc0*/  LDL.LU.64 R238, [R1+0x128] ;  /* 0x0001280001ee7983 */ /* 0x000ea80000300a00 */
[----:B------:R-:W-:Y:S04]  /*ccd0*/  STL.64 [R1+0x2b8], R46 ;  /* 0x0002b82e01007387 */ /* 0x000fe80000100a00 */
[----:B------:R-:W2:Y:S04]  /*cce0*/  LDL.LU.64 R248, [R1+0x120] ;  /* 0x0001200001f87983 */ /* 0x000ea80000300a00 */
[----:B------:R3:W-:Y:S04]  /*ccf0*/  STL.64 [R1+0x2b0], R44 ;  /* 0x0002b02c01007387 */ /* 0x0007e80000100a00 */
[----:B------:R-:W-:Y:S04]  /*cd00*/  LDGSTS.E [R244+0x1400c], desc[UR6][R64.64], !P2 ;  /* 0x1400c00040f47fae */ /* 0x000fe8000d121846 */
[----:B------:R-:W-:Y:S04]  /*cd10*/  LDGSTS.E [R244+0x1800c], desc[UR6][R46.64], !P2 ;  /* 0x1800c0002ef47fae */ /* 0x000fe8000d121846 */
[----:B------:R2:W-:Y:S04]  /*cd20*/  LDGSTS.E [R244+0x1c00c], desc[UR6][R44.64], !P2 ;  /* 0x1c00c0002cf47fae */ /* 0x0005e8000d121846 */
[----:B-1----:R-:W2:Y:S04]  /*cd30*/  LDL.LU.64 R64, [R1+0x118] ;  /* 0x0001180001407983 */ /* 0x002ea80000300a00 */
[----:B------:R-:W-:Y:S01]  /*cd40*/  STL.64 [R1+0x28c8], R244 ;  /* 0x0028c8f401007387 */ /* 0x000fe20000100a00 */
[----:B---3--:R-:W-:-:S04]  /*cd50*/  IMAD.WIDE R236, R2, 0x4, R136 ;  /* 0x0000000402ec7825 */ /* 0x008fc800078e0288 */
[C---:B------:R-:W-:Y:S01]  /*cd60*/  IMAD.WIDE R136, R2.reuse, 0x4, R20 ;  /* 0x0000000402887825 */ /* 0x040fe200078e0214 */
[----:B------:R-:W-:Y:S04]  /*cd70*/  STL.64 [R1+0x2a8], R236 ;  /* 0x0002a8ec01007387 */ /* 0x000fe80000100a00 */
[----:B------:R-:W3:Y:S04]  /*cd80*/  LDL.LU.64 R44, [R1+0x110] ;  /* 0x00011000012c7983 */ /* 0x000ee80000300a00 */
[----:B------:R-:W-:Y:S04]  /*cd90*/  STL.64 [R1+0x2a0], R136 ;  /* 0x0002a08801007387 */ /* 0x000fe80000100a00 */
[----:B------:R-:W3:Y:S01]  /*cda0*/  LDL.LU.64 R20, [R1+0x108] ;  /* 0x0001080001147983 */ /* 0x000ee20000300a00 */
[----:B----4-:R-:W-:-:S03]  /*cdb0*/  IMAD.WIDE R12, R2, 0x4, R12 ;  /* 0x00000004020c7825 */ /* 0x010fc600078e020c */
[----:B------:R1:W-:Y:S04]  /*cdc0*/  LDGSTS.E [R243+0x10000], desc[UR6][R236.64], !P6 ;  /* 0x10000000ecf37fae */ /* 0x0003e8000f121846 */
[----:B------:R4:W-:Y:S01]  /*cdd0*/  STL.64 [R1+0x298], R12 ;  /* 0x0002980c01007387 */ /* 0x0009e20000100a00 */
[----:B--2---:R-:W-:-:S03]  /*cde0*/  IMAD.WIDE R10, R2, 0x4, R10 ;  /* 0x00000004020a7825 */ /* 0x004fc600078e020a */
[----:B------:R-:W2:Y:S04]  /*cdf0*/  LDL.LU.64 R46, [R1+0x100] ;  /* 0x00010000012e7983 */ /* 0x000ea80000300a00 */
[----:B------:R-:W-:Y:S04]  /*ce00*/  LDGSTS.E [R243+0x14000], desc[UR6][R136.64], !P6 ;  /* 0x1400000088f37fae */ /* 0x000fe8000f121846 */
[----:B------:R1:W-:Y:S04]  /*ce10*/  STL.64 [R1+0x290], R10 ;  /* 0x0002900a01007387 */ /* 0x0003e80000100a00 */
[----:B------:R-:W-:Y:S04]  /*ce20*/  LDGSTS.E [R243+0x18000], desc[UR6][R12.64], !P6 ;  /* 0x180000000cf37fae */ /* 0x000fe8000f121846 */
[----:B------:R-:W-:Y:S04]  /*ce30*/  LDGSTS.E [R243+0x1c000], desc[UR6][R10.64], !P6 ;  /* 0x1c0000000af37fae */ /* 0x000fe8000f121846 */
[----:B----4-:R-:W4:Y:S01]  /*ce40*/  LDL.LU.64 R12, [R1+0xf8] ;  /* 0x0000f800010c7983 */ /* 0x010f220000300a00 */
[----:B------:R-:W-:-:S03]  /*ce50*/  IMAD.WIDE R244, R2, 0x4, R14 ;  /* 0x0000000402f47825 */ /* 0x000fc600078e020e */
[----:B------:R-:W4:Y:S04]  /*ce60*/  LDL.LU.64 R14, [R1+0xf0] ;  /* 0x0000f000010e7983 */ /* 0x000f280000300a00 */
[----:B------:R-:W4:Y:S04]  /*ce70*/  LDL.LU.64 R136, [R1+0xe8] ;  /* 0x0000e80001887983 */ /* 0x000f280000300a00 */
[----:B------:R-:W-:Y:S04]  /*ce80*/  STL.64 [R1+0x288], R244 ;  /* 0x000288f401007387 */ /* 0x000fe80000100a00 */
[----:B-1----:R-:W4:Y:S01]  /*ce90*/  LDL.LU.64 R10, [R1+0xe0] ;  /* 0x0000e000010a7983 */ /* 0x002f220000300a00 */
[----:B------:R-:W-:Y:S01]  /*cea0*/  ISETP.GE.U32.AND P1, PT, R4, 0x7fffffa8, PT ;  /* 0x7fffffa80400780c */ /* 0x000fe20003f26070 */
[----:B------:R-:W-:-:S02]  /*ceb0*/  VIADD R4, R250, 0xffffffc6 ;  /* 0xffffffc6fa047836 */ /* 0x000fc40000000000 */
[----:B------:R-:W-:Y:S01]  /*cec0*/  LDGSTS.E [R243+0x10004], desc[UR6][R244.64], !P5 ;  /* 0x10004000f4f37fae */ /* 0x000fe2000e921846 */
[----:B------:R-:W1:Y:S02]  /*ced0*/  LDC R250, c[0x0][0x230] ;  /* 0x00008c00fffa7b82 */ /* 0x000e640000000800 */
[----:B------:R-:W-:Y:S01]  /*cee0*/  ISETP.GE.U32.AND P2, PT, R4, 0x7fffffa7, PT ;  /* 0x7fffffa70400780c */ /* 0x000fe20003f46070 */
[----:B------:R-:W-:Y:S02]  /*cef0*/  VIADD R4, R5, 0xffffffc5 ;  /* 0xffffffc505047836 */ /* 0x000fe40000000000 */
[----:B------:R-:W-:-:S04]  /*cf00*/  IMAD.WIDE R240, R2, 0x4, R240 ;  /* 0x0000000402f07825 */ /* 0x000fc800078e02f0 */
[C---:B------:R-:W-:Y:S01]  /*cf10*/  IMAD.WIDE R238, R2.reuse, 0x4, R238 ;  /* 0x0000000402ee7825 */ /* 0x040fe200078e02ee */
[----:B------:R1:W-:Y:S03]  /*cf20*/  STL.64 [R1+0x280], R240 ;  /* 0x000280f001007387 */ /* 0x0003e60000100a00 */
[----:B------:R-:W-:Y:S01]  /*cf30*/  IMAD.WIDE R236, R2, 0x4, R248 ;  /* 0x0000000402ec7825 */ /* 0x000fe200078e02f8 */
[----:B------:R1:W-:Y:S01]  /*cf40*/  STL.64 [R1+0x278], R238 ;  /* 0x000278ee01007387 */ /* 0x0003e20000100a00 */
[----:B------:R-:W-:Y:S01]  /*cf50*/  ISETP.GE.U32.AND P6, PT, R4, 0x7fffffa6, PT ;  /* 0x7fffffa60400780c */ /* 0x000fe20003fc6070 */
[----:B------:R-:W4:Y:S02]  /*cf60*/  LDC R5, c[0x0][0x230] ;  /* 0x00008c00ff057b82 */ /* 0x000f240000000800 */
[----:B------:R1:W-:Y:S01]  /*cf70*/  STL.64 [R1+0x270], R236 ;  /* 0x000270ec01007387 */ /* 0x0003e20000100a00 */
[----:B------:R-:W-:-:S03]  /*cf80*/  VIADD R4, R131, 0xffffffc4 ;  /* 0xffffffc483047836 */ /* 0x000fc60000000000 */
[----:B------:R-:W4:Y:S04]  /*cf90*/  LDL.LU.64 R248, [R1+0xd8] ;  /* 0x0000d80001f87983 */ /* 0x000f280000300a00 */
[----:B------:R-:W-:Y:S04]  /*cfa0*/  LDGSTS.E [R243+0x14004], desc[UR6][R240.64], !P5 ;  /* 0x14004000f0f37fae */ /* 0x000fe8000e921846 */
[----:B------:R-:W4:Y:S01]  /*cfb0*/  LDL.LU.64 R246, [R1+0xd0] ;  /* 0x0000d00001f67983 */ /* 0x000f220000300a00 */
[----:B------:R-:W-:-:S03]  /*cfc0*/  IMAD.WIDE R64, R2, 0x4, R64 ;  /* 0x0000000402407825 */ /* 0x000fc600078e0240 */
[----:B------:R-:W-:Y:S04]  /*cfd0*/  LDGSTS.E [R243+0x18004], desc[UR6][R238.64], !P5 ;  /* 0x18004000eef37fae */ /* 0x000fe8000e921846 */
[----:B-1----:R-:W4:Y:S04]  /*cfe0*/  LDL.LU.64 R240, [R1+0xc8] ;  /* 0x0000c80001f07983 */ /* 0x002f280000300a00 */
[----:B------:R-:W-:Y:S04]  /*cff0*/  STL.64 [R1+0x268], R64 ;  /* 0x0002684001007387 */ /* 0x000fe80000100a00 */
[----:B------:R-:W4:Y:S04]  /*d000*/  LDL.LU.64 R238, [R1+0xc0] ;  /* 0x0000c00001ee7983 */ /* 0x000f280000300a00 */
[----:B------:R1:W-:Y:S01]  /*d010*/  LDGSTS.E [R243+0x1c004], desc[UR6][R236.64], !P5 ;  /* 0x1c004000ecf37fae */ /* 0x0003e2000e921846 */
[----:B------:R-:W-:Y:S01]  /*d020*/  ISETP.GE.U32.AND P5, PT, R4, 0x7fffffa5, PT ;  /* 0x7fffffa50400780c */ /* 0x000fe20003fa6070 */
[----:B------:R-:W-:-:S02]  /*d030*/  VIADD R4, R130, 0xffffffc3 ;  /* 0xffffffc382047836 */ /* 0x000fc40000000000 */
[----:B------:R-:W-:Y:S01]  /*d040*/  LDGSTS.E [R243+0x10008], desc[UR6][R64.64], !P4 ;  /* 0x1000800040f37fae */ /* 0x000fe2000e121846 */
[----:B-1----:R-:W1:Y:S01]  /*d050*/  LDC R236, c[0x0][0x230] ;  /* 0x00008c00ffec7b82 */ /* 0x002e620000000800 */
[----:B---3--:R-:W-:-:S04]  /*d060*/  IMAD.WIDE R44, R2, 0x4, R44 ;  /* 0x00000004022c7825 */ /* 0x008fc800078e022c */
        /* <DEDUP_REMOVED lines=9> */
[----:B------:R2:W-:Y:S01]  /*d100*/  LDGSTS.E [R243+0x1c008], desc[UR6][R46.64], !P4 ;  /* 0x1c0080002ef37fae */ /* 0x0005e2000e121846 */
[----:B----4-:R-:W-:-:S05]  /*d110*/  IMAD.WIDE R12, R2, 0x4, R12 ;  /* 0x00000004020c7825 */ /* 0x010fca00078e020c */
[----:B------:R1:W-:Y:S04]  /*d120*/  STL.64 [R1+0x248], R12 ;  /* 0x0002480c01007387 */ /* 0x0003e80000100a00 */
[----:B------:R-:W4:Y:S04]  /*d130*/  LDL.LU.64 R64, [R1+0xb0] ;  /* 0x0000b00001407983 */ /* 0x000f280000300a00 */
[----:B------:R4:W-:Y:S01]  /*d140*/  LDGSTS.E [R243+0x1000c], desc[UR6][R12.64], !P0 ;  /* 0x1000c0000cf37fae */ /* 0x0009e2000c121846 */
[----:B------:R-:W-:-:S04]  /*d150*/  IMAD.WIDE R14, R2, 0x4, R14 ;  /* 0x00000004020e7825 */ /* 0x000fc800078e020e */
[C---:B------:R-:W-:Y:S01]  /*d160*/  IMAD.WIDE R130, R2.reuse, 0x4, R136 ;  /* 0x0000000402827825 */ /* 0x040fe200078e0288 */
[----:B------:R1:W-:Y:S04]  /*d170*/  STL.64 [R1+0x240], R14 ;  /* 0x0002400e01007387 */ /* 0x0003e80000100a00 */
[----:B------:R-:W4:Y:S01]  /*d180*/  LDL.LU.64 R244, [R1+0xa8] ;  /* 0x0000a80001f47983 */ /* 0x000f220000300a00 */
[----:B--2---:R-:W-:-:S03]  /*d190*/  IMAD.WIDE R46, R2, 0x4, R10 ;  /* 0x00000004022e7825 */ /* 0x004fc600078e020a */
[----:B------:R2:W-:Y:S04]  /*d1a0*/  STL.64 [R1+0x238], R130 ;  /* 0x0002388201007387 */ /* 0x0005e80000100a00 */
[----:B------:R-:W4:Y:S04]  /*d1b0*/  LDL.LU.64 R136, [R1+0xa0] ;  /* 0x0000a00001887983 */ /* 0x000f280000300a00 */
[----:B------:R2:W-:Y:S04]  /*d1c0*/  STL.64 [R1+0x230], R46 ;  /* 0x0002302e01007387 */ /* 0x0005e80000100a00 */
[----:B------:R-:W4:Y:S04]  /*d1d0*/  LDL.LU.64 R10, [R1+0x90] ;  /* 0x00009000010a7983 */ /* 0x000f280000300a00 */
[----:B-1----:R-:W4:Y:S04]  /*d1e0*/  LDL.LU.64 R12, [R1+0x88] ;  /* 0x00008800010c7983 */ /* 0x002f280000300a00 */
[----:B------:R1:W-:Y:S01]  /*d1f0*/  LDGSTS.E [R243+0x1400c], desc[UR6][R14.64], !P0 ;  /* 0x1400c0000ef37fae */ /* 0x0003e2000c121846 */
[----:B------:R-:W-:-:S03]  /*d200*/  ISETP.GE.U32.AND P4, PT, R4, 0x7fffffa4, PT ;  /* 0x7fffffa40400780c */ /* 0x000fc60003f86070 */
[----:B------:R-:W1:Y:S01]  /*d210*/  LDL.LU.64 R14, [R1+0x80] ;  /* 0x00008000010e7983 */ /* 0x000e620000300a00 */
[----:B------:R-:W-:Y:S02]  /*d220*/  VIADD R4, R250, 0xffffffc2 ;  /* 0xffffffc2fa047836 */ /* 0x000fe40000000000 */
[----:B------:R-:W1:Y:S01]  /*d230*/  LDC R250, c[0x0][0x230] ;  /* 0x00008c00fffa7b82 */ /* 0x000e620000000800 */
[----:B------:R-:W-:Y:S01]  /*d240*/  LDGSTS.E [R243+0x1800c], desc[UR6][R130.64], !P0 ;  /* 0x1800c00082f37fae */ /* 0x000fe2000c121846 */
[----:B------:R-:W-:-:S03]  /*d250*/  IMAD.WIDE R248, R2, 0x4, R248 ;  /* 0x0000000402f87825 */ /* 0x000fc600078e02f8 */
[----:B------:R-:W-:Y:S01]  /*d260*/  LDGSTS.E [R243+0x1c00c], desc[UR6][R46.64], !P0 ;  /* 0x1c00c0002ef37fae */ /* 0x000fe2000c121846 */
[----:B------:R-:W-:Y:S01]  /*d270*/  ISETP.GE.U32.AND P0, PT, R4, 0x7fffffa3, PT ;  /* 0x7fffffa30400780c */ /* 0x000fe20003f06070 */
[----:B------:R-:W-:Y:S02]  /*d280*/  VIADD R4, R5, 0xffffffc1 ;  /* 0xffffffc105047836 */ /* 0x000fe40000000000 */
[----:B------:R-:W-:Y:S01]  /*d290*/  LDGSTS.E [R242+0x10000], desc[UR6][R248.64], !P1 ;  /* 0x10000000f8f27fae */ /* 0x000fe2000c921846 */
[----:B------:R-:W1:Y:S01]  /*d2a0*/  LDC R5, c[0x0][0x230] ;  /* 0x00008c00ff057b82 */ /* 0x000e620000000800 */
[C---:B------:R-:W-:Y:S02]  /*d2b0*/  IMAD.WIDE R246, R2.reuse, 0x4, R246 ;  /* 0x0000000402f67825 */ /* 0x040fe400078e02f6 */
[----:B--2---:R-:W2:Y:S04]  /*d2c0*/  LDL.LU.64 R130, [R1+0x2978] ;  /* 0x0029780001827983 */ /* 0x004ea80000300a00 */
[----:B------:R-:W2:Y:S01]  /*d2d0*/  LDL.LU.64 R46, [R1+0x2970] ;  /* 0x00297000012e7983 */ /* 0x000ea20000300a00 */
[----:B------:R-:W-:-:S03]  /*d2e0*/  IMAD.WIDE R240, R2, 0x4, R240 ;  /* 0x0000000402f07825 */ /* 0x000fc600078e02f0 */
[----:B------:R-:W-:Y:S04]  /*d2f0*/  STL.64 [R1+0x228], R248 ;  /* 0x000228f801007387 */ /* 0x000fe80000100a00 */
[----:B------:R-:W-:Y:S01]  /*d300*/  LDGSTS.E [R242+0x14000], desc[UR6][R246.64], !P1 ;  /* 0x14000000f6f27fae */ /* 0x000fe2000c921846 */
[----:B------:R-:W-:-:S03]  /*d310*/  IMAD.WIDE R238, R2, 0x4, R238 ;  /* 0x0000000402ee7825 */ /* 0x000fc600078e02ee */
[----:B------:R3:W-:Y:S04]  /*d320*/  STL.64 [R1+0x220], R246 ;  /* 0x000220f601007387 */ /* 0x0007e80000100a00 */
[----:B------:R-:W-:Y:S04]  /*d330*/  LDGSTS.E [R242+0x18000], desc[UR6][R240.64], !P1 ;  /* 0x18000000f0f27fae */ /* 0x000fe8000c921846 */
[----:B------:R-:W-:Y:S04]  /*d340*/  STL.64 [R1+0x218], R240 ;  /* 0x000218f001007387 */ /* 0x000fe80000100a00 */
[----:B------:R-:W-:Y:S01]  /*d350*/  LDGSTS.E [R242+0x1c000], desc[UR6][R238.64], !P1 ;  /* 0x1c000000eef27fae */ /* 0x000fe2000c921846 */
[----:B------:R-:W-:Y:S01]  /*d360*/  ISETP.GE.U32.AND P1, PT, R4, 0x7fffffa2, PT ;  /* 0x7fffffa20400780c */ /* 0x000fe20003f26070 */
[----:B------:R-:W-:-:S02]  /*d370*/  VIADD R4, R236, 0xffffffc0 ;  /* 0xffffffc0ec047836 */ /* 0x000fc40000000000 */
[----:B------:R3:W-:Y:S04]  /*d380*/  STL.64 [R1+0x210], R238 ;  /* 0x000210ee01007387 */ /* 0x0007e80000100a00 */
[----:B---3--:R-:W3:Y:S04]  /*d390*/  LDL.LU.64 R246, [R1+0x78] ;  /* 0x0000780001f67983 */ /* 0x008ee80000300a00 */
[----:B------:R-:W2:Y:S01]  /*d3a0*/  LDL.LU.64 R236, [R1+0x68] ;  /* 0x0000680001ec7983 */ /* 0x000ea20000300a00 */
[----:B------:R-:W-:-:S04]  /*d3b0*/  IMAD.WIDE R44, R2, 0x4, R44 ;  /* 0x00000004022c7825 */ /* 0x000fc800078e022c */
[C---:B------:R-:W-:Y:S01]  /*d3c0*/  IMAD.WIDE R20, R2.reuse, 0x4, R20 ;  /* 0x0000000402147825 */ /* 0x040fe200078e0214 */
[----:B------:R4:W-:Y:S04]  /*d3d0*/  STL.64 [R1+0x208], R44 ;  /* 0x0002082c01007387 */ /* 0x0009e80000100a00 */
[----:B------:R-:W2:Y:S04]  /*d3e0*/  LDL.LU.64 R238, [R1+0x58] ;  /* 0x0000580001ee7983 */ /* 0x000ea80000300a00 */
[----:B------:R-:W-:Y:S04]  /*d3f0*/  STL.64 [R1+0x5c0], R20 ;  /* 0x0005c01401007387 */ /* 0x000fe80000100a00 */
[----:B------:R-:W2:Y:S04]  /*d400*/  LDL.LU.64 R240, [R1+0x48] ;  /* 0x0000480001f07983 */ /* 0x000ea80000300a00 */
[----:B------:R-:W2:Y:S01]  /*d410*/  LDL.LU.64 R248, [R1+0x38] ;  /* 0x0000380001f87983 */ /* 0x000ea20000300a00 */
[----:B----4-:R-:W-:-:S03]  /*d420*/  IMAD.WIDE R64, R2, 0x4, R64 ;  /* 0x0000000402407825 */ /* 0x010fc600078e0240 */
[----:B------:R-:W-:Y:S04]  /*d430*/  LDGSTS.E [R242+0x10004], desc[UR6][R44.64], !P2 ;  /* 0x100040002cf27fae */ /* 0x000fe8000d121846 */
[----:B------:R4:W-:Y:S04]  /*d440*/  STL.64 [R1+0x1e8], R64 ;  /* 0x0001e84001007387 */ /* 0x0009e80000100a00 */
[----:B------:R-:W-:Y:S01]  /*d450*/  LDGSTS.E [R242+0x14004], desc[UR6][R64.64], !P2 ;  /* 0x1400400040f27fae */ /* 0x000fe2000d121846 */
[----:B------:R-:W-:-:S04]  /*d460*/  IMAD.WIDE R244, R2, 0x4, R244 ;  /* 0x0000000402f47825 */ /* 0x000fc800078e02f4 */
[C---:B------:R-:W-:Y:S01]  /*d470*/  IMAD.WIDE R136, R2.reuse, 0x4, R136 ;  /* 0x0000000402887825 */ /* 0x040fe200078e0288 */
[----:B------:R-:W-:Y:S04]  /*d480*/  STL.64 [R1+0x1e0], R244 ;  /* 0x0001e0f401007387 */ /* 0x000fe80000100a00 */
[----:B------:R1:W-:Y:S01]  /*d490*/  STL.64 [R1+0x1d8], R136 ;  /* 0x0001d88801007387 */ /* 0x0003e20000100a00 */
[----:B------:R-:W-:-:S03]  /*d4a0*/  IMAD.WIDE R10, R2, 0x4, R10 ;  /* 0x00000004020a7825 */ /* 0x000fc600078e020a */
[----:B------:R-:W2:Y:S01]  /*d4b0*/  LDL.LU.64 R44, [R1+0x2968] ;  /* 0x00296800012c7983 */ /* 0x000ea20000300a00 */
[----:B------:R-:W-:-:S03]  /*d4c0*/  IMAD.WIDE R12, R2, 0x4, R12 ;  /* 0x00000004020c7825 */ /* 0x000fc600078e020c */
[----:B------:R1:W-:Y:S04]  /*d4d0*/  STL.64 [R1+0x200], R10 ;  /* 0x0002000a01007387 */ /* 0x0003e80000100a00 */
[----:B----4-:R-:W4:Y:S04]  /*d4e0*/  LDL.LU.64 R64, [R1+0x2960] ;  /* 0x0029600001407983 */ /* 0x010f280000300a00 */
[----:B------:R1:W-:Y:S04]  /*d4f0*/  STL.64 [R1+0x1f8], R12 ;  /* 0x0001f80c01007387 */ /* 0x0003e80000100a00 */
[----:B------:R1:W-:Y:S02]  /*d500*/  LDGSTS.E [R242+0x18004], desc[UR6][R244.64], !P2 ;  /* 0x18004000f4f27fae */ /* 0x0003e4000d121846 */
[----:B-1----:R-:W-:-:S02]  /*d510*/  IMAD.WIDE R14, R2, 0x4, R14 ;  /* 0x00000004020e7825 */ /* 0x002fc400078e020e */
[----:B------:R-:W-:Y:S04]  /*d520*/  LDGSTS.E [R242+0x1c004], desc[UR6][R136.64], !P2 ;  /* 0x1c00400088f27fae */ /* 0x000fe8000d121846 */
[----:B------:R1:W-:Y:S04]  /*d530*/  STL.64 [R1+0x1f0], R14 ;  /* 0x0001f00e01007387 */ /* 0x0003e80000100a00 */
[----:B------:R-:W-:Y:S04]  /*d540*/  LDGSTS.E [R242+0x10008], desc[UR6][R20.64], !P6 ;  /* 0x1000800014f27fae */ /* 0x000fe8000f121846 */
[----:B------:R-:W4:Y:S04]  /*d550*/  LDL.LU.64 R136, [R1+0x2958] ;  /* 0x0029580001887983 */ /* 0x000f280000300a00 */
[----:B------:R-:W-:Y:S04]  /*d560*/  LDGSTS.E [R242+0x14008], desc[UR6][R10.64], !P6 ;  /* 0x140080000af27fae */ /* 0x000fe8000f121846 */
[----:B------:R-:W4:Y:S04]  /*d570*/  LDL.LU.64 R20, [R1+0x2950] ;  /* 0x0029500001147983 */ /* 0x000f280000300a00 */
[----:B------:R-:W-:Y:S04]  /*d580*/  LDGSTS.E [R242+0x18008], desc[UR6][R12.64], !P6 ;  /* 0x180080000cf27fae */ /* 0x000fe8000f121846 */
[----:B------:R-:W4:Y:S04]  /*d590*/  LDL.LU.64 R10, [R1+0x2948] ;  /* 0x00294800010a7983 */ /* 0x000f280000300a00 */
[----:B------:R2:W-:Y:S04]  /*d5a0*/  LDGSTS.E [R242+0x1c008], desc[UR6][R14.64], !P6 ;  /* 0x1c0080000ef27fae */ /* 0x0005e8000f121846 */
[----:B------:R-:W4:Y:S04]  /*d5b0*/  LDL.LU.64 R12, [R1+0x2940] ;  /* 0x00294000010c7983 */ /* 0x000f280000300a00 */
[----:B-1----:R-:W4:Y:S01]  /*d5c0*/  LDL.LU.64 R14, [R1+0x2938] ;  /* 0x00293800010e7983 */ /* 0x002f220000300a00 */
[----:B------:R-:W1:Y:S01]  /*d5d0*/  S2R R245, SR_TID.X ;  /* 0x0000000000f57919 */ /* 0x000e620000002100 */
[----:B------:R-:W-:-:S02]  /*d5e0*/  ISETP.GE.U32.AND P2, PT, R4, 0x7fffffa1, PT ;  /* 0x7fffffa10400780c */ /* 0x000fc40003f46070 */
[----:B-1----:R-:W-:-:S04]  /*d5f0*/  LOP3.LUT R245, R245, 0x1f, RZ, 0xc0, !PT ;  /* 0x0000001ff5f57812 */ /* 0x002fc800078ec0ff */
[----:B------:R-:W-:Y:S01]  /*d600*/  ISETP.GE.AND P6, PT, R245, R4, PT ;  /* 0x00000004f500720c */ /* 0x000fe20003fc6270 */
[----:B------:R-:W-:-:S04]  /*d610*/  IMAD.SHL.U32 R4, R3, 0x20, RZ ;  /* 0x0000002003047824 */ /* 0x000fc800078e00ff */
[----:B---3--:R-:W-:-:S04]  /*d620*/  IMAD.WIDE R246, R4, 0x4, R246 ;  /* 0x0000000404f67825 */ /* 0x008fc800078e02f6 */
[C---:B--2---:R-:W-:Y:S01]  /*d630*/  IMAD.WIDE R244, R4.reuse, 0x4, R236 ;  /* 0x0000000404f47825 */ /* 0x044fe200078e02ec */
[----:B------:R-:W-:Y:S04]  /*d640*/  STL.64 [R1+0x1d0], R246 ;  /* 0x0001d0f601007387 */ /* 0x000fe80000100a00 */
[----:B------:R-:W-:Y:S01]  /*d650*/  STL.64 [R1+0x1c8], R244 ;  /* 0x0001c8f401007387 */ /* 0x000fe20000100a00 */
[----:B------:R-:W-:-:S04]  /*d660*/  IMAD.WIDE R8, R4, 0x4, R8 ;  /* 0x0000000404087825 */ /* 0x000fc800078e0208 */
[----:B------:R-:W-:-:S05]  /*d670*/  IMAD.WIDE R236, R4, 0x4, R238 ;  /* 0x0000000404ec7825 */ /* 0x000fca00078e02ee */
[----:B------:R4:W-:Y:S01]  /*d680*/  STL.64 [R1+0x1c0], R236 ;  /* 0x0001c0ec01007387 */ /* 0x0009e20000100a00 */
[----:B------:R-:W-:-:S04]  /*d690*/  IMAD.WIDE R240, R4, 0x4, R240 ;  /* 0x0000000404f07825 */ /* 0x000fc800078e02f0 */
[C---:B------:R-:W-:Y:S01]  /*d6a0*/  IMAD.WIDE R238, R4.reuse, 0x4, R248 ;  /* 0x0000000404ee7825 */ /* 0x040fe200078e02f8 */
[----:B------:R-:W-:Y:S04]  /*d6b0*/  STL.64 [R1+0x1b8], R240 ;  /* 0x0001b8f001007387 */ /* 0x000fe80000100a00 */
[----:B------:R-:W-:Y:S01]  /*d6c0*/  STL.64 [R1+0x868], R238 ;  /* 0x000868ee01007387 */ /* 0x000fe20000100a00 */
[----:B----4-:R-:W-:-:S04]  /*d6d0*/  IMAD.WIDE R236, R4, 0x4, R14 ;  /* 0x0000000404ec7825 */ /* 0x010fc800078e020e */
[C---:B------:R-:W-:Y:S01]  /*d6e0*/  IMAD.WIDE R14, R4.reuse, 0x4, R12 ;  /* 0x00000004040e7825 */ /* 0x040fe200078e020c */
[----:B------:R-:W-:Y:S03]  /*d6f0*/  STL.64 [R1+0x858], R236 ;  /* 0x000858ec01007387 */ /* 0x000fe60000100a00 */
[C---:B------:R-:W-:Y:S01]  /*d700*/  IMAD.WIDE R12, R4.reuse, 0x4, R10 ;  /* 0x00000004040c7825 */ /* 0x040fe200078e020a */
[----:B------:R1:W-:Y:S03]  /*d710*/  STL.64 [R1+0x848], R14 ;  /* 0x0008480e01007387 */ /* 0x0003e60000100a00 */
[C---:B------:R-:W-:Y:S01]  /*d720*/  IMAD.WIDE R10, R4.reuse, 0x4, R20 ;  /* 0x00000004040a7825 */ /* 0x040fe200078e0214 */
[----:B------:R2:W-:Y:S04]  /*d730*/  STL.64 [R1+0x838], R12 ;  /* 0x0008380c01007387 */ /* 0x0005e80000100a00 */
[----:B------:R3:W-:Y:S01]  /*d740*/  STL.64 [R1+0x828], R10 ;  /* 0x0008280a01007387 */ /* 0x0007e20000100a00 */
[----:B-1----:R-:W-:-:S04]  /*d750*/  IMAD.WIDE R14, R4, 0x4, R136 ;  /* 0x00000004040e7825 */ /* 0x002fc800078e0288 */
[C---:B--2---:R-:W-:Y:S01]  /*d760*/  IMAD.WIDE R12, R4.reuse, 0x4, R64 ;  /* 0x00000004040c7825 */ /* 0x044fe200078e0240 */
[----:B------:R1:W-:Y:S03]  /*d770*/  STL.64 [R1+0x818], R14 ;  /* 0x0008180e01007387 */ /* 0x0003e60000100a00 */
[C---:B---3--:R-:W-:Y:S01]  /*d780*/  IMAD.WIDE R10, R4.reuse, 0x4, R44 ;  /* 0x00000004040a7825 */ /* 0x048fe200078e022c */
        /* <DEDUP_REMOVED lines=16> */
[----:B------:R-:W-:Y:S03]  /*d890*/  STL.64 [R1+0x7b8], R14 ;  /* 0x0007b80e01007387 */ /* 0x000fe60000100a00 */
[C---:B---3--:R-:W-:Y:S01]  /*d8a0*/  IMAD.WIDE R10, R4.reuse, 0x4, R58 ;  /* 0x00000004040a7825 */ /* 0x048fe200078e023a */
[----:B------:R1:W-:Y:S04]  /*d8b0*/  STL.64 [R1+0x7b0], R12 ;  /* 0x0007b00c01007387 */ /* 0x0003e80000100a00 */
        /* <DEDUP_REMOVED lines=60> */
[----:B------:R-:W2:Y:S04]  /*dc80*/  LDL.LU.64 R72, [R1+0x70] ;  /* 0x0000700001487983 */ /* 0x000ea80000300a00 */
[----:B------:R3:W-:Y:S04]  /*dc90*/  STL.64 [R1+0x6b8], R10 ;  /* 0x0006b80a01007387 */ /* 0x0007e80000100a00 */
[----:B------:R-:W4:Y:S04]  /*dca0*/  LDL.LU.64 R48, [R1+0x60] ;  /* 0x0000600001307983 */ /* 0x000f280000300a00 */
[----:B------:R-:W-:Y:S04]  /*dcb0*/  STL.64 [R1+0x6b0], R8 ;  /* 0x0006b00801007387 */ /* 0x000fe80000100a00 */
[----:B------:R-:W4:Y:S04]  /*dcc0*/  LDL.LU.64 R130, [R1+0x50] ;  /* 0x0000500001827983 */ /* 0x000f280000300a00 */
[----:B------:R-:W4:Y:S04]  /*dcd0*/  LDL.LU.64 R46, [R1+0x40] ;  /* 0x00004000012e7983 */ /* 0x000f280000300a00 */
[----:B------:R-:W4:Y:S04]  /*dce0*/  LDL.LU.64 R44, [R1+0x30] ;  /* 0x00003000012c7983 */ /* 0x000f280000300a00 */
[----:B------:R-:W4:Y:S04]  /*dcf0*/  LDL.LU.64 R136, [R1+0x20] ;  /* 0x0000200001887983 */ /* 0x000f280000300a00 */
[----:B------:R-:W4:Y:S04]  /*dd00*/  LDL.LU.64 R64, [R1+0x10] ;  /* 0x0000100001407983 */ /* 0x000f280000300a00 */
[----:B------:R-:W4:Y:S01]  /*dd10*/  LDL.LU.64 R20, [R1] ;  /* 0x0000000001147983 */ /* 0x000f220000300a00 */
[----:B------:R-:W-:-:S04]  /*dd20*/  IMAD.WIDE R244, R4, 0x4, R138 ;  /* 0x0000000404f47825 */ /* 0x000fc800078e028a */
[C---:B------:R-:W-:Y:S01]  /*dd30*/  IMAD.WIDE R246, R4.reuse, 0x4, R122 ;  /* 0x0000000404f67825 */ /* 0x040fe200078e027a */
[----:B------:R-:W-:Y:S03]  /*dd40*/  STL.64 [R1+0x6a8], R244 ;  /* 0x0006a8f401007387 */ /* 0x000fe60000100a00 */
[C---:B------:R-:W-:Y:S01]  /*dd50*/  IMAD.WIDE R236, R4.reuse, 0x4, R18 ;  /* 0x0000000404ec7825 */ /* 0x040fe200078e0212 */
[----:B------:R-:W-:Y:S03]  /*dd60*/  STL.64 [R1+0x28d0], R244 ;  /* 0x0028d0f401007387 */ /* 0x000fe60000100a00 */
[C---:B------:R-:W-:Y:S01]  /*dd70*/  IMAD.WIDE R238, R4.reuse, 0x4, R144 ;  /* 0x0000000404ee7825 */ /* 0x040fe200078e0290 */
[----:B------:R-:W-:Y:S03]  /*dd80*/  STL.64 [R1+0x6a0], R246 ;  /* 0x0006a0f601007387 */ /* 0x000fe60000100a00 */
[C---:B------:R-:W-:Y:S01]  /*dd90*/  IMAD.WIDE R248, R4.reuse, 0x4, R126 ;  /* 0x0000000404f87825 */ /* 0x040fe200078e027e */
[----:B------:R-:W-:Y:S03]  /*dda0*/  STL.64 [R1+0x28d8], R246 ;  /* 0x0028d8f601007387 */ /* 0x000fe60000100a00 */
[C---:B------:R-:W-:Y:S01]  /*ddb0*/  IMAD.WIDE R240, R4.reuse, 0x4, R150 ;  /* 0x0000000404f07825 */ /* 0x040fe200078e0296 */
[----:B------:R-:W-:Y:S04]  /*ddc0*/  STL.64 [R1+0x698], R236 ;  /* 0x000698ec01007387 */ /* 0x000fe80000100a00 */
[----:B------:R-:W-:Y:S01]  /*ddd0*/  STL.64 [R1+0x28e0], R236 ;  /* 0x0028e0ec01007387 */ /* 0x000fe20000100a00 */
[----:B------:R-:W-:-:S03]  /*dde0*/  IMAD.WIDE R14, R4, 0x4, R142 ;  /* 0x00000004040e7825 */ /* 0x000fc600078e028e */
[----:B------:R-:W-:Y:S01]  /*ddf0*/  STL.64 [R1+0x690], R238 ;  /* 0x000690ee01007387 */ /* 0x000fe20000100a00 */
[----:B-1----:R-:W-:-:S03]  /*de00*/  IMAD.WIDE R12, R4, 0x4, R146 ;  /* 0x00000004040c7825 */ /* 0x002fc600078e0292 */
[----:B------:R-:W-:Y:S01]  /*de10*/  STL.64 [R1+0x28e8], R238 ;  /* 0x0028e8ee01007387 */ /* 0x000fe20000100a00 */
[----:B---3--:R-:W-:-:S03]  /*de20*/  IMAD.WIDE R10, R4, 0x4, R134 ;  /* 0x00000004040a7825 */ /* 0x008fc600078e0286 */
[----:B------:R-:W-:Y:S04]  /*de30*/  STL.64 [R1+0x688], R248 ;  /* 0x000688f801007387 */ /* 0x000fe80000100a00 */
[----:B------:R-:W-:Y:S01]  /*de40*/  STL.64 [R1+0x28f0], R248 ;  /* 0x0028f0f801007387 */ /* 0x000fe20000100a00 */
[----:B------:R-:W-:-:S03]  /*de50*/  IMAD.WIDE R152, R4, 0x4, R152 ;  /* 0x0000000404987825 */ /* 0x000fc600078e0298 */
[----:B------:R-:W-:Y:S04]  /*de60*/  STL.64 [R1+0x680], R240 ;  /* 0x000680f001007387 */ /* 0x000fe80000100a00 */
[----:B------:R-:W-:Y:S01]  /*de70*/  STL.64 [R1+0x28f8], R240 ;  /* 0x0028f8f001007387 */ /* 0x000fe20000100a00 */
[----:B------:R-:W-:-:S03]  /*de80*/  IMAD.WIDE R154, R4, 0x4, R154 ;  /* 0x00000004049a7825 */ /* 0x000fc600078e029a */
[----:B------:R-:W-:Y:S04]  /*de90*/  STL.64 [R1+0x678], R14 ;  /* 0x0006780e01007387 */ /* 0x000fe80000100a00 */
[----:B------:R-:W-:Y:S01]  /*dea0*/  STL.64 [R1+0x2900], R14 ;  /* 0x0029000e01007387 */ /* 0x000fe20000100a00 */
[----:B------:R-:W-:-:S03]  /*deb0*/  IMAD.WIDE R146, R4, 0x4, R140 ;  /* 0x0000000404927825 */ /* 0x000fc600078e028c */
[----:B------:R-:W-:Y:S04]  /*dec0*/  STL.64 [R1+0x670], R12 ;  /* 0x0006700c01007387 */ /* 0x000fe80000100a00 */
        /* <DEDUP_REMOVED lines=8> */
[----:B------:R-:W-:Y:S01]  /*df50*/  STL.64 [R1+0x2928], R146 ;  /* 0x0029289201007387 */ /* 0x000fe20000100a00 */
[----:B------:R-:W-:-:S04]  /*df60*/  IMAD.WIDE R22, R4, 0x4, R22 ;  /* 0x0000000404167825 */ /* 0x000fc800078e0216 */
[----:B------:R-:W-:-:S04]  /*df70*/  IMAD.WIDE R128, R4, 0x4, R148 ;  /* 0x0000000404807825 */ /* 0x000fc800078e0294 */
[----:B------:R-:W-:-:S04]  /*df80*/  IMAD.WIDE R126, R4, 0x4, R168 ;  /* 0x00000004047e7825 */ /* 0x000fc800078e02a8 */
[----:B------:R-:W-:-:S04]  /*df90*/  IMAD.WIDE R122, R4, 0x4, R160 ;  /* 0x00000004047a7825 */ /* 0x000fc800078e02a0 */
[----:B------:R-:W-:-:S04]  /*dfa0*/  IMAD.WIDE R120, R4, 0x4, R170 ;  /* 0x0000000404787825 */ /* 0x000fc800078e02aa */
[----:B------:R-:W-:-:S04]  /*dfb0*/  IMAD.WIDE R118, R4, 0x4, R156 ;  /* 0x0000000404767825 */ /* 0x000fc800078e029c */
[----:B------:R-:W-:-:S04]  /*dfc0*/  IMAD.WIDE R114, R4, 0x4, R176 ;  /* 0x0000000404727825 */ /* 0x000fc800078e02b0 */
[----:B--2---:R-:W-:-:S05]  /*dfd0*/  IMAD.WIDE R150, R4, 0x4, R72 ;  /* 0x0000000404967825 */ /* 0x004fca00078e0248 */
[----:B------:R-:W-:Y:S01]  /*dfe0*/  STL.64 [R1+0x888], R150 ;  /* 0x0008889601007387 */ /* 0x000fe20000100a00 */
[----:B----4-:R-:W-:-:S03]  /*dff0*/  IMAD.WIDE R144, R4, 0x4, R48 ;  /* 0x0000000404907825 */ /* 0x010fc600078e0230 */
[----:B------:R1:W-:Y:S01]  /*e000*/  STL.64 [R1+0x2930], R150 ;  /* 0x0029309601007387 */ /* 0x0003e20000100a00 */
[----:B------:R-:W-:-:S03]  /*e010*/  IMAD.WIDE R142, R4, 0x4, R130 ;  /* 0x00000004048e7825 */ /* 0x000fc600078e0282 */
[----:B------:R-:W-:Y:S01]  /*e020*/  STL.64 [R1+0x880], R144 ;  /* 0x0008809001007387 */ /* 0x000fe20000100a00 */
[----:B------:R-:W-:-:S03]  /*e030*/  IMAD.WIDE R140, R4, 0x4, R46 ;  /* 0x00000004048c7825 */ /* 0x000fc600078e022e */
[----:B------:R-:W-:Y:S04]  /*e040*/  STL.64 [R1+0x878], R142 ;  /* 0x0008788e01007387 */ /* 0x000fe80000100a00 */
[----:B------:R-:W-:Y:S04]  /*e050*/  STL.64 [R1+0x870], R140 ;  /* 0x0008708c01007387 */ /* 0x000fe80000100a00 */
[----:B-1----:R-:W2:Y:S04]  /*e060*/  LDL.LU.64 R150, [R1+0x3f8] ;  /* 0x0003f80001967983 */ /* 0x002ea80000300a00 */
[----:B------:R-:W3:Y:S04]  /*e070*/  LDL.LU.64 R146, [R1+0x400] ;  /* 0x0004000001927983 */ /* 0x000ee80000300a00 */
[----:B------:R-:W4:Y:S04]  /*e080*/  LDL.LU.64 R154, [R1+0x408] ;  /* 0x00040800019a7983 */ /* 0x000f280000300a00 */
[----:B------:R-:W4:Y:S04]  /*e090*/  LDL.LU.64 R152, [R1+0x410] ;  /* 0x0004100001987983 */ /* 0x000f280000300a00 */
[----:B------:R-:W4:Y:S01]  /*e0a0*/  LDL.LU.64 R10, [R1+0x418] ;  /* 0x00041800010a7983 */ /* 0x000f220000300a00 */
[----:B------:R-:W-:-:S03]  /*e0b0*/  IMAD.WIDE R138, R4, 0x4, R44 ;  /* 0x00000004048a7825 */ /* 0x000fc600078e022c */
[----:B------:R-:W4:Y:S01]  /*e0c0*/  LDL.LU.64 R12, [R1+0x420] ;  /* 0x00042000010c7983 */ /* 0x000f220000300a00 */
[----:B------:R-:W-:-:S03]  /*e0d0*/  IMAD.WIDE R136, R4, 0x4, R136 ;  /* 0x0000000404887825 */ /* 0x000fc600078e0288 */
[----:B------:R-:W4:Y:S04]  /*e0e0*/  LDL.LU.64 R14, [R1+0x428] ;  /* 0x00042800010e7983 */ /* 0x000f280000300a00 */
[----:B------:R-:W4:Y:S01]  /*e0f0*/  LDL.LU.64 R240, [R1+0x430] ;  /* 0x0004300001f07983 */ /* 0x000f220000300a00 */
[----:B------:R-:W-:-:S03]  /*e100*/  IMAD.WIDE R134, R4, 0x4, R64 ;  /* 0x0000000404867825 */ /* 0x000fc600078e0240 */
[----:B------:R-:W4:Y:S04]  /*e110*/  LDL.LU.64 R248, [R1+0x438] ;  /* 0x0004380001f87983 */ /* 0x000f280000300a00 */
[----:B------:R-:W4:Y:S01]  /*e120*/  LDL.LU.64 R238, [R1+0x440] ;  /* 0x0004400001ee7983 */ /* 0x000f220000300a00 */
[----:B------:R-:W-:-:S03]  /*e130*/  IMAD.WIDE R132, R4, 0x4, R20 ;  /* 0x0000000404847825 */ /* 0x000fc600078e0214 */
[----:B------:R-:W4:Y:S01]  /*e140*/  LDL.LU.64 R236, [R1+0x448] ;  /* 0x0004480001ec7983 */ /* 0x000f220000300a00 */
[----:B------:R-:W-:-:S03]  /*e150*/  IMAD.WIDE R130, R4, 0x4, R162 ;  /* 0x0000000404827825 */ /* 0x000fc600078e02a2 */
[----:B------:R-:W4:Y:S04]  /*e160*/  LDL.LU.64 R246, [R1+0x450] ;  /* 0x0004500001f67983 */ /* 0x000f280000300a00 */
[----:B------:R-:W4:Y:S04]  /*e170*/  LDL.LU.64 R244, [R1+0x5b0] ;  /* 0x0005b00001f47983 */ /* 0x000f280000300a00 */
[----:B------:R-:W-:Y:S04]  /*e180*/  STL.64 [R1+0x860], R138 ;  /* 0x0008608a01007387 */ /* 0x000fe80000100a00 */
[----:B------:R-:W-:Y:S04]  /*e190*/  STL.64 [R1+0x850], R136 ;  /* 0x0008508801007387 */ /* 0x000fe80000100a00 */
[----:B------:R-:W4:Y:S04]  /*e1a0*/  LDL.LU.64 R162, [R1+0x3f0] ;  /* 0x0003f00001a27983 */ /* 0x000f280000300a00 */
        /* <DEDUP_REMOVED lines=11> */
[----:B------:R-:W4:Y:S01]  /*e260*/  LDL.LU.64 R176, [R1+0x3c0] ;  /* 0x0003c00001b07983 */ /* 0x000f220000300a00 */
[----:B------:R-:W-:-:S03]  /*e270*/  IMAD.WIDE R112, R4, 0x4, R166 ;  /* 0x0000000404707825 */ /* 0x000fc600078e02a6 */
[----:B------:R-:W-:Y:S01]  /*e280*/  STL.64 [R1+0x658], R122 ;  /* 0x0006587a01007387 */ /* 0x000fe20000100a00 */
        /* <DEDUP_REMOVED lines=93> */
[----:B------:R-:W-:Y:S04]  /*e860*/  STL.64 [R1+0xc8], R6 ;  /* 0x0000c80601007387 */ /* 0x000fe80000100a00 */
[----:B------:R1:W-:Y:S04]  /*e870*/  STL.64 [R1+0xc0], R20 ;  /* 0x0000c01401007387 */ /* 0x0003e80000100a00 */
[----:B------:R-:W-:Y:S04]  /*e880*/  STL.64 [R1+0xb8], R18 ;  /* 0x0000b81201007387 */ /* 0x000fe80000100a00 */
[----:B------:R-:W-:Y:S04]  /*e890*/  STL.64 [R1+0xb0], R16 ;  /* 0x0000b01001007387 */ /* 0x000fe80000100a00 */
[----:B------:R1:W-:Y:S01]  /*e8a0*/  STL.64 [R1+0xa8], R8 ;  /* 0x0000a80801007387 */ /* 0x0003e20000100a00 */
[----:B--2---:R-:W-:-:S03]  /*e8b0*/  IMAD.WIDE R186, R2, 0x4, R150 ;  /* 0x0000000402ba7825 */ /* 0x004fc600078e0296 */
[----:B------:R-:W2:Y:S01]  /*e8c0*/  LDL.64 R220, [R1+0x1b8] ;  /* 0x0001b80001dc7983 */ /* 0x000ea20000100a00 */
[----:B---3--:R-:W-:-:S03]  /*e8d0*/  IMAD.WIDE R188, R2, 0x4, R146 ;  /* 0x0000000402bc7825 */ /* 0x008fc600078e0292 */
[----:B------:R-:W3:Y:S04]  /*e8e0*/  LDL.64 R150, [R1+0x868] ;  /* 0x0008680001967983 */ /* 0x000ee80000100a00 */
[----:B------:R-:W3:Y:S01]  /*e8f0*/  LDL.64 R214, [R1+0x858] ;  /* 0x0008580001d67983 */ /* 0x000ee20000100a00 */
[----:B----4-:R-:W-:-:S03]  /*e900*/  IMAD.WIDE R190, R2, 0x4, R154 ;  /* 0x0000000402be7825 */ /* 0x010fc600078e029a */
[----:B------:R-:W4:Y:S01]  /*e910*/  LDL.64 R216, [R1+0x848] ;  /* 0x0008480001d87983 */ /* 0x000f220000100a00 */
[----:B------:R-:W-:-:S03]  /*e920*/  IMAD.WIDE R192, R2, 0x4, R152 ;  /* 0x0000000402c07825 */ /* 0x000fc600078e0298 */
        /* <DEDUP_REMOVED lines=8> */
[----:B------:R-:W4:Y:S04]  /*e9b0*/  LDL.64 R152, [R1+0x7f8] ;  /* 0x0007f80001987983 */ /* 0x000f280000100a00 */
[----:B------:R-:W2:Y:S01]  /*e9c0*/  LDL.64 R162, [R1+0x1c0] ;  /* 0x0001c00001a27983 */ /* 0x000ea20000100a00 */
[----:B------:R-:W-:-:S03]  /*e9d0*/  IMAD.WIDE R180, R2, 0x4, R168 ;  /* 0x0000000402b47825 */ /* 0x000fc600078e02a8 */
[----:B------:R-:W4:Y:S04]  /*e9e0*/  LDL.64 R10, [R1+0x7e8] ;  /* 0x0007e800010a7983 */ /* 0x000f280000100a00 */
[----:B------:R-:W3:Y:S01]  /*e9f0*/  LDL.64 R168, [R1+0x1d0] ;  /* 0x0001d00001a87983 */ /* 0x000ee20000100a00 */
        /* <DEDUP_REMOVED lines=12> */
[----:B------:R-:W4:Y:S01]  /*eac0*/  LDL.64 R236, [R1+0x7b8] ;  /* 0x0007b80001ec7983 */ /* 0x000f220000100a00 */
[----:B------:R-:W-:-:S03]  /*ead0*/  IMAD.WIDE R208, R2, 0x4, R246 ;  /* 0x0000000402d07825 */ /* 0x000fc600078e02f6 */
[----:B------:R-:W4:Y:S01]  /*eae0*/  LDL.64 R246, [R1+0x7b0] ;  /* 0x0007b00001f67983 */ /* 0x000f220000100a00 */
[----:B------:R-:W-:-:S03]  /*eaf0*/  IMAD.WIDE R210, R2, 0x4, R244 ;  /* 0x0000000402d27825 */ /* 0x000fc600078e02f4 */
[----:B------:R-:W4:Y:S01]  /*eb00*/  LDL.64 R244, [R1+0x7a8] ;  /* 0x0007a80001f47983 */ /* 0x000f220000100a00 */
[----:B------:R-:W-:-:S03]  /*eb10*/  IMAD.WIDE R182, R2, 0x4, R148 ;  /* 0x0000000402b67825 */ /* 0x000fc600078e0294 */
[----:B------:R-:W-:Y:S01]  /*eb20*/  LDGSTS.E [R242+0x1000c], desc[UR6][R172.64], !P5 ;  /* 0x1000c000acf27fae */ /* 0x000fe2000e921846 */
[----:B------:R-:W-:-:S03]  /*eb30*/  IMAD.WIDE R174, R2, 0x4, R156 ;  /* 0x0000000402ae7825 */ /* 0x000fc600078e029c */
[----:B------:R-:W-:Y:S04]  /*eb40*/  LDGSTS.E [R242+0x1400c], desc[UR6][R182.64], !P5 ;  /* 0x1400c000b6f27fae */ /* 0x000fe8000e921846 */
[----:B------:R-:W-:Y:S04]  /*eb50*/  LDGSTS.E [R242+0x1800c], desc[UR6][R184.64], !P5 ;  /* 0x1800c000b8f27fae */ /* 0x000fe8000e921846 */
[----:B------:R-:W-:Y:S01]  /*eb60*/  LDGSTS.E [R242+0x1c00c], desc[UR6][R186.64], !P5 ;  /* 0x1c00c000baf27fae */ /* 0x000fe2000e921846 */
[----:B------:R-:W-:-:S03]  /*eb70*/  IMAD.WIDE R178, R2, 0x4, R160 ;  /* 0x0000000402b27825 */ /* 0x000fc600078e02a0 */
[----:B------:R-:W-:Y:S04]  /*eb80*/  LDGSTS.E [R0+0x10000], desc[UR6][R174.64], !P4 ;  /* 0x10000000ae007fae */ /* 0x000fe8000e121846 */
        /* <DEDUP_REMOVED lines=15> */
[----:B------:R-:W0:Y:S04]  /*ec80*/  LDGDEPBAR ;  /* 0x00000000000079af */ /* 0x000e280000000000 */
[----:B------:R-:W4:Y:S04]  /*ec90*/  LDL.64 R124, [R1+0x738] ;  /* 0x00073800017c7983 */ /* 0x000f280000100a00 */
        /* <DEDUP_REMOVED lines=16> */
[----:B---3--:R-:W-:Y:S04]  /*eda0*/  LDGSTS.E [R251+0x70000], desc[UR6][R168.64], P3 ;  /* 0x70000000a8fb7fae */ /* 0x008fe80009921846 */
[----:B--2---:R-:W-:Y:S04]  /*edb0*/  LDGSTS.E [R251+0x70400], desc[UR6][R170.64], P3 ;  /* 0x70400000aafb7fae */ /* 0x004fe80009921846 */
[----:B------:R-:W-:Y:S04]  /*edc0*/  LDGSTS.E [R251+0x70800], desc[UR6][R162.64], P3 ;  /* 0x70800000a2fb7fae */ /* 0x000fe80009921846 */
[----:B------:R-:W-:Y:S04]  /*edd0*/  LDGSTS.E [R251+0x70c00], desc[UR6][R220.64], P3 ;  /* 0x70c00000dcfb7fae */ /* 0x000fe80009921846 */
[----:B------:R-:W-:Y:S04]  /*ede0*/  LDGSTS.E [R251+0x71000], desc[UR6][R150.64], P3 ;  /* 0x7100000096fb7fae */ /* 0x000fe80009921846 */
[----:B------:R-:W-:Y:S04]  /*edf0*/  LDGSTS.E [R251+0x71400], desc[UR6][R214.64], P3 ;  /* 0x71400000d6fb7fae */ /* 0x000fe80009921846 */
[----:B----4-:R-:W-:Y:S04]  /*ee00*/  LDGSTS.E [R251+0x71800], desc[UR6][R216.64], P3 ;  /* 0x71800000d8fb7fae */ /* 0x010fe80009921846 */
[----:B------:R-:W-:Y:S04]  /*ee10*/  LDGSTS.E [R251+0x71c00], desc[UR6][R218.64], P3 ;  /* 0x71c00000dafb7fae */ /* 0x000fe80009921846 */
[----:B------:R-:W-:Y:S04]  /*ee20*/  LDGSTS.E [R251+0x72000], desc[UR6][R146.64], P3 ;  /* 0x7200000092fb7fae */ /* 0x000fe80009921846 */
[----:B------:R-:W-:Y:S04]  /*ee30*/  LDGSTS.E [R251+0x72400], desc[UR6][R222.64], P3 ;  /* 0x72400000defb7fae */ /* 0x000fe80009921846 */
[----:B------:R-:W2:Y:S04]  /*ee40*/  LDL.64 R150, [R1+0x7a0] ;  /* 0x0007a00001967983 */ /* 0x000ea80000100a00 */
[----:B------:R-:W-:Y:S04]  /*ee50*/  LDGSTS.E [R251+0x72800], desc[UR6][R154.64], P3 ;  /* 0x728000009afb7fae */ /* 0x000fe80009921846 */
[----:B------:R-:W3:Y:S04]  /*ee60*/  LDL.64 R146, [R1+0x798] ;  /* 0x0007980001927983 */ /* 0x000ee80000100a00 */
[----:B------:R-:W-:Y:S04]  /*ee70*/  LDGSTS.E [R251+0x72c00], desc[UR6][R152.64], P3 ;  /* 0x72c0000098fb7fae */ /* 0x000fe80009921846 */
[----:B------:R-:W4:Y:S04]  /*ee80*/  LDL.64 R154, [R1+0x790] ;  /* 0x00079000019a7983 */ /* 0x000f280000100a00 */
        /* <DEDUP_REMOVED lines=18> */
[----:B------:R-:W4:Y:S04]  /*efb0*/  LDL.64 R162, [R1+0x6b0] ;  /* 0x0006b00001a27983 */ /* 0x000f280000100a00 */
[----:B------:R-:W4:Y:S04]  /*efc0*/  LDL.64 R244, [R1+0x740] ;  /* 0x0007400001f47983 */ /* 0x000f280000100a00 */
[----:B--2---:R-:W-:Y:S04]  /*efd0*/  LDGSTS.E [R251+0x75400], desc[UR6][R150.64], P3 ;  /* 0x7540000096fb7fae */ /* 0x004fe80009921846 */
[----:B---3--:R-:W-:Y:S04]  /*efe0*/  LDGSTS.E [R251+0x75800], desc[UR6][R146.64], P3 ;  /* 0x7580000092fb7fae */ /* 0x008fe80009921846 */
[----:B------:R-:W2:Y:S04]  /*eff0*/  LDL.LU.64 R150, [R1+0x2930] ;  /* 0x0029300001967983 */ /* 0x000ea80000300a00 */
[----:B----4-:R-:W-:Y:S04]  /*f000*/  LDGSTS.E [R251+0x75c00], desc[UR6][R154.64], P3 ;  /* 0x75c000009afb7fae */ /* 0x010fe80009921846 */
[----:B------:R-:W3:Y:S04]  /*f010*/  LDL.LU.64 R146, [R1+0x2928] ;  /* 0x0029280001927983 */ /* 0x000ee80000300a00 */
[----:B------:R-:W-:Y:S04]  /*f020*/  LDGSTS.E [R251+0x76000], desc[UR6][R152.64], P3 ;  /* 0x7600000098fb7fae */ /* 0x000fe80009921846 */
[----:B------:R-:W4:Y:S04]  /*f030*/  LDL.LU.64 R154, [R1+0x2920] ;  /* 0x00292000019a7983 */ /* 0x000f280000300a00 */
[----:B------:R-:W-:Y:S04]  /*f040*/  LDGSTS.E [R251+0x76400], desc[UR6][R10.64], P3 ;  /* 0x764000000afb7fae */ /* 0x000fe80009921846 */
[----:B------:R-:W2:Y:S04]  /*f050*/  LDL.LU.64 R152, [R1+0x2918] ;  /* 0x0029180001987983 */ /* 0x000ea80000300a00 */
[----:B------:R-:W-:Y:S04]  /*f060*/  LDGSTS.E [R251+0x76800], desc[UR6][R12.64], P3 ;  /* 0x768000000cfb7fae */ /* 0x000fe80009921846 */
        /* <DEDUP_REMOVED lines=34> */
[----:B--2---:R-:W-:Y:S04]  /*f290*/  LDGSTS.E [R251+0x7d000], desc[UR6][R244.64], P3 ;  /* 0x7d000000f4fb7fae */ /* 0x004fe80009921846 */
[----:B----4-:R-:W-:Y:S04]  /*f2a0*/  LDGSTS.E [R251+0x7d400], desc[UR6][R246.64], P3 ;  /* 0x7d400000f6fb7fae */ /* 0x010fe80009921846 */
[----:B---3--:R-:W-:Y:S04]  /*f2b0*/  LDGSTS.E [R251+0x7d800], desc[UR6][R236.64], P3 ;  /* 0x7d800000ecfb7fae */ /* 0x008fe80009921846 */
[----:B------:R-:W2:Y:S04]  /*f2c0*/  LDL.LU.64 R244, [R1+0x28c8] ;  /* 0x0028c80001f47983 */ /* 0x000ea80000300a00 */
[----:B------:R-:W3:Y:S04]  /*f2d0*/  LDL.LU.64 R246, [R1+0x28c0] ;  /* 0x0028c00001f67983 */ /* 0x000ee80000300a00 */
[----:B------:R-:W4:Y:S04]  /*f2e0*/  LDL.LU.64 R236, [R1+0x28b8] ;  /* 0x0028b80001ec7983 */ /* 0x000f280000300a00 */
[----:B------:R-:W-:Y:S04]  /*f2f0*/  LDGSTS.E [R251+0x7dc00], desc[UR6][R238.64], P3 ;  /* 0x7dc00000eefb7fae */ /* 0x000fe80009921846 */
[----:B------:R-:W-:Y:S04]  /*f300*/  LDGSTS.E [R251+0x7e000], desc[UR6][R248.64], P3 ;  /* 0x7e000000f8fb7fae */ /* 0x000fe80009921846 */
[----:B------:R-:W-:Y:S04]  /*f310*/  LDGSTS.E [R251+0x7e400], desc[UR6][R240.64], P3 ;  /* 0x7e400000f0fb7fae */ /* 0x000fe80009921846 */
[----:B------:R-:W2:Y:S04]  /*f320*/  LDL.LU.64 R238, [R1+0x28b0] ;  /* 0x0028b00001ee7983 */ /* 0x000ea80000300a00 */
[----:B------:R-:W3:Y:S04]  /*f330*/  LDL.LU.64 R248, [R1+0x28a8] ;  /* 0x0028a80001f87983 */ /* 0x000ee80000300a00 */
[----:B------:R-:W4:Y:S04]  /*f340*/  LDL.LU.64 R240, [R1+0x28a0] ;  /* 0x0028a00001f07983 */ /* 0x000f280000300a00 */
[----:B------:R-:W-:Y:S04]  /*f350*/  LDGSTS.E [R251+0x7e800], desc[UR6][R14.64], P3 ;  /* 0x7e8000000efb7fae */ /* 0x000fe80009921846 */
[----:B------:R-:W-:Y:S04]  /*f360*/  LDGSTS.E [R251+0x7ec00], desc[UR6][R12.64], P3 ;  /* 0x7ec000000cfb7fae */ /* 0x000fe80009921846 */
[----:B------:R-:W-:Y:S04]  /*f370*/  LDGSTS.E [R251+0x7f000], desc[UR6][R10.64], P3 ;  /* 0x7f0000000afb7fae */ /* 0x000fe80009921846 */
[----:B------:R-:W2:Y:S04]  /*f380*/  LDL.LU.64 R14, [R1+0x2898] ;  /* 0x00289800010e7983 */ /* 0x000ea80000300a00 */
[----:B------:R-:W4:Y:S04]  /*f390*/  LDL.LU.64 R12, [R1+0x2890] ;  /* 0x00289000010c7983 */ /* 0x000f280000300a00 */
[----:B------:R-:W4:Y:S04]  /*f3a0*/  LDL.LU.64 R10, [R1+0x2888] ;  /* 0x00288800010a7983 */ /* 0x000f280000300a00 */
[----:B------:R-:W-:Y:S04]  /*f3b0*/  LDGSTS.E [R251+0x7f400], desc[UR6][R152.64], P3 ;  /* 0x7f40000098fb7fae */ /* 0x000fe80009921846 */
[----:B------:R-:W-:Y:S04]  /*f3c0*/  LDGSTS.E [R251+0x7f800], desc[UR6][R154.64], P3 ;  /* 0x7f8000009afb7fae */ /* 0x000fe80009921846 */
[----:B------:R-:W-:Y:S01]  /*f3d0*/  LDGSTS.E [R251+0x7fc00], desc[UR6][R146.64], P3 ;  /* 0x7fc0000092fb7fae */ /* 0x000fe20009921846 */
[----:B------:R-:W-:Y:S01]  /*f3e0*/  SEL R3, RZ, 0x4, P6 ;  /* 0x00000004ff037807 */ /* 0x000fe20003000000 */
[----:B------:R-:W-:-:S02]  /*f3f0*/  UISETP.GE.AND UP0, UPT, UR4, 0x20, UPT ;  /* 0x000000200400788c */ /* 0x000fc4000bf06270 */
[----:B------:R-:W-:Y:S01]  /*f400*/  UISETP.GT.AND UP1, UPT, UR4, 0x5f, UPT ;  /* 0x0000005f0400788c */ /* 0x000fe2000bf24270 */
[----:B---3--:R-:W-:Y:S04]  /*f410*/  LDGSTS.E [R249+0x70200], desc[UR6][R150.64], P3 ;  /* 0x7020000096f97fae */ /* 0x008fe80009921846 */
        /* <DEDUP_REMOVED lines=59> */
[----:B------:R1:W-:Y:S04]  /*f7d0*/  LDGSTS.E [R249+0x7f200], desc[UR6][R20.64], P3 ;  /* 0x7f20000014f97fae */ /* 0x0003e80009921846 */
[----:B------:R-:W-:Y:S04]  /*f7e0*/  LDGSTS.E [R249+0x7f600], desc[UR6][R18.64], P3 ;  /* 0x7f60000012f97fae */ /* 0x000fe80009921846 */
[----:B------:R-:W-:Y:S04]  /*f7f0*/  LDGSTS.E [R249+0x7fa00], desc[UR6][R16.64], P3 ;  /* 0x7fa0000010f97fae */ /* 0x000fe80009921846 */
[----:B------:R3:W-:Y:S04]  /*f800*/  LDGSTS.E [R249+0x7fe00], desc[UR6][R8.64], P3 ;  /* 0x7fe0000008f97fae */ /* 0x0007e80009921846 */
[----:B------:R-:W0:Y:S01]  /*f810*/  LDGDEPBAR ;  /* 0x00000000000079af */ /* 0x000e220000000000 */
[----:B------:R-:W-:Y:S08]  /*f820*/  BAR.SYNC.DEFER_BLOCKING 0x0 ;  /* 0x0000000000007b1d */ /* 0x000ff00000010000 */
[----:B-1----:R-:W1:Y:S01]  /*f830*/  LDC R21, c[0x0][0x230] ;  /* 0x00008c00ff157b82 */ /* 0x002e620000000800 */
[----:B------:R-:W4:Y:S07]  /*f840*/  LDL.LU.64 R44, [R1+0x5a8] ;  /* 0x0005a800012c7983 */ /* 0x000f2e0000300a00 */
[----:B------:R-:W4:Y:S01]  /*f850*/  LDC R46, c[0x0][0x230] ;  /* 0x00008c00ff2e7b82 */ /* 0x000f220000000800 */
[----:B------:R-:W4:Y:S07]  /*f860*/  LDL.LU.64 R48, [R1+0x5a0] ;  /* 0x0005a00001307983 */ /* 0x000f2e0000300a00 */
[----:B------:R-:W4:Y:S01]  /*f870*/  LDC R47, c[0x0][0x230] ;  /* 0x00008c00ff2f7b82 */ /* 0x000f220000000800 */
[----:B------:R-:W4:Y:S01]  /*f880*/  LDL.LU.64 R130, [R1+0x598] ;  /* 0x0005980001827983 */ /* 0x000f220000300a00 */
[----:B------:R-:W-:Y:S01]  /*f890*/  VIADD R6, R5, 0xffffffbf ;  /* 0xffffffbf05067836 */ /* 0x000fe20000000000 */
[----:B------:R-:W-:-:S05]  /*f8a0*/  PLOP3.LUT P0, PT, PT, PT, UP1, 0x80, 0x0 ;  /* 0x000000000000781c */ /* 0x000fca0003f0f018 */
[----:B------:R-:W4:Y:S01]  /*f8b0*/  LDC R73, c[0x0][0x230] ;  /* 0x00008c00ff497b82 */ /* 0x000f220000000800 */
[----:B------:R-:W4:Y:S01]  /*f8c0*/  LDL.LU.64 R64, [R1+0x590] ;  /* 0x0005900001407983 */ /* 0x000f220000300a00 */
[----:B-1----:R-:W-:Y:S01]  /*f8d0*/  VIADD R7, R21, 0xffffffbd ;  /* 0xffffffbd15077836 */ /* 0x002fe20000000000 */
[----:B------:R-:W-:Y:S01]  /*f8e0*/  SEL R3, R3, RZ, P0 ;  /* 0x000000ff03037207 */ /* 0x000fe20000000000 */
[----:B------:R-:W-:Y:S01]  /*f8f0*/  VIADD R5, R250, 0xffffffbe ;  /* 0xffffffbefa057836 */ /* 0x000fe20000000000 */
[----:B--2---:R1:W-:Y:S01]  /*f900*/  STL.64 [R1+0x2898], R14 ;  /* 0x0028980e01007387 */ /* 0x0043e20000100a00 */
[----:B------:R-:W-:Y:S02]  /*f910*/  ISETP.GE.U32.AND P3, PT, R6, 0x7fffffa0, PT ;  /* 0x7fffffa00600780c */ /* 0x000fe40003f66070 */
[----:B---3--:R-:W2:Y:S01]  /*f920*/  LDC R8, c[0x0][0x230] ;  /* 0x00008c00ff087b82 */ /* 0x008ea20000000800 */
[----:B----4-:R3:W-:Y:S01]  /*f930*/  STL.64 [R1+0x2890], R12 ;  /* 0x0028900c01007387 */ /* 0x0107e20000100a00 */
[----:B------:R-:W-:-:S06]  /*f940*/  ISETP.NE.U32.AND P0, PT, R3, RZ, PT ;  /* 0x000000ff0300720c */ /* 0x000fcc0003f05070 */
[----:B------:R-:W4:Y:S01]  /*f950*/  LDC R9, c[0x0][0x230] ;  /* 0x00008c00ff097b82 */ /* 0x000f220000000800 */
[----:B------:R3:W-:Y:S01]  /*f960*/  STL.64 [R1+0x2888], R10 ;  /* 0x0028880a01007387 */ /* 0x0007e20000100a00 */
[----:B------:R-:W-:Y:S01]  /*f970*/  ISETP.GE.U32.AND P2, PT, R5, 0x7fffff9f, PT ;  /* 0x7fffff9f0500780c */ /* 0x000fe20003f46070 */
[C---:B------:R-:W-:Y:S01]  /*f980*/  IMAD.WIDE R240, R2.reuse, 0x4, R240 ;  /* 0x0000000402f07825 */ /* 0x040fe200078e02f0 */
[----:B------:R-:W-:Y:S01]  /*f990*/  ULDC UR48, c[0x0][0x230] ;  /* 0x00008c0000307ab9 */ /* 0x000fe20000000800 */
[----:B------:R-:W2:Y:S02]  /*f9a0*/  LDL.LU.64 R80, [R1+0x588] ;  /* 0x0005880001507983 */ /* 0x000ea40000300a00 */
[C---:B------:R-:W-:Y:S01]  /*f9b0*/  IMAD.WIDE R238, R2.reuse, 0x4, R238 ;  /* 0x0000000402ee7825 */ /* 0x040fe200078e02ee */
[----:B------:R-:W4:Y:S01]  /*f9c0*/  LDC R24, c[0x0][0x230] ;  /* 0x00008c00ff187b82 */ /* 0x000f220000000800 */
[----:B------:R-:W4:Y:S04]  /*f9d0*/  LDL.LU.64 R54, [R1+0x580] ;  /* 0x0005800001367983 */ /* 0x000f280000300a00 */
[----:B------:R-:W4:Y:S01]  /*f9e0*/  LDL.LU.64 R136, [R1+0x578] ;  /* 0x0005780001887983 */ /* 0x000f220000300a00 */
[----:B------:R-:W-:-:S02]  /*f9f0*/  IMAD.WIDE R236, R2, 0x4, R236 ;  /* 0x0000000402ec7825 */ /* 0x000fc400078e02ec */
[----:B------:R-:W4:Y:S01]  /*fa00*/  LDC R32, c[0x0][0x230] ;  /* 0x00008c00ff207b82 */ /* 0x000f220000000800 */
[----:B------:R-:W4:Y:S01]  /*fa10*/  LDL.LU.64 R20, [R1+0x570] ;  /* 0x0005700001147983 */ /* 0x000f220000300a00 */
[----:B------:R-:W-:Y:S01]  /*fa20*/  VIADD R5, R46, 0xffffffbb ;  /* 0xffffffbb2e057836 */ /* 0x000fe20000000000 */
[----:B------:R-:W-:Y:S01]  /*fa30*/  ISETP.GE.U32.AND P4, PT, R7, 0x7fffff9e, PT ;  /* 0x7fffff9e0700780c */ /* 0x000fe20003f86070 */
[----:B------:R-:W-:Y:S02]  /*fa40*/  VIADD R3, R47, 0xffffffba ;  /* 0xffffffba2f037836 */ /* 0x000fe40000000000 */
[----:B------:R-:W4:Y:S01]  /*fa50*/  LDL.LU.64 R46, [R1+0x568] ;  /* 0x00056800012e7983 */ /* 0x000f220000300a00 */
[----:B------:R-:W-:Y:S01]  /*fa60*/  VIADD R6, R73, 0xffffffbc ;  /* 0xffffffbc49067836 */ /* 0x000fe20000000000 */
[----:B------:R-:W-:Y:S01]  /*fa70*/  ISETP.GE.U32.AND P5, PT, R5, 0x7fffff9c, PT ;  /* 0x7fffff9c0500780c */ /* 0x000fe20003fa6070 */
[----:B------:R-:W4:Y:S01]  /*fa80*/  LDC R7, c[0x0][0x230] ;  /* 0x00008c00ff077b82 */ /* 0x000f220000000800 */
[----:B------:R-:W-:-:S07]  /*fa90*/  ISETP.GE.U32.AND P1, PT, R3, 0x7fffff9b, PT ;  /* 0x7fffff9b0300780c */ /* 0x000fce0003f26070 */
[----:B------:R-:W4:Y:S08]  /*faa0*/  LDC R56, c[0x0][0x230] ;  /* 0x00008c00ff387b82 */ /* 0x000f300000000800 */
[----:B------:R-:W4:Y:S08]  /*fab0*/  LDC R96, c[0x0][0x230] ;  /* 0x00008c00ff607b82 */ /* 0x000f300000000800 */
[----:B------:R-:W4:Y:S08]  /*fac0*/  LDC R112, c[0x0][0x230] ;  /* 0x00008c00ff707b82 */ /* 0x000f300000000800 */
[----:B------:R-:W4:Y:S08]  /*fad0*/  LDC R128, c[0x0][0x230] ;  /* 0x00008c00ff807b82 */ /* 0x000f300000000800 */
[----:B------:R-:W4:Y:S08]  /*fae0*/  LDC R144, c[0x0][0x230] ;  /* 0x00008c00ff907b82 */ /* 0x000f300000000800 */
[----:B------:R-:W4:Y:S01]  /*faf0*/  LDC R152, c[0x0][0x230] ;  /* 0x00008c00ff987b82 */ /* 0x000f220000000800 */
[----:B------:R-:W-:Y:S01]  /*fb00*/  IMAD.WIDE R16, R2, 0x4, R44 ;  /* 0x0000000402107825 */ /* 0x000fe200078e022c */
[----:B------:R-:W-:Y:S01]  /*fb10*/  ISETP.GE.U32.AND P6, PT, R6, 0x7fffff9d, PT ;  /* 0x7fffff9d0600780c */ /* 0x000fe20003fc6070 */
[----:B------:R-:W4:Y:S05]  /*fb20*/  LDL.LU.64 R44, [R1+0x560] ;  /* 0x00056000012c7983 */ /* 0x000f2a0000300a00 */
[----:B------:R-:W4:Y:S01]  /*fb30*/  LDC R6, c[0x0][0x230] ;  /* 0x00008c00ff067b82 */ /* 0x000f220000000800 */
[C---:B-1----:R-:W-:Y:S01]  /*fb40*/  IMAD.WIDE R14, R2.reuse, 0x4, R48 ;  /* 0x00000004020e7825 */ /* 0x042fe200078e0230 */
[----:B------:R2:W-:Y:S06]  /*fb50*/  STL.64 [R1+0xa0], R16 ;  /* 0x0000a01001007387 */ /* 0x0005ec0000100a00 */
[----:B------:R-:W1:Y:S01]  /*fb60*/  LDC R5, c[0x0][0x230] ;  /* 0x00008c00ff057b82 */ /* 0x000e620000000800 */
[----:B------:R-:W4:Y:S01]  /*fb70*/  LDL.LU.64 R52, [R1+0x558] ;  /* 0x0005580001347983 */ /* 0x000f220000300a00 */
[----:B---3--:R-:W-:-:S03]  /*fb80*/  IMAD.WIDE R12, R2, 0x4, R130 ;  /* 0x00000004020c7825 */ /* 0x008fc600078e0282 */
[----:B------:R4:W-:Y:S04]  /*fb90*/  STL.64 [R1+0x98], R14 ;  /* 0x0000980e01007387 */ /* 0x0009e80000100a00 */
[----:B------:R-:W-:Y:S01]  /*fba0*/  @!PT LDS RZ, [RZ] ;  /* 0x00000000fffff984 */ /* 0x000fe20000000800 */
[----:B------:R-:W-:Y:S01]  /*fbb0*/  @!PT LDS RZ, [RZ] ;  /* 0x00000000fffff984 */ /* 0x000fe20000000800 */
[----:B------:R-:W-:Y:S01]  /*fbc0*/  @!PT LDS RZ, [RZ] ;  /* 0x00000000fffff984 */ /* 0x000fe20000000800 */
[----:B------:R2:W-:Y:S01]  /*fbd0*/  LDGSTS.E [R248+0x20000], desc[UR6][R16.64], !P3 ;  /* 0x2000000010f87fae */ /* 0x0005e2000d921846 */
[----:B------:R-:W-:-:S03]  /*fbe0*/  IMAD.WIDE R10, R2, 0x4, R64 ;  /* 0x00000004020a7825 */ /* 0x000fc600078e0240 */
[----:B------:R4:W-:Y:S04]  /*fbf0*/  LDGSTS.E [R248+0x24000], desc[UR6][R14.64], !P3 ;  /* 0x240000000ef87fae */ /* 0x0009e8000d921846 */
[----:B------:R-:W3:Y:S04]  /*fc00*/  LDL.LU.64 R64, [R1+0x550] ;  /* 0x0005500001407983 */ /* 0x000ee80000300a00 */
[----:B------:R4:W-:Y:S04]  /*fc10*/  STL.64 [R1+0x90], R12 ;  /* 0x0000900c01007387 */ /* 0x0009e80000100a00 */
[----:B------:R1:W-:Y:S04]  /*fc20*/  STL.64 [R1+0x88], R10 ;  /* 0x0000880a01007387 */ /* 0x0003e80000100a00 */
[----:B------:R1:W-:Y:S01]  /*fc30*/  LDGSTS.E [R248+0x28000], desc[UR6][R12.64], !P3 ;  /* 0x280000000cf87fae */ /* 0x0003e2000d921846 */
[----:B--2---:R-:W-:-:S03]  /*fc40*/  IMAD.WIDE R16, R2, 0x4, R80 ;  /* 0x0000000402107825 */ /* 0x004fc600078e0250 */
[----:B------:R-:W2:Y:S01]  /*fc50*/  LDL.LU.64 R50, [R1+0x548] ;  /* 0x0005480001327983 */ /* 0x000ea20000300a00 */
[----:B----4-:R-:W-:-:S03]  /*fc60*/  IMAD.WIDE R14, R2, 0x4, R54 ;  /* 0x00000004020e7825 */ /* 0x010fc600078e0236 */
[----:B------:R4:W-:Y:S04]  /*fc70*/  LDGSTS.E [R248+0x2c000], desc[UR6][R10.64], !P3 ;  /* 0x2c0000000af87fae */ /* 0x0009e8000d921846 */
[----:B------:R-:W2:Y:S01]  /*fc80*/  LDL.LU.64 R72, [R1+0x540] ;  /* 0x0005400001487983 */ /* 0x000ea20000300a00 */
[----:B-1----:R-:W-:-:S03]  /*fc90*/  IMAD.WIDE R12, R2, 0x4, R136 ;  /* 0x00000004020c7825 */ /* 0x002fc600078e0288 */
[----:B------:R-:W2:Y:S01]  /*fca0*/  LDL.LU.64 R48, [R1+0x538] ;  /* 0x0005380001307983 */ /* 0x000ea20000300a00 */
[----:B----4-:R-:W-:-:S03]  /*fcb0*/  IMAD.WIDE R10, R2, 0x4, R20 ;  /* 0x00000004020a7825 */ /* 0x010fc600078e0214 */
[----:B------:R-:W4:Y:S04]  /*fcc0*/  LDL.LU.64 R130, [R1+0x530] ;  /* 0x0005300001827983 */ /* 0x000f280000300a00 */
[----:B------:R-:W-:Y:S04]  /*fcd0*/  STL.64 [R1+0x80], R16 ;  /* 0x0000801001007387 */ /* 0x000fe80000100a00 */
[----:B------:R1:W-:Y:S04]  /*fce0*/  STL.64 [R1+0x78], R14 ;  /* 0x0000780e01007387 */ /* 0x0003e80000100a00 */
[----:B------:R1:W-:Y:S04]  /*fcf0*/  STL.64 [R1+0x70], R12 ;  /* 0x0000700c01007387 */ /* 0x0003e80000100a00 */
[----:B------:R1:W-:Y:S04]  /*fd00*/  STL.64 [R1+0x68], R10 ;  /* 0x0000680a01007387 */ /* 0x0003e80000100a00 */
[----:B------:R-:W4:Y:S04]  /*fd10*/  LDL.LU.64 R136, [R1+0x528] ;  /* 0x0005280001887983 */ /* 0x000f280000300a00 */
[----:B------:R-:W4:Y:S01]  /*fd20*/  LDL.LU.64 R20, [R1+0x520] ;  /* 0x0005200001147983 */ /* 0x000f220000300a00 */
[----:B------:R-:W-:-:S03]  /*fd30*/  VIADD R3, R8, 0xffffffb9 ;  /* 0xffffffb908037836 */ /* 0x000fc60000000000 */
[----:B------:R-:W-:Y:S02]  /*fd40*/  LDGSTS.E [R248+0x20004], desc[UR6][R16.64], !P2 ;  /* 0x2000400010f87fae */ /* 0x000fe4000d121846 */
[----:B------:R-:W-:Y:S02]  /*fd50*/  ISETP.GE.U32.AND P3, PT, R3, 0x7fffff9a, PT ;  /* 0x7fffff9a0300780c */ /* 0x000fe40003f66070 */
[----:B------:R1:W-:Y:S01]  /*fd60*/  LDGSTS.E [R248+0x24004], desc[UR6][R14.64], !P2 ;  /* 0x240040000ef87fae */ /* 0x0003e2000d121846 */
[----:B------:R-:W-:-:S03]  /*fd70*/  VIADD R3, R9, 0xffffffb8 ;  /* 0xffffffb809037836 */ /* 0x000fc60000000000 */
[----:B------:R1:W-:Y:S04]  /*fd80*/  LDGSTS.E [R248+0x28004], desc[UR6][R12.64], !P2 ;  /* 0x280040000cf87fae */ /* 0x0003e8000d121846 */
[----:B------:R1:W-:Y:S02]  /*fd90*/  LDGSTS.E [R248+0x2c004], desc[UR6][R10.64], !P2 ;  /* 0x2c0040000af87fae */ /* 0x0003e4000d121846 */
[C---:B-1----:R-:W-:Y:S02]  /*fda0*/  IMAD.WIDE R14, R2.reuse, 0x4, R46 ;  /* 0x00000004020e7825 */ /* 0x042fe400078e022e */
[----:B------:R-:W4:Y:S04]  /*fdb0*/  LDL.LU.64 R46, [R1+0x518] ;  /* 0x00051800012e7983 */ /* 0x000f280000300a00 */
[----:B------:R2:W-:Y:S01]  /*fdc0*/  LDGSTS.E [R248+0x20008], desc[UR6][R14.64], !P4 ;  /* 0x200080000ef87fae */ /* 0x0005e2000e121846 */
[----:B------:R-:W-:-:S03]  /*fdd0*/  IMAD.WIDE R12, R2, 0x4, R44 ;  /* 0x00000004020c7825 */ /* 0x000fc600078e022c */
[----:B------:R-:W4:Y:S04]  /*fde0*/  LDL.LU.64 R44, [R1+0x510] ;  /* 0x00051000012c7983 */ /* 0x000f280000300a00 */
[----:B------:R2:W-:Y:S01]  /*fdf0*/  STL.64 [R1+0x60], R14 ;  /* 0x0000600e01007387 */ /* 0x0005e20000100a00 */
[----:B------:R-:W-:-:S03]  /*fe00*/  IMAD.WIDE R10, R2, 0x4, R52 ;  /* 0x00000004020a7825 */ /* 0x000fc600078e0234 */
[----:B------:R1:W-:Y:S04]  /*fe10*/  STL.64 [R1+0x58], R12 ;  /* 0x0000580c01007387 */ /* 0x0003e80000100a00 */
[----:B------:R1:W-:Y:S04]  /*fe20*/  STL.64 [R1+0x50], R10 ;  /* 0x0000500a01007387 */ /* 0x0003e80000100a00 */
[----:B------:R1:W-:Y:S04]  /*fe30*/  LDGSTS.E [R248+0x24008], desc[UR6][R12.64], !P4 ;  /* 0x240080000cf87fae */ /* 0x0003e8000e121846 */
[----:B------:R1:W-:Y:S01]  /*fe40*/  LDGSTS.E [R248+0x28008], desc[UR6][R10.64], !P4 ;  /* 0x280080000af87fae */ /* 0x0003e2000e121846 */
[----:B---3--:R-:W-:-:S05]  /*fe50*/  IMAD.WIDE R8, R2, 0x4, R64 ;  /* 0x0000000402087825 */ /* 0x008fca00078e0240 */
[----:B------:R4:W-:Y:S04]  /*fe60*/  STL.64 [R1+0x48], R8 ;  /* 0x0000480801007387 */ /* 0x0009e80000100a00 */
[----:B------:R-:W3:Y:S04]  /*fe70*/  LDL.LU.64 R64, [R1+0x508] ;  /* 0x0005080001407983 */ /* 0x000ee80000300a00 */
[----:B------:R4:W-:Y:S01]  /*fe80*/  LDGSTS.E [R248+0x2c008], desc[UR6][R8.64], !P4 ;  /* 0x2c00800008f87fae */ /* 0x0009e2000e121846 */
[----:B--2---:R-:W-:-:S04]  /*fe90*/  IMAD.WIDE R14, R2, 0x4, R50 ;  /* 0x00000004020e7825 */ /* 0x004fc800078e0232 */
[C---:B-1----:R-:W-:Y:S01]  /*fea0*/  IMAD.WIDE R12, R2.reuse, 0x4, R72 ;  /* 0x00000004020c7825 */ /* 0x042fe200078e0248 */
[----:B------:R1:W-:Y:S03]  /*feb0*/  STL.64 [R1+0x40], R14 ;  /* 0x0000400e01007387 */ /* 0x0003e60000100a00 */
[C---:B------:R-:W-:Y:S01]  /*fec0*/  IMAD.WIDE R10, R2.reuse, 0x4, R48 ;  /* 0x00000004020a7825 */ /* 0x040fe200078e0230 */
[----:B------:R1:W-:Y:S03]  /*fed0*/  LDGSTS.E [R248+0x2000c], desc[UR6][R14.64], !P6 ;  /* 0x2000c0000ef87fae */ /* 0x0003e6000f121846 */
[C---:B----4-:R-:W-:Y:S01]  /*fee0*/  IMAD.WIDE R8, R2.reuse, 0x4, R130 ;  /* 0x0000000402087825 */ /* 0x050fe200078e0282 */
[----:B------:R2:W-:Y:S04]  /*fef0*/  STL.64 [R1+0x38], R12 ;  /* 0x0000380c01007387 */ /* 0x0005e80000100a00 */
[----:B------:R4:W-:Y:S04]  /*ff00*/  STL.64 [R1+0x30], R10 ;  /* 0x0000300a01007387 */ /* 0x0009e80000100a00 */
[----:B------:R2:W-:Y:S04]  /*ff10*/  LDGSTS.E [R248+0x2400c], desc[UR6][R12.64], !P6 ;  /* 0x2400c0000cf87fae */ /* 0x0005e8000f121846 */
[----:B------:R4:W-:Y:S04]  /*ff20*/  STL.64 [R1+0x28], R8 ;  /* 0x0000280801007387 */ /* 0x0009e80000100a00 */
[----:B------:R-:W3:Y:S01]  /*ff30*/  LDL.LU.64 R72, [R1+0x500] ;  /* 0x0005000001487983 */ /* 0x000ee20000300a00 */
[----:B-1----:R-:W-:-:S03]  /*ff40*/  IMAD.WIDE R14, R2, 0x4, R136 ;  /* 0x00000004020e7825 */ /* 0x002fc600078e0288 */
[----:B------:R-:W3:Y:S01]  /*ff50*/  LDL.LU.64 R48, [R1+0x4f8] ;  /* 0x0004f80001307983 */ /* 0x000ee20000300a00 */
[----:B--2---:R-:W-:-:S03]  /*ff60*/  IMAD.WIDE R12, R2, 0x4, R20 ;  /* 0x00000004020c7825 */ /* 0x004fc600078e0214 */
[----:B------:R-:W-:Y:S04]  /*ff70*/  STL.64 [R1+0x20], R14 ;  /* 0x0000200e01007387 */ /* 0x000fe80000100a00 */
[----:B------:R-:W2:Y:S04]  /*ff80*/  LDL.LU.64 R136, [R1+0x4f0] ;  /* 0x0004f00001887983 */ /* 0x000ea80000300a00 */
[----:B------:R-:W-:Y:S04]  /*ff90*/  STL.64 [R1+0x18], R12 ;  /* 0x0000180c01007387 */ /* 0x000fe80000100a00 */
[----:B------:R-:W2:Y:S04]  /*ffa0*/  LDL.LU.64 R20, [R1+0x4e8] ;  /* 0x0004e80001147983 */ /* 0x000ea80000300a00 */
[----:B------:R4:W-:Y:S04]  /*ffb0*/  LDGSTS.E [R248+0x2800c], desc[UR6][R10.64], !P6 ;  /* 0x2800c0000af87fae */ /* 0x0009e8000f121846 */
[----:B------:R1:W-:Y:S04]  /*ffc0*/  LDGSTS.E [R248+0x2c00c], desc[UR6][R8.64], !P6 ;  /* 0x2c00c00008f87fae */ /* 0x0003e8000f121846 */
[----:B------:R-:W-:Y:S01]  /*ffd0*/  LDGSTS.E [R247+0x20000], desc[UR6][R14.64], !P5 ;  /* 0x200000000ef77fae */ /* 0x000fe2000e921846 */
[----:B----4-:R-:W-:-:S03]  /*ffe0*/  IMAD.WIDE R10, R2, 0x4, R46 ;  /* 0x00000004020a7825 */ /* 0x010fc600078e022e */
[----:B------:R-:W-:Y:S04]  /*fff0*/  LDGSTS.E [R247+0x24000], desc[UR6][R12.64], !P5 ;  /* 0x240000000cf77fae */ /* 0x000fe8000e921846 */
[----:B------:R-:W-:Y:S04]  /*10000*/  STL.64 [R1+0x10], R10 ;  /* 0x0000100a01007387 */ /* 0x000fe80000100a00 */
[----:B------:R-:W-:Y:S01]  /*10010*/  LDGSTS.E [R247+0x28000], desc[UR6][R10.64], !P5 ;  /* 0x280000000af77fae */ /* 0x000fe2000e921846 */
[----:B-1----:R-:W-:-:S05]  /*10020*/  IMAD.WIDE R8, R2, 0x4, R44 ;  /* 0x0000000402087825 */ /* 0x002fca00078e022c */
[----:B------:R3:W-:Y:S04]  /*10030*/  STL.64 [R1+0x8], R8 ;  /* 0x0000080801007387 */ /* 0x0007e80000100a00 */
[----:B------:R3:W-:Y:S02]  /*10040*/  LDGSTS.E [R247+0x2c000], desc[UR6][R8.64], !P5 ;  /* 0x2c00000008f77fae */ /* 0x0007e4000e921846 */
[----:B---3--:R-:W-:-:S05]  /*10050*/  IMAD.WIDE R8, R2, 0x4, R64 ;  /* 0x0000000402087825 */ /* 0x008fca00078e0240 */
[----:B------:R1:W-:Y:S04]  /*10060*/  STL.64 [R1], R8 ;  /* 0x0000000801007387 */ /* 0x0003e80000100a00 */
[----:B------:R-:W3:Y:S04]  /*10070*/  LDL.LU.64 R130, [R1+0x4e0] ;  /* 0x0004e00001827983 */ /* 0x000ee80000300a00 */
[----:B------:R-:W4:Y:S04]  /*10080*/  LDL.LU.64 R46, [R1+0x4d8] ;  /* 0x0004d800012e7983 */ /* 0x000f280000300a00 */
[----:B------:R-:W4:Y:S04]  /*10090*/  LDL.LU.64 R44, [R1+0x4d0] ;  /* 0x0004d000012c7983 */ /* 0x000f280000300a00 */
[----:B------:R-:W1:Y:S04]  /*100a0*/  LDL.LU.64 R64, [R1+0x4c8] ;  /* 0x0004c80001407983 */ /* 0x000e680000300a00 */
[----:B------:R-:W-:Y:S04]  /*100b0*/  STL.64 [R1+0x2940], R240 ;  /* 0x002940f001007387 */ /* 0x000fe80000100a00 */
[----:B------:R-:W-:Y:S04]  /*100c0*/  STL.64 [R1+0x2948], R238 ;  /* 0x002948ee01007387 */ /* 0x000fe80000100a00 */
[----:B------:R-:W-:Y:S01]  /*100d0*/  STL.64 [R1+0x2950], R236 ;  /* 0x002950ec01007387 */ /* 0x000fe20000100a00 */
[----:B------:R-:W-:Y:S01]  /*100e0*/  ISETP.GE.U32.AND P2, PT, R3, 0x7fffff99, PT ;  /* 0x7fffff990300780c */ /* 0x000fe20003f46070 */
[----:B------:R-:W-:-:S02]  /*100f0*/  IMAD.WIDE R234, R2, 0x4, R72 ;  /* 0x0000000402ea7825 */ /* 0x000fc400078e0248 */
[----:B------:R1:W-:Y:S02]  /*10100*/  LDGSTS.E [R247+0x20004], desc[UR6][R8.64], !P1 ;  /* 0x2000400008f77fae */ /* 0x0003e4000c921846 */
[C---:B------:R-:W-:Y:S02]  /*10110*/  IMAD.WIDE R232, R2.reuse, 0x4, R48 ;  /* 0x0000000402e87825 */ /* 0x040fe400078e0230 */
[----:B------:R-:W4:Y:S04]  /*10120*/  LDL.LU.64 R72, [R1+0x4c0] ;  /* 0x0004c00001487983 */ /* 0x000f280000300a00 */
[----:B------:R-:W4:Y:S01]  /*10130*/  LDL.LU.64 R48, [R1+0x4b8] ;  /* 0x0004b80001307983 */ /* 0x000f220000300a00 */
[----:B--2---:R-:W-:-:S03]  /*10140*/  IMAD.WIDE R230, R2, 0x4, R136 ;  /* 0x0000000402e67825 */ /* 0x004fc600078e0288 */
[----:B------:R-:W-:Y:S01]  /*10150*/  LDGSTS.E [R247+0x24004], desc[UR6][R240.64], !P1 ;  /* 0x24004000f0f77fae */ /* 0x000fe2000c921846 */
[----:B------:R-:W-:-:S03]  /*10160*/  IMAD.WIDE R228, R2, 0x4, R20 ;  /* 0x0000000402e47825 */ /* 0x000fc600078e0214 */
[----:B------:R-:W-:Y:S04]  /*10170*/  LDGSTS.E [R247+0x28004], desc[UR6][R238.64], !P1 ;  /* 0x28004000eef77fae */ /* 0x000fe8000c921846 */
[----:B------:R-:W2:Y:S04]  /*10180*/  LDL.LU.64 R20, [R1+0x4b0] ;  /* 0x0004b00001147983 */ /* 0x000ea80000300a00 */
[----:B------:R-:W2:Y:S01]  /*10190*/  LDL.LU.64 R136, [R1+0x4a8] ;  /* 0x0004a80001887983 */ /* 0x000ea20000300a00 */
[----:B------:R-:W-:Y:S02]  /*101a0*/  VIADD R3, R7, 0xffffffb7 ;  /* 0xffffffb707037836 */ /* 0x000fe40000000000 */
[----:B------:R-:W3:Y:S01]  /*101b0*/  LDC R7, c[0x0][0x230] ;  /* 0x00008c00ff077b82 */ /* 0x000ee20000000800 */
[----:B------:R-:W-:Y:S02]  /*101c0*/  LDGSTS.E [R247+0x2c004], desc[UR6][R236.64], !P1 ;  /* 0x2c004000ecf77fae */ /* 0x000fe4000c921846 */
[----:B------:R-:W-:Y:S01]  /*101d0*/  ISETP.GE.U32.AND P4, PT, R3, 0x7fffff98, PT ;  /* 0x7fffff980300780c */ /* 0x000fe20003f86070 */
[----:B------:R-:W-:Y:S01]  /*101e0*/  VIADD R3, R6, 0xffffffb6 ;  /* 0xffffffb606037836 */ /* 0x000fe20000000000 */
[----:B------:R-:W-:Y:S03]  /*101f0*/  STL.64 [R1+0x2938], R234 ;  /* 0x002938ea01007387 */ /* 0x000fe60000100a00 */
[----:B------:R-:W3:Y:S01]  /*10200*/  LDC R6, c[0x0][0x230] ;  /* 0x00008c00ff067b82 */ /* 0x000ee20000000800 */
[----:B------:R-:W-:Y:S01]  /*10210*/  ISETP.GE.U32.AND P6, PT, R3, 0x7fffff97, PT ;  /* 0x7fffff970300780c */ /* 0x000fe20003fc6070 */
[----:B------:R-:W-:Y:S01]  /*10220*/  VIADD R3, R5, 0xffffffb5 ;  /* 0xffffffb505037836 */ /* 0x000fe20000000000 */
[----:B------:R-:W-:Y:S04]  /*10230*/  LDGSTS.E [R247+0x20008], desc[UR6][R234.64], !P3 ;  /* 0x20008000eaf77fae */ /* 0x000fe8000d921846 */
[----:B------:R-:W-:Y:S01]  /*10240*/  ISETP.GE.U32.AND P5, PT, R3, 0x7fffff96, PT ;  /* 0x7fffff960300780c */ /* 0x000fe20003fa6070 */
[----:B------:R-:W-:Y:S01]  /*10250*/  STL.64 [R1+0x2958], R232 ;  /* 0x002958e801007387 */ /* 0x000fe20000100a00 */
[----:B------:R-:W2:Y:S03]  /*10260*/  LDC R5, c[0x0][0x230] ;  /* 0x00008c00ff057b82 */ /* 0x000ea60000000800 */
[----:B------:R-:W-:Y:S01]  /*10270*/  LDGSTS.E [R247+0x24008], desc[UR6][R232.64], !P3 ;  /* 0x24008000e8f77fae */ /* 0x000fe2000d921846 */
[----:B---3--:R-:W-:-:S03]  /*10280*/  VIADD R3, R7, 0xffffffb4 ;  /* 0xffffffb407037836 */ /* 0x008fc60000000000 */
[----:B------:R-:W-:Y:S02]  /*10290*/  STL.64 [R1+0x2960], R230 ;  /* 0x002960e601007387 */ /* 0x000fe40000100a00 */
[----:B------:R-:W-:Y:S02]  /*102a0*/  ISETP.GE.U32.AND P1, PT, R3, 0x7fffff95, PT ;  /* 0x7fffff950300780c */ /* 0x000fe40003f26070 */
[----:B------:R-:W-:Y:S01]  /*102b0*/  STL.64 [R1+0x2968], R228 ;  /* 0x002968e401007387 */ /* 0x000fe20000100a00 */
[----:B------:R-:W-:-:S03]  /*102c0*/  VIADD R3, R6, 0xffffffb3 ;  /* 0xffffffb306037836 */ /* 0x000fc60000000000 */
[----:B------:R-:W-:Y:S04]  /*102d0*/  LDGSTS.E [R247+0x28008], desc[UR6][R230.64], !P3 ;  /* 0x28008000e6f77fae */ /* 0x000fe8000d921846 */
[----:B------:R-:W-:Y:S01]  /*102e0*/  LDGSTS.E [R247+0x2c008], desc[UR6][R228.64], !P3 ;  /* 0x2c008000e4f77fae */ /* 0x000fe2000d921846 */
[----:B------:R-:W-:-:S03]  /*102f0*/  IMAD.WIDE R226, R2, 0x4, R130 ;  /* 0x0000000402e27825 */ /* 0x000fc600078e0282 */
[----:B------:R-:W3:Y:S01]  /*10300*/  LDL.LU.64 R130, [R1+0x4a0] ;  /* 0x0004a00001827983 */ /* 0x000ee20000300a00 */
[----:B----4-:R-:W-:-:S04]  /*10310*/  IMAD.WIDE R224, R2, 0x4, R46 ;  /* 0x0000000402e07825 */ /* 0x010fc800078e022e */
[----:B------:R-:W-:-:S04]  /*10320*/  IMAD.WIDE R6, R2, 0x4, R44 ;  /* 0x0000000402067825 */ /* 0x000fc800078e022c */
[C---:B-1----:R-:W-:Y:S01]  /*10330*/  IMAD.WIDE R8, R2.reuse, 0x4, R64 ;  /* 0x0000000402087825 */ /* 0x042fe200078e0240 */
[----:B------:R-:W4:Y:S04]  /*10340*/  LDL.LU.64 R44, [R1+0x498] ;  /* 0x00049800012c7983 */ /* 0x000f280000300a00 */
[----:B------:R-:W4:Y:S04]  /*10350*/  LDL.LU.64 R46, [R1+0x490] ;  /* 0x00049000012e7983 */ /* 0x000f280000300a00 */
[----:B------:R-:W4:Y:S04]  /*10360*/  LDL.LU.64 R64, [R1+0x488] ;  /* 0x0004880001407983 */ /* 0x000f280000300a00 */
[----:B------:R-:W-:Y:S04]  /*10370*/  STL.64 [R1+0x2970], R226 ;  /* 0x002970e201007387 */ /* 0x000fe80000100a00 */
[----:B------:R-:W-:Y:S04]  /*10380*/  STL.64 [R1+0x2978], R224 ;  /* 0x002978e001007387 */ /* 0x000fe80000100a00 */
[----:B------:R1:W-:Y:S04]  /*10390*/  STL.64 [R1+0x2980], R6 ;  /* 0x0029800601007387 */ /* 0x0003e80000100a00 */
[----:B------:R1:W-:Y:S04]  /*103a0*/  STL.64 [R1+0x2988], R8 ;  /* 0x0029880801007387 */ /* 0x0003e80000100a00 */
[----:B------:R-:W4:Y:S01]  /*103b0*/  LDL.LU.64 R80, [R1+0x480] ;  /* 0x0004800001507983 */ /* 0x000f220000300a00 */
[----:B--2---:R-:W-:Y:S01]  /*103c0*/  IMAD.WIDE R22, R2, 0x4, R136 ;  /* 0x0000000402167825 */ /* 0x004fe200078e0288 */
[----:B------:R-:W-:-:S02]  /*103d0*/  ISETP.GE.U32.AND P3, PT, R3, 0x7fffff94, PT ;  /* 0x7fffff940300780c */ /* 0x000fc40003f66070 */
[----:B------:R-:W2:Y:S01]  /*103e0*/  LDL.LU.64 R136, [R1+0x478] ;  /* 0x0004780001887983 */ /* 0x000ea20000300a00 */
[----:B------:R-:W-:-:S03]  /*103f0*/  IMAD.WIDE R16, R2, 0x4, R72 ;  /* 0x0000000402107825 */ /* 0x000fc600078e0248 */
[----:B------:R-:W2:Y:S01]  /*10400*/  LDL.LU.64 R54, [R1+0x470] ;  /* 0x0004700001367983 */ /* 0x000ea20000300a00 */
[----:B------:R-:W-:-:S03]  /*10410*/  IMAD.WIDE R18, R2, 0x4, R48 ;  /* 0x0000000402127825 */ /* 0x000fc600078e0230 */
[----:B------:R-:W2:Y:S01]  /*10420*/  LDL.LU.64 R52, [R1+0x468] ;  /* 0x0004680001347983 */ /* 0x000ea20000300a00 */
[----:B------:R-:W1:Y:S01]  /*10430*/  LDC R48, c[0x0][0x230] ;  /* 0x00008c00ff307b82 */ /* 0x000e620000000800 */
[----:B------:R-:W-:Y:S02]  /*10440*/  VIADD R3, R5, 0xffffffb2 ;  /* 0xffffffb205037836 */ /* 0x000fe40000000000 */
[----:B------:R-:W-:Y:S01]  /*10450*/  IMAD.WIDE R20, R2, 0x4, R20 ;  /* 0x0000000402147825 */ /* 0x000fe200078e0214 */
[----:B------:R-:W-:Y:S04]  /*10460*/  LDGSTS.E [R247+0x2000c], desc[UR6][R226.64], !P2 ;  /* 0x2000c000e2f77fae */ /* 0x000fe8000d121846 */
[----:B------:R-:W2:Y:S01]  /*10470*/  LDL.LU.64 R50, [R1+0x460] ;  /* 0x0004600001327983 */ /* 0x000ea20000300a00 */
[----:B------:R-:W1:Y:S03]  /*10480*/  LDC R5, c[0x0][0x230] ;  /* 0x00008c00ff057b82 */ /* 0x000e660000000800 */
[----:B------:R-:W-:Y:S04]  /*10490*/  LDGSTS.E [R247+0x2400c], desc[UR6][R224.64], !P2 ;  /* 0x2400c000e0f77fae */ /* 0x000fe8000d121846 */
[----:B------:R-:W2:Y:S04]  /*104a0*/  LDL.LU.64 R72, [R1+0x458] ;  /* 0x0004580001487983 */ /* 0x000ea80000300a00 */
[----:B------:R1:W-:Y:S04]  /*104b0*/  LDGSTS.E [R247+0x2800c], desc[UR6][R6.64], !P2 ;  /* 0x2800c00006f77fae */ /* 0x0003e8000d121846 */
[----:B------:R1:W-:Y:S04]  /*104c0*/  STL.64 [R1+0x2990], R16 ;  /* 0x0029901001007387 */ /* 0x0003e80000100a00 */
[----:B------:R1:W-:Y:S01]  /*104d0*/  LDGSTS.E [R247+0x2c00c], desc[UR6][R8.64], !P2 ;  /* 0x2c00c00008f77fae */ /* 0x0003e2000d121846 */
[----:B------:R-:W-:Y:S01]  /*104e0*/  ISETP.GE.U32.AND P2, PT, R3, 0x7fffff93, PT ;  /* 0x7fffff930300780c */ /* 0x000fe20003f46070 */
[----:B------:R-:W-:-:S02]  /*104f0*/  VIADD R3, R24, 0xffffffb1 ;  /* 0xffffffb118037836 */ /* 0x000fc40000000000 */
[----:B------:R-:W-:Y:S04]  /*10500*/  STL.64 [R1+0x2998], R18 ;  /* 0x0029981201007387 */ /* 0x000fe80000100a00 */
[----:B------:R-:W-:Y:S04]  /*10510*/  STL.64 [R1+0x29a0], R20 ;  /* 0x0029a01401007387 */ /* 0x000fe80000100a00 */
[----:B------:R-:W-:Y:S04]  /*10520*/  LDGSTS.E [R246+0x20000], desc[UR6][R16.64], !P4 ;  /* 0x2000000010f67fae */ /* 0x000fe8000e121846 */
[----:B------:R-:W-:Y:S04]  /*10530*/  LDGSTS.E [R246+0x24000], desc[UR6][R18.64], !P4 ;  /* 0x2400000012f67fae */ /* 0x000fe8000e121846 */
[----:B------:R-:W-:Y:S04]  /*10540*/  LDGSTS.E [R246+0x28000], desc[UR6][R20.64], !P4 ;  /* 0x2800000014f67fae */ /* 0x000fe8000e121846 */
[----:B------:R-:W-:Y:S01]  /*10550*/  LDGSTS.E [R246+0x2c000], desc[UR6][R22.64], !P4 ;  /* 0x2c00000016f67fae */ /* 0x000fe2000e121846 */
[----:B---3--:R-:W-:-:S04]  /*10560*/  IMAD.WIDE R24, R2, 0x4, R130 ;  /* 0x0000000402187825 */ /* 0x008fc800078e0282 */
[----:B----4-:R-:W-:-:S04]  /*10570*/  IMAD.WIDE R26, R2, 0x4, R44 ;  /* 0x00000004021a7825 */ /* 0x010fc800078e022c */
[C---:B------:R-:W-:Y:S01]  /*10580*/  IMAD.WIDE R28, R2.reuse, 0x4, R46 ;  /* 0x00000004021c7825 */ /* 0x040fe200078e022e */
[----:B------:R-:W3:Y:S03]  /*10590*/  LDL.LU.64 R44, [R1+0x3b8] ;  /* 0x0003b800012c7983 */ /* 0x000ee60000300a00 */
[C---:B------:R-:W-:Y:S01]  /*105a0*/  IMAD.WIDE R30, R2.reuse, 0x4, R64 ;  /* 0x00000004021e7825 */ /* 0x040fe200078e0240 */
[----:B------:R-:W4:Y:S04]  /*105b0*/  LDL.LU.64 R46, [R1+0x3b0] ;  /* 0x0003b000012e7983 */ /* 0x000f280000300a00 */
[----:B------:R-:W3:Y:S04]  /*105c0*/  LDL.LU.64 R130, [R1+0x3a8] ;  /* 0x0003a80001827983 */ /* 0x000ee80000300a00 */
[----:B------:R-:W4:Y:S01]  /*105d0*/  LDL.LU.64 R64, [R1+0x3a0] ;  /* 0x0003a00001407983 */ /* 0x000f220000300a00 */
[----:B--2---:R-:W-:Y:S01]  /*105e0*/  IMAD.WIDE R34, R2, 0x4, R136 ;  /* 0x0000000402227825 */ /* 0x004fe200078e0288 */
[----:B------:R-:W-:-:S02]  /*105f0*/  ISETP.GE.U32.AND P4, PT, R3, 0x7fffff92, PT ;  /* 0x7fffff920300780c */ /* 0x000fc40003f86070 */
[----:B------:R-:W2:Y:S01]  /*10600*/  LDL.LU.64 R136, [R1+0x398] ;  /* 0x0003980001887983 */ /* 0x000ea20000300a00 */
[----:B------:R-:W-:-:S03]  /*10610*/  VIADD R3, R32, 0xffffffb0 ;  /* 0xffffffb020037836 */ /* 0x000fc60000000000 */
[----:B------:R-:W-:Y:S01]  /*10620*/  LDGSTS.E [R246+0x20004], desc[UR6][R24.64], !P6 ;  /* 0x2000400018f67fae */ /* 0x000fe2000f121846 */
[C---:B------:R-:W-:Y:S02]  /*10630*/  IMAD.WIDE R32, R2.reuse, 0x4, R80 ;  /* 0x0000000402207825 */ /* 0x040fe400078e0250 */
[----:B------:R-:W2:Y:S01]  /*10640*/  LDC R80, c[0x0][0x230] ;  /* 0x00008c00ff507b82 */ /* 0x000ea20000000800 */
[----:B------:R-:W-:Y:S01]  /*10650*/  LDGSTS.E [R246+0x24004], desc[UR6][R26.64], !P6 ;  /* 0x240040001af67fae */ /* 0x000fe2000f121846 */
[----:B------:R-:W-:-:S03]  /*10660*/  IMAD.WIDE R36, R2, 0x4, R54 ;  /* 0x0000000402247825 */ /* 0x000fc600078e0236 */
[----:B------:R-:W-:Y:S01]  /*10670*/  LDGSTS.E [R246+0x28004], desc[UR6][R28.64], !P6 ;  /* 0x280040001cf67fae */ /* 0x000fe2000f121846 */
[----:B------:R-:W-:-:S03]  /*10680*/  IMAD.WIDE R38, R2, 0x4, R52 ;  /* 0x0000000402267825 */ /* 0x000fc600078e0234 */
[----:B------:R-:W-:Y:S01]  /*10690*/  LDGSTS.E [R246+0x2c004], desc[UR6][R30.64], !P6 ;  /* 0x2c0040001ef67fae */ /* 0x000fe2000f121846 */
[----:B------:R-:W-:Y:S01]  /*106a0*/  ISETP.GE.U32.AND P6, PT, R3, 0x7fffff91, PT ;  /* 0x7fffff910300780c */ /* 0x000fe20003fc6070 */
[----:B-1----:R-:W-:Y:S02]  /*106b0*/  VIADD R3, R5, 0xffffffaf ;  /* 0xffffffaf05037836 */ /* 0x002fe40000000000 */
[----:B------:R-:W2:Y:S01]  /*106c0*/  LDL.LU.64 R54, [R1+0x390] ;  /* 0x0003900001367983 */ /* 0x000ea20000300a00 */
[----:B------:R-:W-:Y:S01]  /*106d0*/  IMAD.WIDE R40, R2, 0x4, R50 ;  /* 0x0000000402287825 */ /* 0x000fe200078e0232 */
[----:B------:R-:W1:Y:S02]  /*106e0*/  LDC R5, c[0x0][0x230] ;  /* 0x00008c00ff057b82 */ /* 0x000e640000000800 */
[----:B------:R-:W-:Y:S04]  /*106f0*/  LDGSTS.E [R246+0x20008], desc[UR6][R32.64], !P5 ;  /* 0x2000800020f67fae */ /* 0x000fe8000e921846 */
[----:B------:R-:W-:Y:S04]  /*10700*/  LDGSTS.E [R246+0x24008], desc[UR6][R34.64], !P5 ;  /* 0x2400800022f67fae */ /* 0x000fe8000e921846 */
[----:B------:R-:W2:Y:S04]  /*10710*/  LDL.LU.64 R88, [R1+0x388] ;  /* 0x0003880001587983 */ /* 0x000ea80000300a00 */
[----:B------:R-:W-:Y:S04]  /*10720*/  LDGSTS.E [R246+0x28008], desc[UR6][R36.64], !P5 ;  /* 0x2800800024f67fae */ /* 0x000fe8000e921846 */
[----:B------:R-:W2:Y:S04]  /*10730*/  LDL.LU.64 R58, [R1+0x380] ;  /* 0x00038000013a7983 */ /* 0x000ea80000300a00 */
[----:B------:R-:W-:Y:S01]  /*10740*/  LDGSTS.E [R246+0x2c008], desc[UR6][R38.64], !P5 ;  /* 0x2c00800026f67fae */ /* 0x000fe2000e921846 */
[----:B------:R-:W-:Y:S01]  /*10750*/  ISETP.GE.U32.AND P5, PT, R3, 0x7fffff90, PT ;  /* 0x7fffff900300780c */ /* 0x000fe20003fa6070 */
[----:B------:R-:W-:-:S02]  /*10760*/  VIADD R3, R48, 0xffffffae ;  /* 0xffffffae30037836 */ /* 0x000fc40000000000 */
[----:B------:R-:W2:Y:S04]  /*10770*/  LDL.LU.64 R60, [R1+0x378] ;  /* 0x00037800013c7983 */ /* 0x000ea80000300a00 */
[----:B------:R-:W2:Y:S01]  /*10780*/  LDL.LU.64 R62, [R1+0x370] ;  /* 0x00037000013e7983 */ /* 0x000ea20000300a00 */
[C---:B------:R-:W-:Y:S02]  /*10790*/  IMAD.WIDE R42, R2.reuse, 0x4, R72 ;  /* 0x00000004022a7825 */ /* 0x040fe400078e0248 */
[----:B------:R-:W1:Y:S01]  /*107a0*/  LDC R72, c[0x0][0x230] ;  /* 0x00008c00ff487b82 */ /* 0x000e620000000800 */
[----:B------:R-:W-:Y:S04]  /*107b0*/  LDGSTS.E [R246+0x2000c], desc[UR6][R40.64], !P1 ;  /* 0x2000c00028f67fae */ /* 0x000fe8000c921846 */
[----:B------:R-:W-:Y:S01]  /*107c0*/  LDGSTS.E [R246+0x2400c], desc[UR6][R42.64], !P1 ;  /* 0x2400c0002af67fae */ /* 0x000fe2000c921846 */
[----:B---3--:R-:W-:-:S04]  /*107d0*/  IMAD.WIDE R48, R2, 0x4, R130 ;  /* 0x0000000402307825 */ /* 0x008fc800078e0282 */
[C---:B----4-:R-:W-:Y:S02]  /*107e0*/  IMAD.WIDE R50, R2.reuse, 0x4, R64 ;  /* 0x0000000402327825 */ /* 0x050fe400078e0240 */
[----:B------:R-:W3:Y:S04]  /*107f0*/  LDL.LU.64 R64, [R1+0x368] ;  /* 0x0003680001407983 */ /* 0x000ee80000300a00 */
[----:B------:R-:W4:Y:S04]  /*10800*/  LDL.LU.64 R66, [R1+0x360] ;  /* 0x0003600001427983 */ /* 0x000f280000300a00 */
[----:B------:R-:W3:Y:S01]  /*10810*/  LDL.LU.64 R130, [R1+0x358] ;  /* 0x0003580001827983 */ /* 0x000ee20000300a00 */
[----:B--2---:R-:W-:-:S03]  /*10820*/  IMAD.WIDE R52, R2, 0x4, R136 ;  /* 0x0000000402347825 */ /* 0x004fc600078e0288 */
[----:B------:R-:W2:Y:S01]  /*10830*/  LDL.LU.64 R136, [R1+0x350] ;  /* 0x0003500001887983 */ /* 0x000ea20000300a00 */
[----:B------:R-:W-:-:S03]  /*10840*/  IMAD.WIDE R44, R2, 0x4, R44 ;  /* 0x00000004022c7825 */ /* 0x000fc600078e022c */
[----:B------:R-:W4:Y:S01]  /*10850*/  LDL.LU.64 R104, [R1+0x348] ;  /* 0x0003480001687983 */ /* 0x000f220000300a00 */
[----:B------:R-:W-:-:S03]  /*10860*/  IMAD.WIDE R46, R2, 0x4, R46 ;  /* 0x00000004022e7825 */ /* 0x000fc600078e022e */
[----:B------:R-:W-:Y:S04]  /*10870*/  LDGSTS.E [R246+0x2800c], desc[UR6][R44.64], !P1 ;  /* 0x2800c0002cf67fae */ /* 0x000fe8000c921846 */
[----:B------:R-:W4:Y:S04]  /*10880*/  LDL.LU.64 R74, [R1+0x340] ;  /* 0x00034000014a7983 */ /* 0x000f280000300a00 */
[----:B------:R-:W-:Y:S01]  /*10890*/  LDGSTS.E [R246+0x2c00c], desc[UR6][R46.64], !P1 ;  /* 0x2c00c0002ef67fae */ /* 0x000fe2000c921846 */
[----:B------:R-:W-:Y:S01]  /*108a0*/  ISETP.GE.U32.AND P1, PT, R3, 0x7fffff8f, PT ;  /* 0x7fffff8f0300780c */ /* 0x000fe20003f26070 */
[----:B------:R-:W-:-:S02]  /*108b0*/  VIADD R3, R56, 0xffffffad ;  /* 0xffffffad38037836 */ /* 0x000fc40000000000 */
[----:B------:R-:W4:Y:S04]  /*108c0*/  LDL.LU.64 R76, [R1+0x338] ;  /* 0x00033800014c7983 */ /* 0x000f280000300a00 */
[----:B------:R-:W4:Y:S04]  /*108d0*/  LDL.LU.64 R78, [R1+0x330] ;  /* 0x00033000014e7983 */ /* 0x000f280000300a00 */
[----:B------:R-:W4:Y:S01]  /*108e0*/  LDL.LU.64 R84, [R1+0x328] ;  /* 0x0003280001547983 */ /* 0x000f220000300a00 */
[----:B------:R-:W-:-:S03]  /*108f0*/  IMAD.WIDE R56, R2, 0x4, R88 ;  /* 0x0000000402387825 */ /* 0x000fc600078e0258 */
[----:B------:R-:W4:Y:S04]  /*10900*/  LDL.LU.64 R82, [R1+0x320] ;  /* 0x0003200001527983 */ /* 0x000f280000300a00 */
[----:B------:R-:W4:Y:S01]  /*10910*/  LDL.LU.64 R88, [R1+0x318] ;  /* 0x0003180001587983 */ /* 0x000f220000300a00 */
[----:B------:R-:W-:-:S03]  /*10920*/  IMAD.WIDE R54, R2, 0x4, R54 ;  /* 0x0000000402367825 */ /* 0x000fc600078e0236 */
[----:B------:R-:W-:Y:S04]  /*10930*/  LDGSTS.E [R245+0x20000], desc[UR6][R48.64], !P3 ;  /* 0x2000000030f57fae */ /* 0x000fe8000d921846 */
[----:B------:R-:W-:Y:S04]  /*10940*/  LDGSTS.E [R245+0x24000], desc[UR6][R50.64], !P3 ;  /* 0x2400000032f57fae */ /* 0x000fe8000d921846 */
[----:B------:R-:W-:Y:S04]  /*10950*/  LDGSTS.E [R245+0x28000], desc[UR6][R52.64], !P3 ;  /* 0x2800000034f57fae */ /* 0x000fe8000d921846 */
[----:B------:R-:W-:Y:S01]  /*10960*/  LDGSTS.E [R245+0x2c000], desc[UR6][R54.64], !P3 ;  /* 0x2c00000036f57fae */ /* 0x000fe2000d921846 */
[----:B---3--:R-:W-:-:S04]  /*10970*/  IMAD.WIDE R68, R2, 0x4, R130 ;  /* 0x0000000402447825 */ /* 0x008fc800078e0282 */
[----:B--2---:R-:W-:Y:S01]  /*10980*/  IMAD.WIDE R70, R2, 0x4, R136 ;  /* 0x0000000402467825 */ /* 0x004fe200078e0288 */
[----:B------:R-:W2:Y:S04]  /*10990*/  LDL.LU.64 R130, [R1+0x310] ;  /* 0x0003100001827983 */ /* 0x000ea80000300a00 */
[----:B------:R-:W3:Y:S04]  /*109a0*/  LDL.LU.64 R136, [R1+0x308] ;  /* 0x0003080001887983 */ /* 0x000ee80000300a00 */
[----:B------:R-:W3:Y:S04]  /*109b0*/  LDL.LU.64 R90, [R1+0x300] ;  /* 0x00030000015a7983 */ /* 0x000ee80000300a00 */
[----:B------:R-:W3:Y:S04]  /*109c0*/  LDL.LU.64 R92, [R1+0x2f8] ;  /* 0x0002f800015c7983 */ /* 0x000ee80000300a00 */
[----:B------:R-:W3:Y:S04]  /*109d0*/  LDL.LU.64 R94, [R1+0x2f0] ;  /* 0x0002f000015e7983 */ /* 0x000ee80000300a00 */
[----:B------:R-:W3:Y:S04]  /*109e0*/  LDL.LU.64 R102, [R1+0x2e8] ;  /* 0x0002e80001667983 */ /* 0x000ee80000300a00 */
[----:B------:R-:W3:Y:S04]  /*109f0*/  LDL.LU.64 R98, [R1+0x2e0] ;  /* 0x0002e00001627983 */ /* 0x000ee80000300a00 */
[----:B------:R-:W3:Y:S04]  /*10a00*/  LDL.LU.64 R100, [R1+0x2d8] ;  /* 0x0002d80001647983 */ /* 0x000ee80000300a00 */
[----:B------:R-:W3:Y:S01]  /*10a10*/  LDL.LU.64 R120, [R1+0x2d0] ;  /* 0x0002d00001787983 */ /* 0x000ee20000300a00 */
[----:B------:R-:W-:Y:S01]  /*10a20*/  ISETP.GE.U32.AND P3, PT, R3, 0x7fffff8e, PT ;  /* 0x7fffff8e0300780c */ /* 0x000fe20003f66070 */
[----:B-1----:R-:W-:-:S02]  /*10a30*/  VIADD R3, R5, 0xffffffac ;  /* 0xffffffac05037836 */ /* 0x002fc40000000000 */
[----:B------:R-:W1:Y:S01]  /*10a40*/  LDC R5, c[0x0][0x230] ;  /* 0x00008c00ff057b82 */ /* 0x000e620000000800 */
[C---:B------:R-:W-:Y:S01]  /*10a50*/  IMAD.WIDE R58, R2.reuse, 0x4, R58 ;  /* 0x00000004023a7825 */ /* 0x040fe200078e023a */
[----:B------:R-:W-:Y:S03]  /*10a60*/  LDGSTS.E [R245+0x20004], desc[UR6][R56.64], !P2 ;  /* 0x2000400038f57fae */ /* 0x000fe6000d121846 */
[C---:B------:R-:W-:Y:S01]  /*10a70*/  IMAD.WIDE R60, R2.reuse, 0x4, R60 ;  /* 0x00000004023c7825 */ /* 0x040fe200078e023c */
[----:B------:R-:W-:Y:S03]  /*10a80*/  LDGSTS.E [R245+0x24004], desc[UR6][R58.64], !P2 ;  /* 0x240040003af57fae */ /* 0x000fe6000d121846 */
[C---:B------:R-:W-:Y:S01]  /*10a90*/  IMAD.WIDE R62, R2.reuse, 0x4, R62 ;  /* 0x00000004023e7825 */ /* 0x040fe200078e023e */
[----:B------:R-:W-:Y:S03]  /*10aa0*/  LDGSTS.E [R245+0x28004], desc[UR6][R60.64], !P2 ;  /* 0x280040003cf57fae */ /* 0x000fe6000d121846 */
[----:B------:R-:W-:Y:S01]  /*10ab0*/  IMAD.WIDE R64, R2, 0x4, R64 ;  /* 0x0000000402407825 */ /* 0x000fe200078e0240 */
[----:B------:R-:W-:Y:S01]  /*10ac0*/  LDGSTS.E [R245+0x2c004], desc[UR6][R62.64], !P2 ;  /* 0x2c0040003ef57fae */ /* 0x000fe2000d121846 */
[----:B------:R-:W-:-:S02]  /*10ad0*/  ISETP.GE.U32.AND P2, PT, R3, 0x7fffff8d, PT ;  /* 0x7fffff8d0300780c */ /* 0x000fc40003f46070 */
[----:B----4-:R-:W-:Y:S01]  /*10ae0*/  IMAD.WIDE R66, R2, 0x4, R66 ;  /* 0x0000000402427825 */ /* 0x010fe200078e0242 */
[----:B------:R-:W-:Y:S03]  /*10af0*/  LDGSTS.E [R245+0x20008], desc[UR6][R64.64], !P4 ;  /* 0x2000800040f57fae */ /* 0x000fe6000e121846 */
[----:B------:R-:W-:Y:S01]  /*10b00*/  VIADD R3, R72, 0xffffffab ;  /* 0xffffffab48037836 */ /* 0x000fe20000000000 */
[----:B------:R-:W-:Y:S01]  /*10b10*/  LDGSTS.E [R245+0x24008], desc[UR6][R66.64], !P4 ;  /* 0x2400800042f57fae */ /* 0x000fe2000e121846 */
[C---:B------:R-:W-:Y:S02]  /*10b20*/  IMAD.WIDE R72, R2.reuse, 0x4, R104 ;  /* 0x0000000402487825 */ /* 0x040fe400078e0268 */
[----:B------:R-:W4:Y:S01]  /*10b30*/  LDC R104, c[0x0][0x230] ;  /* 0x00008c00ff687b82 */ /* 0x000f220000000800 */
[----:B------:R-:W-:Y:S01]  /*10b40*/  LDGSTS.E [R245+0x28008], desc[UR6][R68.64], !P4 ;  /* 0x2800800044f57fae */ /* 0x000fe2000e121846 */
[----:B------:R-:W-:-:S03]  /*10b50*/  IMAD.WIDE R74, R2, 0x4, R74 ;  /* 0x00000004024a7825 */ /* 0x000fc600078e024a */
[----:B------:R-:W-:Y:S01]  /*10b60*/  LDGSTS.E [R245+0x2c008], desc[UR6][R70.64], !P4 ;  /* 0x2c00800046f57fae */ /* 0x000fe2000e121846 */
[C---:B------:R-:W-:Y:S01]  /*10b70*/  IMAD.WIDE R76, R2.reuse, 0x4, R76 ;  /* 0x00000004024c7825 */ /* 0x040fe200078e024c */
[----:B------:R-:W-:Y:S02]  /*10b80*/  ISETP.GE.U32.AND P4, PT, R3, 0x7fffff8c, PT ;  /* 0x7fffff8c0300780c */ /* 0x000fe40003f86070 */
[----:B------:R-:W-:Y:S01]  /*10b90*/  LDGSTS.E [R245+0x2000c], desc[UR6][R72.64], !P6 ;  /* 0x2000c00048f57fae */ /* 0x000fe2000f121846 */
[----:B------:R-:W-:-:S03]  /*10ba0*/  IMAD.WIDE R78, R2, 0x4, R78 ;  /* 0x00000004024e7825 */ /* 0x000fc600078e024e */
[----:B------:R-:W-:Y:S01]  /*10bb0*/  LDGSTS.E [R245+0x2400c], desc[UR6][R74.64], !P6 ;  /* 0x2400c0004af57fae */ /* 0x000fe2000f121846 */
[----:B------:R-:W-:Y:S02]  /*10bc0*/  VIADD R3, R80, 0xffffffaa ;  /* 0xffffffaa50037836 */ /* 0x000fe40000000000 */
[C---:B------:R-:W-:Y:S01]  /*10bd0*/  IMAD.WIDE R80, R2.reuse, 0x4, R84 ;  /* 0x0000000402507825 */ /* 0x040fe200078e0254 */
[----:B------:R-:W4:Y:S03]  /*10be0*/  LDL.LU.64 R108, [R1+0x2c8] ;  /* 0x0002c800016c7983 */ /* 0x000f260000300a00 */
[C---:B------:R-:W-:Y:S01]  /*10bf0*/  IMAD.WIDE R82, R2.reuse, 0x4, R82 ;  /* 0x0000000402527825 */ /* 0x040fe200078e0252 */
[----:B------:R-:W-:Y:S03]  /*10c00*/  LDGSTS.E [R245+0x2800c], desc[UR6][R76.64], !P6 ;  /* 0x2800c0004cf57fae */ /* 0x000fe6000f121846 */
[----:B------:R-:W-:Y:S01]  /*10c10*/  IMAD.WIDE R84, R2, 0x4, R88 ;  /* 0x0000000402547825 */ /* 0x000fe200078e0258 */
[----:B------:R-:W4:Y:S04]  /*10c20*/  LDL.LU.64 R106, [R1+0x2c0] ;  /* 0x0002c000016a7983 */ /* 0x000f280000300a00 */
[----:B------:R-:W-:Y:S01]  /*10c30*/  LDGSTS.E [R245+0x2c00c], desc[UR6][R78.64], !P6 ;  /* 0x2c00c0004ef57fae */ /* 0x000fe2000f121846 */
[----:B------:R-:W-:Y:S01]  /*10c40*/  ISETP.GE.U32.AND P6, PT, R3, 0x7fffff8b, PT ;  /* 0x7fffff8b0300780c */ /* 0x000fe20003fc6070 */
[----:B-1----:R-:W-:-:S02]  /*10c50*/  VIADD R3, R5, 0xffffffa9 ;  /* 0xffffffa905037836 */ /* 0x002fc40000000000 */
[----:B------:R-:W-:Y:S01]  /*10c60*/  LDGSTS.E [R244+0x20000], desc[UR6][R80.64], !P5 ;  /* 0x2000000050f47fae */ /* 0x000fe2000e921846 */
[----:B------:R-:W1:Y:S03]  /*10c70*/  LDC R5, c[0x0][0x230] ;  /* 0x00008c00ff057b82 */ /* 0x000e660000000800 */
[----:B------:R-:W-:Y:S04]  /*10c80*/  LDGSTS.E [R244+0x24000], desc[UR6][R82.64], !P5 ;  /* 0x2400000052f47fae */ /* 0x000fe8000e921846 */
[----:B------:R-:W-:Y:S01]  /*10c90*/  LDGSTS.E [R244+0x28000], desc[UR6][R84.64], !P5 ;  /* 0x2800000054f47fae */ /* 0x000fe2000e921846 */
[----:B--2---:R-:W-:-:S03]  /*10ca0*/  IMAD.WIDE R86, R2, 0x4, R130 ;  /* 0x0000000402567825 */ /* 0x004fc600078e0282 */
[----:B------:R-:W2:Y:S01]  /*10cb0*/  LDL.LU.64 R130, [R1+0x2b8] ;  /* 0x0002b80001827983 */ /* 0x000ea20000300a00 */
[----:B---3--:R-:W-:-:S03]  /*10cc0*/  IMAD.WIDE R88, R2, 0x4, R136 ;  /* 0x0000000402587825 */ /* 0x008fc600078e0288 */
[----:B------:R-:W3:Y:S04]  /*10cd0*/  LDL.LU.64 R136, [R1+0x2b0] ;  /* 0x0002b00001887983 */ /* 0x000ee80000300a00 */
[----:B------:R-:W3:Y:S04]  /*10ce0*/  LDL.LU.64 R122, [R1+0x2a8] ;  /* 0x0002a800017a7983 */ /* 0x000ee80000300a00 */
[----:B------:R-:W3:Y:S04]  /*10cf0*/  LDL.LU.64 R114, [R1+0x2a0] ;  /* 0x0002a00001727983 */ /* 0x000ee80000300a00 */
[----:B------:R-:W3:Y:S04]  /*10d00*/  LDL.LU.64 R118, [R1+0x298] ;  /* 0x0002980001767983 */ /* 0x000ee80000300a00 */
[----:B------:R-:W3:Y:S04]  /*10d10*/  LDL.LU.64 R132, [R1+0x290] ;  /* 0x0002900001847983 */ /* 0x000ee80000300a00 */
[----:B------:R-:W-:Y:S01]  /*10d20*/  LDGSTS.E [R244+0x2c000], desc[UR6][R86.64], !P5 ;  /* 0x2c00000056f47fae */ /* 0x000fe2000e921846 */
[----:B------:R-:W-:Y:S01]  /*10d30*/  ISETP.GE.U32.AND P5, PT, R3, 0x7fffff8a, PT ;  /* 0x7fffff8a0300780c */ /* 0x000fe20003fa6070 */
[----:B------:R-:W-:-:S02]  /*10d40*/  VIADD R3, R96, 0xffffffa8 ;  /* 0xffffffa860037836 */ /* 0x000fc40000000000 */
[C---:B------:R-:W-:Y:S01]  /*10d50*/  IMAD.WIDE R96, R2.reuse, 0x4, R102 ;  /* 0x0000000402607825 */ /* 0x040fe200078e0266 */
[----:B------:R-:W-:Y:S03]  /*10d60*/  LDGSTS.E [R244+0x20004], desc[UR6][R88.64], !P1 ;  /* 0x2000400058f47fae */ /* 0x000fe6000c921846 */
[C---:B------:R-:W-:Y:S02]  /*10d70*/  IMAD.WIDE R102, R2.reuse, 0x4, R120 ;  /* 0x0000000402667825 */ /* 0x040fe400078e0278 */
[----:B------:R-:W3:Y:S04]  /*10d80*/  LDL.LU.64 R120, [R1+0x288] ;  /* 0x0002880001787983 */ /* 0x000ee80000300a00 */
[----:B------:R-:W3:Y:S01]  /*10d90*/  LDL.LU.64 R138, [R1+0x280] ;  /* 0x00028000018a7983 */ /* 0x000ee20000300a00 */
[----:B------:R-:W-:-:S03]  /*10da0*/  IMAD.WIDE R90, R2, 0x4, R90 ;  /* 0x00000004025a7825 */ /* 0x000fc600078e025a */
[----:B------:R-:W3:Y:S01]  /*10db0*/  LDL.LU.64 R146, [R1+0x278] ;  /* 0x0002780001927983 */ /* 0x000ee20000300a00 */
[----:B------:R-:W-:-:S03]  /*10dc0*/  IMAD.WIDE R92, R2, 0x4, R92 ;  /* 0x00000004025c7825 */ /* 0x000fc600078e025c */
[----:B------:R-:W3:Y:S01]  /*10dd0*/  LDL.LU.64 R126, [R1+0x270] ;  /* 0x00027000017e7983 */ /* 0x000ee20000300a00 */
[----:B------:R-:W-:-:S03]  /*10de0*/  IMAD.WIDE R94, R2, 0x4, R94 ;  /* 0x00000004025e7825 */ /* 0x000fc600078e025e */
[----:B------:R-:W3:Y:S01]  /*10df0*/  LDL.LU.64 R150, [R1+0x268] ;  /* 0x0002680001967983 */ /* 0x000ee20000300a00 */
[----:B------:R-:W-:-:S03]  /*10e00*/  IMAD.WIDE R98, R2, 0x4, R98 ;  /* 0x0000000402627825 */ /* 0x000fc600078e0262 */
[----:B------:R-:W-:Y:S01]  /*10e10*/  LDGSTS.E [R244+0x24004], desc[UR6][R90.64], !P1 ;  /* 0x240040005af47fae */ /* 0x000fe2000c921846 */
[----:B------:R-:W-:-:S03]  /*10e20*/  IMAD.WIDE R100, R2, 0x4, R100 ;  /* 0x0000000402647825 */ /* 0x000fc600078e0264 */
[----:B------:R-:W-:Y:S04]  /*10e30*/  LDGSTS.E [R244+0x28004], desc[UR6][R92.64], !P1 ;  /* 0x280040005cf47fae */ /* 0x000fe8000c921846 */
[----:B------:R-:W-:Y:S01]  /*10e40*/  LDGSTS.E [R244+0x2c004], desc[UR6][R94.64], !P1 ;  /* 0x2c0040005ef47fae */ /* 0x000fe2000c921846 */
[----:B------:R-:W-:Y:S01]  /*10e50*/  ISETP.GE.U32.AND P1, PT, R3, 0x7fffff89, PT ;  /* 0x7fffff890300780c */ /* 0x000fe20003f26070 */
[----:B----4-:R-:W-:Y:S02]  /*10e60*/  VIADD R3, R104, 0xffffffa7 ;  /* 0xffffffa768037836 */ /* 0x010fe40000000000 */
[----:B------:R-:W-:Y:S04]  /*10e70*/  LDGSTS.E [R244+0x20008], desc[UR6][R96.64], !P3 ;  /* 0x2000800060f47fae */ /* 0x000fe8000d921846 */
[----:B------:R-:W-:Y:S04]  /*10e80*/  LDGSTS.E [R244+0x24008], desc[UR6][R98.64], !P3 ;  /* 0x2400800062f47fae */ /* 0x000fe8000d921846 */
[----:B------:R-:W-:Y:S01]  /*10e90*/  LDGSTS.E [R244+0x28008], desc[UR6][R100.64], !P3 ;  /* 0x2800800064f47fae */ /* 0x000fe2000d921846 */
[----:B------:R-:W-:-:S03]  /*10ea0*/  IMAD.WIDE R104, R2, 0x4, R108 ;  /* 0x0000000402687825 */ /* 0x000fc600078e026c */
[----:B------:R-:W-:Y:S01]  /*10eb0*/  LDGSTS.E [R244+0x2c008], desc[UR6][R102.64], !P3 ;  /* 0x2c00800066f47fae */ /* 0x000fe2000d921846 */
[----:B------:R-:W-:Y:S01]  /*10ec0*/  ISETP.GE.U32.AND P3, PT, R3, 0x7fffff88, PT ;  /* 0x7fffff880300780c */ /* 0x000fe20003f66070 */
[----:B------:R-:W-:Y:S02]  /*10ed0*/  VIADD R3, R112, 0xffffffa6 ;  /* 0xffffffa670037836 */ /* 0x000fe40000000000 */
[----:B------:R-:W-:Y:S01]  /*10ee0*/  LDGSTS.E [R244+0x2000c], desc[UR6][R104.64], !P2 ;  /* 0x2000c00068f47fae */ /* 0x000fe2000d121846 */
[----:B--2---:R-:W-:-:S03]  /*10ef0*/  IMAD.WIDE R108, R2, 0x4, R130 ;  /* 0x00000004026c7825 */ /* 0x004fc600078e0282 */
[----:B------:R-:W2:Y:S01]  /*10f00*/  LDL.LU.64 R130, [R1+0x260] ;  /* 0x0002600001827983 */ /* 0x000ea20000300a00 */
[----:B---3--:R-:W-:-:S04]  /*10f10*/  IMAD.WIDE R112, R2, 0x4, R122 ;  /* 0x0000000402707825 */ /* 0x008fc800078e027a */
[----:B------:R-:W-:-:S04]  /*10f20*/  IMAD.WIDE R116, R2, 0x4, R118 ;  /* 0x0000000402747825 */ /* 0x000fc800078e0276 */
[C---:B------:R-:W-:Y:S02]  /*10f30*/  IMAD.WIDE R118, R2.reuse, 0x4, R132 ;  /* 0x0000000402767825 */ /* 0x040fe400078e0284 */
[----:B------:R-:W3:Y:S04]  /*10f40*/  LDL.LU.64 R132, [R1+0x258] ;  /* 0x0002580001847983 */ /* 0x000ee80000300a00 */
[----:B------:R-:W4:Y:S04]  /*10f50*/  LDL.LU.64 R134, [R1+0x250] ;  /* 0x0002500001867983 */ /* 0x000f280000300a00 */
[----:B------:R-:W4:Y:S01]  /*10f60*/  LDL.LU.64 R162, [R1+0x248] ;  /* 0x0002480001a27983 */ /* 0x000f220000300a00 */
[----:B------:R-:W-:-:S03]  /*10f70*/  IMAD.WIDE R122, R2, 0x4, R138 ;  /* 0x00000004027a7825 */ /* 0x000fc600078e028a */
[----:B------:R-:W4:Y:S04]  /*10f80*/  LDL.LU.64 R138, [R1+0x240] ;  /* 0x00024000018a7983 */ /* 0x000f280000300a00 */
[----:B------:R-:W4:Y:S04]  /*10f90*/  LDL.LU.64 R140, [R1+0x238] ;  /* 0x00023800018c7983 */ /* 0x000f280000300a00 */
[----:B------:R-:W4:Y:S04]  /*10fa0*/  LDL.LU.64 R142, [R1+0x230] ;  /* 0x00023000018e7983 */ /* 0x000f280000300a00 */
[----:B------:R-:W4:Y:S01]  /*10fb0*/  LDL.LU.64 R14, [R1+0x228] ;  /* 0x00022800010e7983 */ /* 0x000f220000300a00 */
[----:B------:R-:W-:-:S04]  /*10fc0*/  IMAD.WIDE R106, R2, 0x4, R106 ;  /* 0x00000004026a7825 */ /* 0x000fc800078e026a */
[C---:B------:R-:W-:Y:S01]  /*10fd0*/  IMAD.WIDE R110, R2.reuse, 0x4, R136 ;  /* 0x00000004026e7825 */ /* 0x040fe200078e0288 */
[----:B------:R-:W-:Y:S01]  /*10fe0*/  LDGSTS.E [R244+0x2400c], desc[UR6][R106.64], !P2 ;  /* 0x2400c0006af47fae */ /* 0x000fe2000d121846 */
[----:B------:R-:W1:Y:S02]  /*10ff0*/  LDC R136, c[0x0][0x230] ;  /* 0x00008c00ff887b82 */ /* 0x000e640000000800 */
[----:B------:R-:W-:Y:S01]  /*11000*/  IMAD.WIDE R114, R2, 0x4, R114 ;  /* 0x0000000402727825 */ /* 0x000fe200078e0272 */
[----:B------:R-:W-:Y:S04]  /*11010*/  LDGSTS.E [R244+0x2800c], desc[UR6][R108.64], !P2 ;  /* 0x2800c0006cf47fae */ /* 0x000fe8000d121846 */
[----:B------:R-:W-:Y:S01]  /*11020*/  LDGSTS.E [R244+0x2c00c], desc[UR6][R110.64], !P2 ;  /* 0x2c00c0006ef47fae */ /* 0x000fe2000d121846 */
[----:B------:R-:W-:Y:S01]  /*11030*/  ISETP.GE.U32.AND P2, PT, R3, 0x7fffff87, PT ;  /* 0x7fffff870300780c */ /* 0x000fe20003f46070 */
[----:B-1----:R-:W-:-:S02]  /*11040*/  VIADD R3, R5, 0xffffffa5 ;  /* 0xffffffa505037836 */ /* 0x002fc40000000000 */
[----:B------:R-:W-:Y:S01]  /*11050*/  LDGSTS.E [R243+0x20000], desc[UR6][R112.64], !P4 ;  /* 0x2000000070f37fae */ /* 0x000fe2000e121846 */
[----:B------:R-:W1:Y:S03]  /*11060*/  LDC R5, c[0x0][0x230] ;  /* 0x00008c00ff057b82 */ /* 0x000e660000000800 */
[----:B------:R-:W-:Y:S01]  /*11070*/  LDGSTS.E [R243+0x24000], desc[UR6][R114.64], !P4 ;  /* 0x2400000072f37fae */ /* 0x000fe2000e121846 */
[----:B------:R-:W-:-:S03]  /*11080*/  IMAD.WIDE R124, R2, 0x4, R146 ;  /* 0x00000004027c7825 */ /* 0x000fc600078e0292 */
[----:B------:R-:W-:Y:S04]  /*11090*/  LDGSTS.E [R243+0x28000], desc[UR6][R116.64], !P4 ;  /* 0x2800000074f37fae */ /* 0x000fe8000e121846 */
[----:B------:R-:W-:Y:S01]  /*110a0*/  LDGSTS.E [R243+0x2c000], desc[UR6][R118.64], !P4 ;  /* 0x2c00000076f37fae */ /* 0x000fe2000e121846 */
[----:B------:R-:W-:Y:S01]  /*110b0*/  ISETP.GE.U32.AND P4, PT, R3, 0x7fffff86, PT ;  /* 0x7fffff860300780c */ /* 0x000fe20003f86070 */
[----:B------:R-:W-:Y:S02]  /*110c0*/  VIADD R3, R128, 0xffffffa4 ;  /* 0xffffffa480037836 */ /* 0x000fe40000000000 */
[----:B------:R-:W4:Y:S01]  /*110d0*/  LDL.LU.64 R146, [R1+0x220] ;  /* 0x0002200001927983 */ /* 0x000f220000300a00 */
[----:B------:R-:W-:-:S03]  /*110e0*/  IMAD.WIDE R128, R2, 0x4, R150 ;  /* 0x0000000402807825 */ /* 0x000fc600078e0296 */
[----:B------:R-:W4:Y:S01]  /*110f0*/  LDL.LU.64 R148, [R1+0x218] ;  /* 0x0002180001947983 */ /* 0x000f220000300a00 */
[----:B------:R-:W-:-:S03]  /*11100*/  IMAD.WIDE R120, R2, 0x4, R120 ;  /* 0x0000000402787825 */ /* 0x000fc600078e0278 */
[----:B------:R-:W4:Y:S01]  /*11110*/  LDL.LU.64 R150, [R1+0x210] ;  /* 0x0002100001967983 */ /* 0x000f220000300a00 */
[----:B------:R-:W-:-:S03]  /*11120*/  IMAD.WIDE R126, R2, 0x4, R126 ;  /* 0x00000004027e7825 */ /* 0x000fc600078e027e */
[----:B------:R-:W-:Y:S04]  /*11130*/  LDGSTS.E [R243+0x20004], desc[UR6][R120.64], !P6 ;  /* 0x2000400078f37fae */ /* 0x000fe8000f121846 */
[----:B------:R-:W-:Y:S04]  /*11140*/  LDGSTS.E [R243+0x24004], desc[UR6][R122.64], !P6 ;  /* 0x240040007af37fae */ /* 0x000fe8000f121846 */
[----:B------:R-:W-:Y:S04]  /*11150*/  LDGSTS.E [R243+0x28004], desc[UR6][R124.64], !P6 ;  /* 0x280040007cf37fae */ /* 0x000fe8000f121846 */
[----:B------:R-:W4:Y:S04]  /*11160*/  LDL.LU.64 R212, [R1+0x208] ;  /* 0x0002080001d47983 */ /* 0x000f280000300a00 */
[----:B------:R-:W-:Y:S01]  /*11170*/  LDGSTS.E [R243+0x2c004], desc[UR6][R126.64], !P6 ;  /* 0x2c0040007ef37fae */ /* 0x000fe2000f121846 */
[----:B------:R-:W-:Y:S01]  /*11180*/  ISETP.GE.U32.AND P6, PT, R3, 0x7fffff85, PT ;  /* 0x7fffff850300780c */ /* 0x000fe20003fc6070 */
[----:B------:R-:W-:-:S02]  /*11190*/  VIADD R3, R136, 0xffffffa3 ;  /* 0xffffffa388037836 */ /* 0x000fc40000000000 */
[----:B------:R-:W4:Y:S04]  /*111a0*/  LDL.LU.64 R154, [R1+0x1e8] ;  /* 0x0001e800019a7983 */ /* 0x000f280000300a00 */
[----:B------:R-:W4:Y:S04]  /*111b0*/  LDL.LU.64 R156, [R1+0x1e0] ;  /* 0x0001e000019c7983 */ /* 0x000f280000300a00 */
[----:B------:R-:W4:Y:S04]  /*111c0*/  LDL.LU.64 R158, [R1+0x1d8] ;  /* 0x0001d800019e7983 */ /* 0x000f280000300a00 */
[----:B------:R-:W4:Y:S04]  /*111d0*/  LDL.LU.64 R160, [R1+0x5c0] ;  /* 0x0005c00001a07983 */ /* 0x000f280000300a00 */
[----:B------:R-:W-:Y:S01]  /*111e0*/  LDGSTS.E [R243+0x20008], desc[UR6][R128.64], !P5 ;  /* 0x2000800080f37fae */ /* 0x000fe2000e921846 */
[----:B--2---:R-:W-:-:S05]  /*111f0*/  IMAD.WIDE R130, R2, 0x4, R130 ;  /* 0x0000000402827825 */ /* 0x004fca00078e0282 */
[----:B------:R-:W-:Y:S01]  /*11200*/  LDGSTS.E [R243+0x24008], desc[UR6][R130.64], !P5 ;  /* 0x2400800082f37fae */ /* 0x000fe2000e921846 */
[----:B---3--:R-:W-:-:S04]  /*11210*/  IMAD.WIDE R132, R2, 0x4, R132 ;  /* 0x0000000402847825 */ /* 0x008fc800078e0284 */
[C---:B----4-:R-:W-:Y:S01]  /*11220*/  IMAD.WIDE R134, R2.reuse, 0x4, R134 ;  /* 0x0000000402867825 */ /* 0x050fe200078e0286 */
[----:B------:R-:W-:Y:S03]  /*11230*/  LDGSTS.E [R243+0x28008], desc[UR6][R132.64], !P5 ;  /* 0x2800800084f37fae */ /* 0x000fe6000e921846 */
[C---:B------:R-:W-:Y:S01]  /*11240*/  IMAD.WIDE R136, R2.reuse, 0x4, R162 ;  /* 0x0000000402887825 */ /* 0x040fe200078e02a2 */
[----:B------:R-:W-:Y:S04]  /*11250*/  LDGSTS.E [R243+0x2c008], desc[UR6][R134.64], !P5 ;  /* 0x2c00800086f37fae */ /* 0x000fe8000e921846 */
[----:B------:R-:W2:Y:S04]  /*11260*/  LDL.LU.64 R162, [R1+0x200] ;  /* 0x0002000001a27983 */ /* 0x000ea80000300a00 */
[----:B------:R-:W3:Y:S01]  /*11270*/  LDL.LU.64 R164, [R1+0x1f8] ;  /* 0x0001f80001a47983 */ /* 0x000ee20000300a00 */
[----:B------:R-:W-:-:S03]  /*11280*/  IMAD.WIDE R138, R2, 0x4, R138 ;  /* 0x00000004028a7825 */ /* 0x000fc600078e028a */
[----:B------:R-:W4:Y:S01]  /*11290*/  LDL.LU.64 R166, [R1+0x1f0] ;  /* 0x0001f00001a67983 */ /* 0x000f220000300a00 */
[C---:B------:R-:W-:Y:S01]  /*112a0*/  IMAD.WIDE R140, R2.reuse, 0x4, R140 ;  /* 0x00000004028c7825 */ /* 0x040fe200078e028c */
[----:B------:R-:W-:Y:S02]  /*112b0*/  ISETP.GE.U32.AND P5, PT, R3, 0x7fffff84, PT ;  /* 0x7fffff840300780c */ /* 0x000fe40003fa6070 */
[----:B------:R-:W-:Y:S01]  /*112c0*/  LDGSTS.E [R243+0x2000c], desc[UR6][R136.64], !P1 ;  /* 0x2000c00088f37fae */ /* 0x000fe2000c921846 */
[----:B------:R-:W-:-:S03]  /*112d0*/  IMAD.WIDE R142, R2, 0x4, R142 ;  /* 0x00000004028e7825 */ /* 0x000fc600078e028e */
[----:B------:R-:W-:Y:S01]  /*112e0*/  LDGSTS.E [R243+0x2400c], desc[UR6][R138.64], !P1 ;  /* 0x2400c0008af37fae */ /* 0x000fe2000c921846 */
[----:B-1----:R-:W-:-:S03]  /*112f0*/  VIADD R3, R5, 0xffffffa2 ;  /* 0xffffffa205037836 */ /* 0x002fc60000000000 */
[----:B------:R-:W-:Y:S04]  /*11300*/  LDGSTS.E [R243+0x2800c], desc[UR6][R140.64], !P1 ;  /* 0x2800c0008cf37fae */ /* 0x000fe8000c921846 */
[----:B------:R-:W-:Y:S01]  /*11310*/  LDGSTS.E [R243+0x2c00c], desc[UR6][R142.64], !P1 ;  /* 0x2c00c0008ef37fae */ /* 0x000fe2000c921846 */
[----:B------:R-:W-:Y:S01]  /*11320*/  ISETP.GE.U32.AND P1, PT, R3, 0x7fffff83, PT ;  /* 0x7fffff830300780c */ /* 0x000fe20003f26070 */
[----:B------:R-:W-:Y:S02]  /*11330*/  VIADD R3, R144, 0xffffffa1 ;  /* 0xffffffa190037836 */ /* 0x000fe40000000000 */
[----:B------:R-:W-:Y:S02]  /*11340*/  IMAD.WIDE R144, R2, 0x4, R14 ;  /* 0x0000000402907825 */ /* 0x000fe400078e020e */
[----:B------:R-:W4:Y:S04]  /*11350*/  LDL.LU.64 R14, [R1+0x1c0] ;  /* 0x0001c000010e7983 */ /* 0x000f280000300a00 */
[----:B------:R-:W4:Y:S01]  /*11360*/  LDL.LU.64 R10, [R1+0x868] ;  /* 0x00086800010a7983 */ /* 0x000f220000300a00 */
[----:B------:R-:W1:Y:S01]  /*11370*/  S2R R153, SR_TID.X ;  /* 0x0000000000997919 */ /* 0x000e620000002100 */
[----:B------:R-:W-:-:S02]  /*11380*/  VIADD R5, R152, 0xffffffa0 ;  /* 0xffffffa098057836 */ /* 0x000fc40000000000 */
[----:B------:R-:W-:Y:S01]  /*11390*/  LDGSTS.E [R242+0x20000], desc[UR6][R144.64], !P3 ;  /* 0x2000000090f27fae */ /* 0x000fe2000d921846 */
[----:B------:R-:W-:-:S04]  /*113a0*/  IMAD.WIDE R146, R2, 0x4, R146 ;  /* 0x0000000402927825 */ /* 0x000fc800078e0292 */
[C---:B------:R-:W-:Y:S01]  /*113b0*/  IMAD.WIDE R148, R2.reuse, 0x4, R148 ;  /* 0x0000000402947825 */ /* 0x040fe200078e0294 */
[----:B------:R-:W-:Y:S03]  /*113c0*/  LDGSTS.E [R242+0x24000], desc[UR6][R146.64], !P3 ;  /* 0x2400000092f27fae */ /* 0x000fe6000d921846 */
[----:B------:R-:W-:Y:S01]  /*113d0*/  IMAD.WIDE R150, R2, 0x4, R150 ;  /* 0x0000000402967825 */ /* 0x000fe200078e0296 */
[----:B------:R-:W-:Y:S04]  /*113e0*/  LDGSTS.E [R242+0x28000], desc[UR6][R148.64], !P3 ;  /* 0x2800000094f27fae */ /* 0x000fe8000d921846 */
[----:B------:R-:W-:Y:S01]  /*113f0*/  LDGSTS.E [R242+0x2c000], desc[UR6][R150.64], !P3 ;  /* 0x2c00000096f27fae */ /* 0x000fe2000d921846 */
[----:B-1----:R-:W-:-:S04]  /*11400*/  LOP3.LUT R153, R153, 0x1f, RZ, 0xc0, !PT ;  /* 0x0000001f99997812 */ /* 0x002fc800078ec0ff */
[----:B------:R-:W-:Y:S01]  /*11410*/  ISETP.GE.AND P3, PT, R153, R5, PT ;  /* 0x000000059900720c */ /* 0x000fe20003f66270 */
[----:B------:R-:W-:-:S05]  /*11420*/  IMAD.WIDE R152, R2, 0x4, R212 ;  /* 0x0000000402987825 */ /* 0x000fca00078e02d4 */
[----:B------:R-:W-:Y:S01]  /*11430*/  LDGSTS.E [R242+0x20004], desc[UR6][R152.64], !P2 ;  /* 0x2000400098f27fae */ /* 0x000fe2000d121846 */
[----:B------:R-:W-:-:S04]  /*11440*/  IMAD.WIDE R154, R2, 0x4, R154 ;  /* 0x00000004029a7825 */ /* 0x000fc800078e029a */
[C---:B------:R-:W-:Y:S01]  /*11450*/  IMAD.WIDE R156, R2.reuse, 0x4, R156 ;  /* 0x00000004029c7825 */ /* 0x040fe200078e029c */
[----:B------:R-:W-:Y:S03]  /*11460*/  LDGSTS.E [R242+0x24004], desc[UR6][R154.64], !P2 ;  /* 0x240040009af27fae */ /* 0x000fe6000d121846 */
[C---:B------:R-:W-:Y:S01]  /*11470*/  IMAD.WIDE R158, R2.reuse, 0x4, R158 ;  /* 0x00000004029e7825 */ /* 0x040fe200078e029e */
[----:B------:R-:W-:Y:S03]  /*11480*/  LDGSTS.E [R242+0x28004], desc[UR6][R156.64], !P2 ;  /* 0x280040009cf27fae */ /* 0x000fe6000d121846 */
[C---:B------:R-:W-:Y:S01]  /*11490*/  IMAD.WIDE R160, R2.reuse, 0x4, R160 ;  /* 0x0000000402a07825 */ /* 0x040fe200078e02a0 */
[----:B------:R-:W-:Y:S03]  /*114a0*/  LDGSTS.E [R242+0x2c004], desc[UR6][R158.64], !P2 ;  /* 0x2c0040009ef27fae */ /* 0x000fe6000d121846 */
[C---:B------:R-:W-:Y:S01]  /*114b0*/  IMAD.WIDE R172, R2.reuse, 0x4, R172 ;  /* 0x0000000402ac7825 */ /* 0x040fe200078e02ac */
[----:B------:R-:W-:Y:S03]  /*114c0*/  LDGSTS.E [R242+0x20008], desc[UR6][R160.64], !P4 ;  /* 0x20008000a0f27fae */ /* 0x000fe6000e121846 */
[----:B------:R-:W-:Y:S01]  /*114d0*/  IMAD.WIDE R182, R2, 0x4, R182 ;  /* 0x0000000402b67825 */ /* 0x000fe200078e02b6 */
[----:B------:R-:W-:-:S03]  /*114e0*/  ISETP.GE.U32.AND P2, PT, R3, 0x7fffff82, PT ;  /* 0x7fffff820300780c */ /* 0x000fc60003f46070 */
[----:B------:R-:W-:-:S04]  /*114f0*/  IMAD.WIDE R184, R2, 0x4, R184 ;  /* 0x0000000402b87825 */ /* 0x000fc800078e02b8 */
[----:B------:R-:W-:-:S04]  /*11500*/  IMAD.WIDE R186, R2, 0x4, R186 ;  /* 0x0000000402ba7825 */ /* 0x000fc800078e02ba */
[----:B------:R-:W-:Y:S01]  /*11510*/  IMAD.WIDE R174, R2, 0x4, R174 ;  /* 0x0000000402ae7825 */ /* 0x000fe200078e02ae */
[----:B------:R-:W-:-:S03]  /*11520*/  UISETP.GT.AND UP1, UPT, UR4, 0x7f, UPT ;  /* 0x0000007f0400788c */ /* 0x000fc6000bf24270 */
[----:B------:R-:W-:-:S04]  /*11530*/  IMAD.WIDE R188, R2, 0x4, R188 ;  /* 0x0000000402bc7825 */ /* 0x000fc800078e02bc */
[----:B------:R-:W-:-:S04]  /*11540*/  IMAD.WIDE R190, R2, 0x4, R190 ;  /* 0x0000000402be7825 */ /* 0x000fc800078e02be */
[----:B------:R-:W-:-:S04]  /*11550*/  IMAD.WIDE R192, R2, 0x4, R192 ;  /* 0x0000000402c07825 */ /* 0x000fc800078e02c0 */
[----:B------:R-:W-:-:S04]  /*11560*/  IMAD.WIDE R176, R2, 0x4, R176 ;  /* 0x0000000402b07825 */ /* 0x000fc800078e02b0 */
[----:B------:R-:W-:Y:S01]  /*11570*/  IMAD.WIDE R194, R2, 0x4, R194 ;  /* 0x0000000402c27825 */ /* 0x000fe200078e02c2 */
[----:B------:R-:W-:-:S03]  /*11580*/  SEL R3, RZ, 0x4, P3 ;  /* 0x00000004ff037807 */ /* 0x000fc60001800000 */
[----:B------:R-:W-:Y:S01]  /*11590*/  IMAD.WIDE R196, R2, 0x4, R196 ;  /* 0x0000000402c47825 */ /* 0x000fe200078e02c4 */
[----:B------:R-:W-:-:S03]  /*115a0*/  PLOP3.LUT P3, PT, PT, PT, UP1, 0x80, 0x0 ;  /* 0x000000000000781c */ /* 0x000fc60003f6f018 */
[----:B------:R-:W-:-:S04]  /*115b0*/  IMAD.WIDE R198, R2, 0x4, R198 ;  /* 0x0000000402c67825 */ /* 0x000fc800078e02c6 */
[----:B------:R-:W-:-:S04]  /*115c0*/  IMAD.WIDE R178, R2, 0x4, R178 ;  /* 0x0000000402b27825 */ /* 0x000fc800078e02b2 */
[----:B------:R-:W-:-:S04]  /*115d0*/  IMAD.WIDE R200, R2, 0x4, R200 ;  /* 0x0000000402c87825 */ /* 0x000fc800078e02c8 */
[----:B------:R-:W-:Y:S01]  /*115e0*/  IMAD.WIDE R202, R2, 0x4, R202 ;  /* 0x0000000402ca7825 */ /* 0x000fe200078e02ca */
[----:B------:R-:W-:-:S03]  /*115f0*/  SEL R3, R3, RZ, P3 ;  /* 0x000000ff03037207 */ /* 0x000fc60001800000 */
[----:B------:R-:W-:-:S04]  /*11600*/  IMAD.WIDE R204, R2, 0x4, R204 ;  /* 0x0000000402cc7825 */ /* 0x000fc800078e02cc */
[----:B------:R-:W-:-:S04]  /*11610*/  IMAD.WIDE R180, R2, 0x4, R180 ;  /* 0x0000000402b47825 */ /* 0x000fc800078e02b4 */
[----:B------:R-:W-:-:S04]  /*11620*/  IMAD.WIDE R6, R4, 0x4, R220 ;  /* 0x0000000404067825 */ /* 0x000fc800078e02dc */
[----:B------:R-:W-:-:S04]  /*11630*/  IMAD.WIDE R206, R2, 0x4, R206 ;  /* 0x0000000402ce7825 */ /* 0x000fc800078e02ce */
[----:B------:R-:W-:Y:S01]  /*11640*/  IMAD.WIDE R208, R2, 0x4, R208 ;  /* 0x0000000402d07825 */ /* 0x000fe200078e02d0 */
[----:B------:R-:W-:-:S03]  /*11650*/  ISETP.NE.U32.AND P3, PT, R3, RZ, PT ;  /* 0x000000ff0300720c */ /* 0x000fc60003f65070 */
[----:B------:R-:W-:-:S04]  /*11660*/  IMAD.WIDE R210, R2, 0x4, R210 ;  /* 0x0000000402d27825 */ /* 0x000fc800078e02d2 */
[----:B------:R-:W-:Y:S02]  /*11670*/  VIADD R212, R251, 0x100000 ;  /* 0x00100000fbd47836 */ /* 0x000fe40000000000 */
[----:B------:R-:W-:-:S04]  /*11680*/  IMAD.WIDE R168, R4, 0x4, R168 ;  /* 0x0000000404a87825 */ /* 0x000fc800078e02a8 */
[----:B------:R-:W-:-:S04]  /*11690*/  IMAD.WIDE R170, R4, 0x4, R170 ;  /* 0x0000000404aa7825 */ /* 0x000fc800078e02aa */
[C---:B------:R-:W-:Y:S02]  /*116a0*/  VIADD R3, R251.reuse, 0x100000 ;  /* 0x00100000fb037836 */ /* 0x040fe40000000000 */
[----:B------:R-:W-:Y:S02]  /*116b0*/  VIADD R213, R251, 0x100000 ;  /* 0x00100000fbd57836 */ /* 0x000fe40000000000 */
[----:B--2---:R-:W-:-:S04]  /*116c0*/  IMAD.WIDE R162, R2, 0x4, R162 ;  /* 0x0000000402a27825 */ /* 0x004fc800078e02a2 */
[C---:B---3--:R-:W-:Y:S01]  /*116d0*/  IMAD.WIDE R164, R2.reuse, 0x4, R164 ;  /* 0x0000000402a47825 */ /* 0x048fe200078e02a4 */
[----:B------:R-:W-:Y:S03]  /*116e0*/  LDGSTS.E [R242+0x24008], desc[UR6][R162.64], !P4 ;  /* 0x24008000a2f27fae */ /* 0x000fe6000e121846 */
[----:B----4-:R-:W-:Y:S01]  /*116f0*/  IMAD.WIDE R166, R2, 0x4, R166 ;  /* 0x0000000402a67825 */ /* 0x010fe200078e02a6 */
[----:B------:R-:W-:Y:S04]  /*11700*/  LDGSTS.E [R242+0x28008], desc[UR6][R164.64], !P4 ;  /* 0x28008000a4f27fae */ /* 0x000fe8000e121846 */
[----:B------:R-:W-:Y:S01]  /*11710*/  LDGSTS.E [R242+0x2c008], desc[UR6][R166.64], !P4 ;  /* 0x2c008000a6f27fae */ /* 0x000fe2000e121846 */
[----:B------:R-:W-:-:S03]  /*11720*/  ISETP.GE.U32.AND P4, PT, R5, 0x7fffff81, PT ;  /* 0x7fffff810500780c */ /* 0x000fc60003f86070 */
[----:B------:R-:W-:Y:S04]  /*11730*/  LDGSTS.E [R242+0x2000c], desc[UR6][R172.64], !P6 ;  /* 0x2000c000acf27fae */ /* 0x000fe8000f121846 */
        /* <DEDUP_REMOVED lines=11> */
[----:B------:R-:W2:Y:S04]  /*117f0*/  LDL.LU.64 R14, [R1+0x828] ;  /* 0x00082800010e7983 */ /* 0x000ea80000300a00 */
[----:B------:R-:W-:Y:S04]  /*11800*/  LDGSTS.E [R0+0x2c004], desc[UR6][R198.64], !P1 ;  /* 0x2c004000c6007fae */ /* 0x000fe8000c921846 */
[----:B------:R1:W-:Y:S04]  /*11810*/  STL.64 [R1+0x298], R8 ;  /* 0x0002980801007387 */ /* 0x0003e80000100a00 */
[----:B------:R-:W-:Y:S04]  /*11820*/  LDGSTS.E [R0+0x20008], desc[UR6][R178.64], !P2 ;  /* 0x20008000b2007fae */ /* 0x000fe8000d121846 */
[----:B------:R-:W1:Y:S04]  /*11830*/  LDL.LU.64 R12, [R1+0x808] ;  /* 0x00080800010c7983 */ /* 0x000e680000300a00 */
[----:B------:R-:W-:Y:S01]  /*11840*/  LDGSTS.E [R0+0x24008], desc[UR6][R200.64], !P2 ;  /* 0x24008000c8007fae */ /* 0x000fe2000d121846 */
[----:B------:R-:W-:-:S03]  /*11850*/  VIADD R5, R251, 0x100000 ;  /* 0x00100000fb057836 */ /* 0x000fc60000000000 */
[----:B------:R-:W-:Y:S04]  /*11860*/  LDGSTS.E [R0+0x28008], desc[UR6][R202.64], !P2 ;  /* 0x28008000ca007fae */ /* 0x000fe8000d121846 */
[----:B------:R-:W-:Y:S04]  /*11870*/  LDGSTS.E [R0+0x2c008], desc[UR6][R204.64], !P2 ;  /* 0x2c008000cc007fae */ /* 0x000fe8000d121846 */
[----:B------:R-:W-:Y:S04]  /*11880*/  LDGSTS.E [R0+0x2000c], desc[UR6][R180.64], !P4 ;  /* 0x2000c000b4007fae */ /* 0x000fe8000e121846 */
[----:B------:R3:W-:Y:S04]  /*11890*/  STL.64 [R1+0x2b0], R6 ;  /* 0x0002b00601007387 */ /* 0x0007e80000100a00 */
[----:B------:R-:W-:Y:S04]  /*118a0*/  LDGSTS.E [R0+0x2400c], desc[UR6][R206.64], !P4 ;  /* 0x2400c000ce007fae */ /* 0x000fe8000e121846 */
[----:B------:R-:W3:Y:S04]  /*118b0*/  LDL.LU.64 R232, [R1+0x7f8] ;  /* 0x0007f80001e87983 */ /* 0x000ee80000300a00 */
[----:B------:R-:W-:Y:S04]  /*118c0*/  LDGSTS.E [R0+0x2800c], desc[UR6][R208.64], !P4 ;  /* 0x2800c000d0007fae */ /* 0x000fe8000e121846 */
[----:B------:R-:W-:Y:S04]  /*118d0*/  LDGSTS.E [R0+0x2c00c], desc[UR6][R210.64], !P4 ;  /* 0x2c00c000d2007fae */ /* 0x000fe8000e121846 */
[----:B------:R-:W0:Y:S04]  /*118e0*/  LDGDEPBAR ;  /* 0x00000000000079af */ /* 0x000e280000000000 */
[----:B------:R-:W-:Y:S04]  /*118f0*/  LDGSTS.E [R212+-0x80000], desc[UR6][R168.64], P0 ;  /* 0x80000000a8d47fae */ /* 0x000fe80008121846 */
[----:B------:R-:W-:Y:S04]  /*11900*/  LDGSTS.E [R5+-0x7fc00], desc[UR6][R170.64], P0 ;  /* 0x80400000aa057fae */ /* 0x000fe80008121846 */
[----:B------:R-:W-:Y:S04]  /*11910*/  LDGSTS.E [R3+-0x7f800], desc[UR6][R8.64], P0 ;  /* 0x8080000008037fae */ /* 0x000fe80008121846 */
[----:B------:R-:W4:Y:S04]  /*11920*/  LDL.LU.64 R238, [R1+0x7e8] ;  /* 0x0007e80001ee7983 */ /* 0x000f280000300a00 */
[----:B------:R2:W-:Y:S02]  /*11930*/  LDGSTS.E [R213+-0x7f400], desc[UR6][R6.64], P0 ;  /* 0x80c0000006d57fae */ /* 0x0005e40008121846 */
[----:B--2---:R-:W-:-:S02]  /*11940*/  IMAD.WIDE R212, R4, 0x4, R10 ;  /* 0x0000000404d47825 */ /* 0x004fc400078e020a */
[----:B------:R-:W2:Y:S04]  /*11950*/  LDL.LU.64 R10, [R1+0x7e0] ;  /* 0x0007e000010a7983 */ /* 0x000ea80000300a00 */
[----:B------:R-:W2:Y:S04]  /*11960*/  LDL.LU.64 R234, [R1+0x7d8] ;  /* 0x0007d80001ea7983 */ /* 0x000ea80000300a00 */
[----:B------:R-:W2:Y:S01]  /*11970*/  LDL.LU.64 R240, [R1+0x7d0] ;  /* 0x0007d00001f07983 */ /* 0x000ea20000300a00 */
[C---:B------:R-:W-:Y:S02]  /*11980*/  VIADD R221, R251.reuse, 0x100000 ;  /* 0x00100000fbdd7836 */ /* 0x040fe40000000000 */
[----:B------:R-:W-:Y:S01]  /*11990*/  VIADD R220, R251, 0x100000 ;  /* 0x00100000fbdc7836 */ /* 0x000fe20000000000 */
[----:B------:R-:W2:Y:S01]  /*119a0*/  LDL.LU.64 R236, [R1+0x7c8] ;  /* 0x0007c80001ec7983 */ /* 0x000ea20000300a00 */
[----:B------:R-:W-:-:S03]  /*119b0*/  IMAD.WIDE R214, R4, 0x4, R214 ;  /* 0x0000000404d67825 */ /* 0x000fc600078e02d6 */
[----:B------:R-:W-:Y:S04]  /*119c0*/  LDGSTS.E [R221+-0x7f000], desc[UR6][R212.64], P0 ;  /* 0x81000000d4dd7fae */ /* 0x000fe80008121846 */
[----:B------:R1:W-:Y:S01]  /*119d0*/  LDGSTS.E [R220+-0x7ec00], desc[UR6][R214.64], P0 ;  /* 0x81400000d6dc7fae */ /* 0x0003e20008121846 */
[----:B------:R-:W-:-:S04]  /*119e0*/  IMAD.WIDE R216, R4, 0x4, R216 ;  /* 0x0000000404d87825 */ /* 0x000fc800078e02d8 */
[C---:B------:R-:W-:Y:S01]  /*119f0*/  IMAD.WIDE R218, R4.reuse, 0x4, R218 ;  /* 0x0000000404da7825 */ /* 0x040fe200078e02da */
[----:B------:R-:W-:Y:S03]  /*11a00*/  LDGSTS.E [R5+-0x7e800], desc[UR6][R216.64], P0 ;  /* 0x81800000d8057fae */ /* 0x000fe60008121846 */
[C---:B------:R-:W-:Y:S01]  /*11a10*/  VIADD R16, R251.reuse, 0x100000 ;  /* 0x00100000fb107836 */ /* 0x040fe20000000000 */
[----:B------:R-:W-:Y:S01]  /*11a20*/  LDGSTS.E [R3+-0x7e400], desc[UR6][R218.64], P0 ;  /* 0x81c00000da037fae */ /* 0x000fe20008121846 */
[----:B------:R-:W-:Y:S02]  /*11a30*/  VIADD R250, R251, 0x100000 ;  /* 0x00100000fbfa7836 */ /* 0x000fe40000000000 */
[----:B------:R-:W-:-:S04]  /*11a40*/  IMAD.WIDE R222, R4, 0x4, R222 ;  /* 0x0000000404de7825 */ /* 0x000fc800078e02de */
[C---:B-1----:R-:W-:Y:S02]  /*11a50*/  IMAD.WIDE R220, R4.reuse, 0x4, R14 ;  /* 0x0000000404dc7825 */ /* 0x042fe400078e020e */
[----:B------:R-:W2:Y:S04]  /*11a60*/  LDL.LU.64 R14, [R1+0x7c0] ;  /* 0x0007c000010e7983 */ /* 0x000ea80000300a00 */
[----:B------:R2:W-:Y:S04]  /*11a70*/  LDGSTS.E [R16+-0x7e000], desc[UR6][R220.64], P0 ;  /* 0x82000000dc107fae */ /* 0x0005e80008121846 */
[----:B------:R-:W-:Y:S01]  /*11a80*/  LDGSTS.E [R250+-0x7dc00], desc[UR6][R222.64], P0 ;  /* 0x82400000defa7fae */ /* 0x000fe20008121846 */
[----:B------:R-:W-:-:S03]  /*11a90*/  IMAD.WIDE R8, R4, 0x4, R12 ;  /* 0x0000000404087825 */ /* 0x000fc600078e020c */
[----:B------:R-:W2:Y:S04]  /*11aa0*/  LDL.LU.64 R12, [R1+0x7b8] ;  /* 0x0007b800010c7983 */ /* 0x000ea80000300a00 */
[----:B------:R1:W-:Y:S04]  /*11ab0*/  STL.64 [R1+0x1d0], R8 ;  /* 0x0001d00801007387 */ /* 0x0003e80000100a00 */
[----:B------:R1:W-:Y:S01]  /*11ac0*/  LDGSTS.E [R5+-0x7d800], desc[UR6][R8.64], P0 ;  /* 0x8280000008057fae */ /* 0x0003e20008121846 */
[----:B---3--:R-:W-:-:S03]  /*11ad0*/  IMAD.WIDE R6, R4, 0x4, R232 ;  /* 0x0000000404067825 */ /* 0x008fc600078e02e8 */
[----:B------:R-:W3:Y:S04]  /*11ae0*/  LDL.LU.64 R232, [R1+0x7b0] ;  /* 0x0007b00001e87983 */ /* 0x000ee80000300a00 */
[----:B------:R1:W-:Y:S04]  /*11af0*/  STL.64 [R1+0x1e0], R6 ;  /* 0x0001e00601007387 */ /* 0x0003e80000100a00 */
[----:B------:R1:W-:Y:S01]  /*11b00*/  LDGSTS.E [R3+-0x7d400], desc[UR6][R6.64], P0 ;  /* 0x82c0000006037fae */ /* 0x0003e20008121846 */
[----:B----4-:R-:W-:-:S03]  /*11b10*/  IMAD.WIDE R20, R4, 0x4, R238 ;  /* 0x0000000404147825 */ /* 0x010fc600078e02ee */
[----:B------:R-:W4:Y:S01]  /*11b20*/  LDL.LU.64 R238, [R1+0x7a8] ;  /* 0x0007a80001ee7983 */ /* 0x000f220000300a00 */
[----:B--2---:R-:W-:-:S03]  /*11b30*/  IMAD.WIDE R16, R4, 0x4, R10 ;  /* 0x0000000404107825 */ /* 0x004fc600078e020a */
[----:B------:R-:W2:Y:S01]  /*11b40*/  LDL.LU.64 R10, [R1+0x7a0] ;  /* 0x0007a000010a7983 */ /* 0x000ea20000300a00 */
[----:B-1----:R-:W-:-:S03]  /*11b50*/  IMAD.WIDE R8, R4, 0x4, R234 ;  /* 0x0000000404087825 */ /* 0x002fc600078e02ea */
[----:B------:R1:W-:Y:S04]  /*11b60*/  STL.64 [R1+0x1f0], R20 ;  /* 0x0001f01401007387 */ /* 0x0003e80000100a00 */
[----:B------:R-:W2:Y:S01]  /*11b70*/  LDL.LU.64 R234, [R1+0x798] ;  /* 0x0007980001ea7983 */ /* 0x000ea20000300a00 */
[----:B------:R-:W-:-:S03]  /*11b80*/  IMAD.WIDE R6, R4, 0x4, R240 ;  /* 0x0000000404067825 */ /* 0x000fc600078e02f0 */
[----:B------:R1:W-:Y:S04]  /*11b90*/  STL.64 [R1+0x200], R16 ;  /* 0x0002001001007387 */ /* 0x0003e80000100a00 */
[----:B------:R1:W-:Y:S04]  /*11ba0*/  STL.64 [R1+0x210], R8 ;  /* 0x0002100801007387 */ /* 0x0003e80000100a00 */
[----:B------:R-:W2:Y:S01]  /*11bb0*/  LDL.LU.64 R240, [R1+0x790] ;  /* 0x0007900001f07983 */ /* 0x000ea20000300a00 */
[----:B------:R-:W-:-:S03]  /*11bc0*/  VIADD R18, R251, 0x100000 ;  /* 0x00100000fb127836 */ /* 0x000fc60000000000 */
[----:B------:R3:W-:Y:S04]  /*11bd0*/  STL.64 [R1+0x220], R6 ;  /* 0x0002200601007387 */ /* 0x0007e80000100a00 */
[----:B------:R1:W-:Y:S04]  /*11be0*/  LDGSTS.E [R18+-0x7d000], desc[UR6][R20.64], P0 ;  /* 0x8300000014127fae */ /* 0x0003e80008121846 */
[----:B------:R1:W-:Y:S04]  /*11bf0*/  LDGSTS.E [R250+-0x7cc00], desc[UR6][R16.64], P0 ;  /* 0x8340000010fa7fae */ /* 0x0003e80008121846 */
[----:B------:R1:W-:Y:S02]  /*11c00*/  LDGSTS.E [R5+-0x7c800], desc[UR6][R8.64], P0 ;  /* 0x8380000008057fae */ /* 0x0003e40008121846 */
[----:B-1----:R-:W-:-:S02]  /*11c10*/  IMAD.WIDE R20, R4, 0x4, R236 ;  /* 0x0000000404147825 */ /* 0x002fc400078e02ec */
[----:B------:R3:W-:Y:S04]  /*11c20*/  LDGSTS.E [R3+-0x7c400], desc[UR6][R6.64], P0 ;  /* 0x83c0000006037fae */ /* 0x0007e80008121846 */
[----:B------:R-:W2:Y:S04]  /*11c30*/  LDL.LU.64 R236, [R1+0x788] ;  /* 0x0007880001ec7983 */ /* 0x000ea80000300a00 */
[----:B------:R4:W-:Y:S01]  /*11c40*/  LDGSTS.E [R18+-0x7c000], desc[UR6][R20.64], P0 ;  /* 0x8400000014127fae */ /* 0x0009e20008121846 */
[----:B------:R-:W-:-:S03]  /*11c50*/  IMAD.WIDE R16, R4, 0x4, R14 ;  /* 0x0000000404107825 */ /* 0x000fc600078e020e */
[----:B------:R-:W2:Y:S04]  /*11c60*/  LDL.LU.64 R14, [R1+0x780] ;  /* 0x00078000010e7983 */ /* 0x000ea80000300a00 */
[----:B------:R4:W-:Y:S04]  /*11c70*/  STL.64 [R1+0x230], R20 ;  /* 0x0002301401007387 */ /* 0x0009e80000100a00 */
[----:B------:R2:W-:Y:S01]  /*11c80*/  LDGSTS.E [R250+-0x7bc00], desc[UR6][R16.64], P0 ;  /* 0x8440000010fa7fae */ /* 0x0005e20008121846 */
[----:B------:R-:W-:-:S03]  /*11c90*/  IMAD.WIDE R8, R4, 0x4, R12 ;  /* 0x0000000404087825 */ /* 0x000fc600078e020c */
[----:B------:R-:W2:Y:S04]  /*11ca0*/  LDL.LU.64 R12, [R1+0x778] ;  /* 0x00077800010c7983 */ /* 0x000ea80000300a00 */
[----:B------:R2:W-:Y:S04]  /*11cb0*/  STL.64 [R1+0x240], R16 ;  /* 0x0002401001007387 */ /* 0x0005e80000100a00 */
[----:B------:R1:W-:Y:S04]  /*11cc0*/  STL.64 [R1+0x250], R8 ;  /* 0x0002500801007387 */ /* 0x0003e80000100a00 */
[----:B------:R1:W-:Y:S01]  /*11cd0*/  LDGSTS.E [R5+-0x7b800], desc[UR6][R8.64], P0 ;  /* 0x8480000008057fae */ /* 0x0003e20008121846 */
[----:B---3--:R-:W-:-:S03]  /*11ce0*/  IMAD.WIDE R6, R4, 0x4, R232 ;  /* 0x0000000404067825 */ /* 0x008fc600078e02e8 */
[----:B------:R-:W3:Y:S04]  /*11cf0*/  LDL.LU.64 R232, [R1+0x770] ;  /* 0x0007700001e87983 */ /* 0x000ee80000300a00 */
[----:B------:R1:W-:Y:S04]  /*11d00*/  STL.64 [R1+0x260], R6 ;  /* 0x0002600601007387 */ /* 0x0003e80000100a00 */
[----:B------:R1:W-:Y:S01]  /*11d10*/  LDGSTS.E [R3+-0x7b400], desc[UR6][R6.64], P0 ;  /* 0x84c0000006037fae */ /* 0x0003e20008121846 */
[----:B----4-:R-:W-:-:S03]  /*11d20*/  IMAD.WIDE R20, R4, 0x4, R238 ;  /* 0x0000000404147825 */ /* 0x010fc600078e02ee */
[----:B------:R-:W4:Y:S04]  /*11d30*/  LDL.LU.64 R238, [R1+0x768] ;  /* 0x0007680001ee7983 */ /* 0x000f280000300a00 */
[----:B------:R1:W-:Y:S01]  /*11d40*/  LDGSTS.E [R18+-0x7b000], desc[UR6][R20.64], P0 ;  /* 0x8500000014127fae */ /* 0x0003e20008121846 */
[----:B--2---:R-:W-:-:S03]  /*11d50*/  IMAD.WIDE R16, R4, 0x4, R10 ;  /* 0x0000000404107825 */ /* 0x004fc600078e020a */
[----:B------:R-:W2:Y:S04]  /*11d60*/  LDL.LU.64 R10, [R1+0x760] ;  /* 0x00076000010a7983 */ /* 0x000ea80000300a00 */
[----:B------:R1:W-:Y:S02]  /*11d70*/  STL.64 [R1+0x270], R20 ;  /* 0x0002701401007387 */ /* 0x0003e40000100a00 */
[C---:B-1----:R-:W-:Y:S02]  /*11d80*/  IMAD.WIDE R8, R4.reuse, 0x4, R234 ;  /* 0x0000000404087825 */ /* 0x042fe400078e02ea */
[----:B------:R-:W2:Y:S04]  /*11d90*/  LDL.LU.64 R234, [R1+0x758] ;  /* 0x0007580001ea7983 */ /* 0x000ea80000300a00 */
[----:B------:R1:W-:Y:S04]  /*11da0*/  STL.64 [R1+0x280], R16 ;  /* 0x0002801001007387 */ /* 0x0003e80000100a00 */
[----:B------:R1:W-:Y:S01]  /*11db0*/  STL.64 [R1+0x290], R8 ;  /* 0x0002900801007387 */ /* 0x0003e20000100a00 */
[----:B------:R-:W-:-:S03]  /*11dc0*/  IMAD.WIDE R6, R4, 0x4, R240 ;  /* 0x0000000404067825 */ /* 0x000fc600078e02f0 */
[----:B------:R-:W2:Y:S04]  /*11dd0*/  LDL.LU.64 R240, [R1+0x750] ;  /* 0x0007500001f07983 */ /* 0x000ea80000300a00 */
[----:B------:R3:W-:Y:S04]  /*11de0*/  STL.64 [R1+0x2a8], R6 ;  /* 0x0002a80601007387 */ /* 0x0007e80000100a00 */
[----:B------:R1:W-:Y:S04]  /*11df0*/  LDGSTS.E [R250+-0x7ac00], desc[UR6][R16.64], P0 ;  /* 0x8540000010fa7fae */ /* 0x0003e80008121846 */
[----:B------:R1:W-:Y:S04]  /*11e00*/  LDGSTS.E [R5+-0x7a800], desc[UR6][R8.64], P0 ;  /* 0x8580000008057fae */ /* 0x0003e80008121846 */
[----:B------:R3:W-:Y:S01]  /*11e10*/  LDGSTS.E [R3+-0x7a400], desc[UR6][R6.64], P0 ;  /* 0x85c0000006037fae */ /* 0x0007e20008121846 */
[----:B------:R-:W-:-:S03]  /*11e20*/  IMAD.WIDE R20, R4, 0x4, R236 ;  /* 0x0000000404147825 */ /* 0x000fc600078e02ec */
[----:B------:R-:W2:Y:S04]  /*11e30*/  LDL.LU.64 R236, [R1+0x748] ;  /* 0x0007480001ec7983 */ /* 0x000ea80000300a00 */
[----:B------:R4:W-:Y:S01]  /*11e40*/  LDGSTS.E [R18+-0x7a000], desc[UR6][R20.64], P0 ;  /* 0x8600000014127fae */ /* 0x0009e20008121846 */
[----:B-1----:R-:W-:-:S03]  /*11e50*/  IMAD.WIDE R16, R4, 0x4, R14 ;  /* 0x0000000404107825 */ /* 0x002fc600078e020e */
        /* <DEDUP_REMOVED lines=24> */
[----:B------:R1:W-:Y:S04]  /*11fe0*/  LDGSTS.E [R250+-0x78c00], desc[UR6][R16.64], P0 ;  /* 0x8740000010fa7fae */ /* 0x0003e80008121846 */
[----:B------:R3:W-:Y:S04]  /*11ff0*/  STL.64 [R1+0x330], R6 ;  /* 0x0003300601007387 */ /* 0x0007e80000100a00 */
        /* <DEDUP_REMOVED lines=71> */
[----:B------:R-:W-:Y:S04]  /*12470*/  STL.64 [R1+0x440], R20 ;  /* 0x0004401401007387 */ /* 0x000fe80000100a00 */
[----:B------:R-:W-:Y:S01]  /*12480*/  LDGSTS.E [R250+-0x73c00], desc[UR6][R16.64], P0 ;  /* 0x8c40000010fa7fae */ /* 0x000fe20008121846 */
[----:B------:R-:W-:-:S03]  /*12490*/  IMAD.WIDE R8, R4, 0x4, R12 ;  /* 0x0000000404087825 */ /* 0x000fc600078e020c */
[----:B------:R-:W2:Y:S04]  /*124a0*/  LDL.LU.64 R12, [R1+0x678] ;  /* 0x00067800010c7983 */ /* 0x000ea80000300a00 */
[----:B------:R-:W-:Y:S04]  /*124b0*/  STL.64 [R1+0x450], R16 ;  /* 0x0004501001007387 */ /* 0x000fe80000100a00 */
[----:B------:R1:W-:Y:S04]  /*124c0*/  STL.64 [R1+0x460], R8 ;  /* 0x0004600801007387 */ /* 0x0003e80000100a00 */
[----:B------:R-:W2:Y:S04]  /*124d0*/  LDL.LU.64 R230, [R1+0x670] ;  /* 0x0006700001e67983 */ /* 0x000ea80000300a00 */
[----:B------:R1:W-:Y:S01]  /*124e0*/  LDGSTS.E [R5+-0x73800], desc[UR6][R8.64], P0 ;  /* 0x8c80000008057fae */ /* 0x0003e20008121846 */
[----:B---3--:R-:W-:-:S05]  /*124f0*/  IMAD.WIDE R6, R4, 0x4, R232 ;  /* 0x0000000404067825 */ /* 0x008fca00078e02e8 */
[----:B------:R3:W-:Y:S04]  /*12500*/  STL.64 [R1+0x470], R6 ;  /* 0x0004700601007387 */ /* 0x0007e80000100a00 */
[----:B------:R3:W-:Y:S01]  /*12510*/  LDGSTS.E [R3+-0x73400], desc[UR6][R6.64], P0 ;  /* 0x8cc0000006037fae */ /* 0x0007e20008121846 */
[----:B----4-:R-:W-:-:S03]  /*12520*/  IMAD.WIDE R18, R4, 0x4, R238 ;  /* 0x0000000404127825 */ /* 0x010fc600078e02ee */
[----:B------:R-:W4:Y:S04]  /*12530*/  LDL.LU.64 R238, [R1+0x668] ;  /* 0x0006680001ee7983 */ /* 0x000f280000300a00 */
[----:B------:R-:W4:Y:S04]  /*12540*/  LDL.LU.64 R232, [R1+0x660] ;  /* 0x0006600001e87983 */ /* 0x000f280000300a00 */
[----:B------:R3:W-:Y:S01]  /*12550*/  STL.64 [R1+0x480], R18 ;  /* 0x0004801201007387 */ /* 0x0007e20000100a00 */
[----:B--2---:R-:W-:-:S04]  /*12560*/  IMAD.WIDE R10, R4, 0x4, R10 ;  /* 0x00000004040a7825 */ /* 0x004fc800078e020a */
[C---:B-1----:R-:W-:Y:S02]  /*12570*/  IMAD.WIDE R8, R4.reuse, 0x4, R234 ;  /* 0x0000000404087825 */ /* 0x042fe400078e02ea */
[----:B------:R-:W2:Y:S04]  /*12580*/  LDL.LU.64 R234, [R1+0x5e0] ;  /* 0x0005e00001ea7983 */ /* 0x000ea80000300a00 */
[----:B------:R1:W-:Y:S04]  /*12590*/  STL.64 [R1+0x490], R10 ;  /* 0x0004900a01007387 */ /* 0x0003e80000100a00 */
[----:B------:R1:W-:Y:S01]  /*125a0*/  STL.64 [R1+0x4a0], R8 ;  /* 0x0004a00801007387 */ /* 0x0003e20000100a00 */
[----:B---3--:R-:W-:-:S03]  /*125b0*/  IMAD.WIDE R6, R4, 0x4, R240 ;  /* 0x0000000404067825 */ /* 0x008fc600078e02f0 */
[----:B------:R-:W3:Y:S01]  /*125c0*/  LDL.LU.64 R240, [R1+0x5d0] ;  /* 0x0005d00001f07983 */ /* 0x000ee20000300a00 */
[----:B------:R-:W-:-:S03]  /*125d0*/  VIADD R16, R251, 0x100000 ;  /* 0x00100000fb107836 */ /* 0x000fc60000000000 */
[----:B------:R1:W-:Y:S04]  /*125e0*/  STL.64 [R1+0x4b0], R6 ;  /* 0x0004b00601007387 */ /* 0x0003e80000100a00 */
[----:B------:R1:W-:Y:S04]  /*125f0*/  LDGSTS.E [R16+-0x73000], desc[UR6][R18.64], P0 ;  /* 0x8d00000012107fae */ /* 0x0003e80008121846 */
[----:B------:R1:W-:Y:S04]  /*12600*/  LDGSTS.E [R250+-0x72c00], desc[UR6][R10.64], P0 ;  /* 0x8d4000000afa7fae */ /* 0x0003e80008121846 */
[----:B------:R1:W-:Y:S04]  /*12610*/  LDGSTS.E [R5+-0x72800], desc[UR6][R8.64], P0 ;  /* 0x8d80000008057fae */ /* 0x0003e80008121846 */
[----:B------:R1:W-:Y:S02]  /*12620*/  LDGSTS.E [R3+-0x72400], desc[UR6][R6.64], P0 ;  /* 0x8dc0000006037fae */ /* 0x0003e40008121846 */
[----:B-1----:R-:W-:-:S02]  /*12630*/  IMAD.WIDE R18, R4, 0x4, R236 ;  /* 0x0000000404127825 */ /* 0x002fc400078e02ec */
[----:B------:R-:W3:Y:S02]  /*12640*/  LDL.LU.64 R236, [R1+0x888] ;  /* 0x0008880001ec7983 */ /* 0x000ee40000300a00 */
[----:B------:R-:W-:-:S05]  /*12650*/  VIADD R10, R251, 0x100000 ;  /* 0x00100000fb0a7836 */ /* 0x000fca0000000000 */
[----:B------:R-:W-:Y:S01]  /*12660*/  LDGSTS.E [R10+-0x72000], desc[UR6][R18.64], P0 ;  /* 0x8e000000120a7fae */ /* 0x000fe20008121846 */
[----:B------:R-:W-:-:S03]  /*12670*/  IMAD.WIDE R16, R4, 0x4, R14 ;  /* 0x0000000404107825 */ /* 0x000fc600078e020e */
[----:B------:R-:W3:Y:S04]  /*12680*/  LDL.LU.64 R14, [R1+0x880] ;  /* 0x00088000010e7983 */ /* 0x000ee80000300a00 */
[----:B------:R-:W-:Y:S04]  /*12690*/  STL.64 [R1+0x4c0], R18 ;  /* 0x0004c01201007387 */ /* 0x000fe80000100a00 */
[----:B------:R1:W-:Y:S01]  /*126a0*/  LDGSTS.E [R250+-0x71c00], desc[UR6][R16.64], P0 ;  /* 0x8e40000010fa7fae */ /* 0x0003e20008121846 */
[----:B------:R-:W-:-:S03]  /*126b0*/  IMAD.WIDE R8, R4, 0x4, R12 ;  /* 0x0000000404087825 */ /* 0x000fc600078e020c */
[----:B------:R-:W3:Y:S04]  /*126c0*/  LDL.LU.64 R12, [R1+0x878] ;  /* 0x00087800010c7983 */ /* 0x000ee80000300a00 */
[----:B------:R1:W-:Y:S01]  /*126d0*/  STL.64 [R1+0x4d0], R16 ;  /* 0x0004d01001007387 */ /* 0x0003e20000100a00 */
[----:B------:R-:W-:-:S03]  /*126e0*/  IMAD.WIDE R6, R4, 0x4, R230 ;  /* 0x0000000404067825 */ /* 0x000fc600078e02e6 */
[----:B------:R-:W-:Y:S04]  /*126f0*/  STL.64 [R1+0x4e0], R8 ;  /* 0x0004e00801007387 */ /* 0x000fe80000100a00 */
[----:B------:R-:W3:Y:S04]  /*12700*/  LDL.LU.64 R10, [R1+0x870] ;  /* 0x00087000010a7983 */ /* 0x000ee80000300a00 */
[----:B------:R2:W-:Y:S04]  /*12710*/  STL.64 [R1+0x4f0], R6 ;  /* 0x0004f00601007387 */ /* 0x0005e80000100a00 */
[----:B------:R-:W-:Y:S04]  /*12720*/  LDGSTS.E [R5+-0x71800], desc[UR6][R8.64], P0 ;  /* 0x8e80000008057fae */ /* 0x000fe80008121846 */
[----:B------:R2:W-:Y:S01]  /*12730*/  LDGSTS.E [R3+-0x71400], desc[UR6][R6.64], P0 ;  /* 0x8ec0000006037fae */ /* 0x0005e20008121846 */
[----:B----4-:R-:W-:-:S03]  /*12740*/  IMAD.WIDE R20, R4, 0x4, R238 ;  /* 0x0000000404147825 */ /* 0x010fc600078e02ee */
[----:B------:R-:W4:Y:S01]  /*12750*/  LDL.LU.64 R238, [R1+0x860] ;  /* 0x0008600001ee7983 */ /* 0x000f220000300a00 */
[----:B-1----:R-:W-:-:S03]  /*12760*/  IMAD.WIDE R16, R4, 0x4, R232 ;  /* 0x0000000404107825 */ /* 0x002fc600078e02e8 */
[----:B------:R-:W4:Y:S04]  /*12770*/  LDL.LU.64 R230, [R1+0x850] ;  /* 0x0008500001e67983 */ /* 0x000f280000300a00 */
[----:B------:R-:W-:Y:S04]  /*12780*/  STL.64 [R1+0x500], R20 ;  /* 0x0005001401007387 */ /* 0x000fe80000100a00 */
[----:B------:R-:W4:Y:S04]  /*12790*/  LDL.LU.64 R226, [R1+0x840] ;  /* 0x0008400001e27983 */ /* 0x000f280000300a00 */
[----:B------:R-:W-:Y:S01]  /*127a0*/  STL.64 [R1+0x510], R16 ;  /* 0x0005101001007387 */ /* 0x000fe20000100a00 */
[----:B--2---:R-:W-:-:S05]  /*127b0*/  IMAD.WIDE R6, R4, 0x4, R234 ;  /* 0x0000000404067825 */ /* 0x004fca00078e02ea */
[----:B------:R-:W-:Y:S01]  /*127c0*/  STL.64 [R1+0x520], R6 ;  /* 0x0005200601007387 */ /* 0x000fe20000100a00 */
[----:B---3--:R-:W-:-:S03]  /*127d0*/  IMAD.WIDE R8, R4, 0x4, R240 ;  /* 0x0000000404087825 */ /* 0x008fc600078e02f0 */
[----:B------:R-:W2:Y:S01]  /*127e0*/  LDL.LU.64 R240, [R1+0x830] ;  /* 0x0008300001f07983 */ /* 0x000ea20000300a00 */
[----:B------:R-:W-:-:S03]  /*127f0*/  VIADD R18, R251, 0x100000 ;  /* 0x00100000fb127836 */ /* 0x000fc60000000000 */
[----:B------:R1:W-:Y:S04]  /*12800*/  STL.64 [R1+0x530], R8 ;  /* 0x0005300801007387 */ /* 0x0003e80000100a00 */
[----:B------:R-:W-:Y:S04]  /*12810*/  LDGSTS.E [R18+-0x71000], desc[UR6][R20.64], P0 ;  /* 0x8f00000014127fae */ /* 0x000fe80008121846 */
[----:B------:R-:W-:Y:S04]  /*12820*/  LDGSTS.E [R250+-0x70c00], desc[UR6][R16.64], P0 ;  /* 0x8f40000010fa7fae */ /* 0x000fe80008121846 */
[----:B------:R-:W-:Y:S04]  /*12830*/  LDGSTS.E [R5+-0x70800], desc[UR6][R6.64], P0 ;  /* 0x8f80000006057fae */ /* 0x000fe80008121846 */
[----:B------:R1:W-:Y:S04]  /*12840*/  LDGSTS.E [R3+-0x70400], desc[UR6][R8.64], P0 ;  /* 0x8fc0000008037fae */ /* 0x0003e80008121846 */
[----:B------:R-:W3:Y:S04]  /*12850*/  LDL.LU.64 R232, [R1+0x820] ;  /* 0x0008200001e87983 */ /* 0x000ee80000300a00 */
[----:B------:R-:W3:Y:S01]  /*12860*/  LDL.LU.64 R234, [R1+0x810] ;  /* 0x0008100001ea7983 */ /* 0x000ee20000300a00 */
[----:B-1----:R-:W-:-:S05]  /*12870*/  IMAD.WIDE R8, R4, 0x4, R236 ;  /* 0x0000000404087825 */ /* 0x002fca00078e02ec */
[----:B------:R1:W-:Y:S01]  /*12880*/  STL.64 [R1+0x540], R8 ;  /* 0x0005400801007387 */ /* 0x0003e20000100a00 */
[----:B------:R-:W-:-:S03]  /*12890*/  VIADD R6, R249, 0x100000 ;  /* 0x00100000f9067836 */ /* 0x000fc60000000000 */
[----:B------:R-:W3:Y:S04]  /*128a0*/  LDL.LU.64 R228, [R1+0x800] ;  /* 0x0008000001e47983 */ /* 0x000ee80000300a00 */
[----:B------:R-:W3:Y:S04]  /*128b0*/  LDL.LU.64 R236, [R1+0x7f0] ;  /* 0x0007f00001ec7983 */ /* 0x000ee80000300a00 */
[----:B------:R1:W-:Y:S01]  /*128c0*/  LDGSTS.E [R6+-0x7fe00], desc[UR6][R8.64], P0 ;  /* 0x8020000008067fae */ /* 0x0003e20008121846 */
[----:B----4-:R-:W-:-:S03]  /*128d0*/  IMAD.WIDE R20, R4, 0x4, R238 ;  /* 0x0000000404147825 */ /* 0x010fc600078e02ee */
[----:B------:R-:W4:Y:S01]  /*128e0*/  LDL.LU.64 R238, [R1+0x658] ;  /* 0x0006580001ee7983 */ /* 0x000f220000300a00 */
[----:B------:R-:W-:-:S03]  /*128f0*/  IMAD.WIDE R16, R4, 0x4, R230 ;  /* 0x0000000404107825 */ /* 0x000fc600078e02e6 */
[----:B------:R-:W4:Y:S04]  /*12900*/  LDL.LU.64 R230, [R1+0x650] ;  /* 0x0006500001e67983 */ /* 0x000f280000300a00 */
[----:B------:R3:W-:Y:S01]  /*12910*/  STL.64 [R1+0x580], R20 ;  /* 0x0005801401007387 */ /* 0x0007e20000100a00 */
[----:B-1----:R-:W-:-:S03]  /*12920*/  IMAD.WIDE R8, R4, 0x4, R226 ;  /* 0x0000000404087825 */ /* 0x002fc600078e02e2 */
[----:B------:R-:W4:Y:S04]  /*12930*/  LDL.LU.64 R226, [R1+0x648] ;  /* 0x0006480001e27983 */ /* 0x000f280000300a00 */
[----:B------:R1:W-:Y:S04]  /*12940*/  STL.64 [R1+0x590], R16 ;  /* 0x0005901001007387 */ /* 0x0003e80000100a00 */
[----:B------:R1:W-:Y:S01]  /*12950*/  STL.64 [R1+0x5a0], R8 ;  /* 0x0005a00801007387 */ /* 0x0003e20000100a00 */
[----:B--2---:R-:W-:-:S03]  /*12960*/  IMAD.WIDE R6, R4, 0x4, R240 ;  /* 0x0000000404067825 */ /* 0x004fc600078e02f0 */
[----:B------:R-:W2:Y:S01]  /*12970*/  LDL.LU.64 R240, [R1+0x640] ;  /* 0x0006400001f07983 */ /* 0x000ea20000300a00 */
[----:B------:R-:W-:Y:S02]  /*12980*/  VIADD R250, R249, 0x100000 ;  /* 0x00100000f9fa7836 */ /* 0x000fe40000000000 */
[----:B------:R-:W-:-:S04]  /*12990*/  IMAD.WIDE R14, R4, 0x4, R14 ;  /* 0x00000004040e7825 */ /* 0x000fc800078e020e */
[----:B------:R-:W-:Y:S01]  /*129a0*/  VIADD R5, R249, 0x100000 ;  /* 0x00100000f9057836 */ /* 0x000fe20000000000 */
[----:B------:R-:W-:Y:S01]  /*129b0*/  LDGSTS.E [R250+-0x7fa00], desc[UR6][R14.64], P0 ;  /* 0x806000000efa7fae */ /* 0x000fe20008121846 */
[----:B------:R-:W-:-:S04]  /*129c0*/  IMAD.WIDE R12, R4, 0x4, R12 ;  /* 0x00000004040c7825 */ /* 0x000fc800078e020c */
[----:B------:R-:W-:Y:S01]  /*129d0*/  VIADD R3, R249, 0x100000 ;  /* 0x00100000f9037836 */ /* 0x000fe20000000000 */
[----:B------:R-:W-:Y:S01]  /*129e0*/  LDGSTS.E [R5+-0x7f600], desc[UR6][R12.64], P0 ;  /* 0x80a000000c057fae */ /* 0x000fe20008121846 */
[----:B------:R-:W-:-:S04]  /*129f0*/  IMAD.WIDE R10, R4, 0x4, R10 ;  /* 0x00000004040a7825 */ /* 0x000fc800078e020a */
[----:B------:R-:W-:Y:S01]  /*12a00*/  VIADD R18, R249, 0x100000 ;  /* 0x00100000f9127836 */ /* 0x000fe20000000000 */
[----:B------:R-:W-:Y:S04]  /*12a10*/  LDGSTS.E [R3+-0x7f200], desc[UR6][R10.64], P0 ;  /* 0x80e000000a037fae */ /* 0x000fe80008121846 */
[----:B------:R3:W-:Y:S04]  /*12a20*/  LDGSTS.E [R18+-0x7ee00], desc[UR6][R20.64], P0 ;  /* 0x8120000014127fae */ /* 0x0007e80008121846 */
[----:B------:R1:W-:Y:S04]  /*12a30*/  STL.64 [R1+0x5b0], R6 ;  /* 0x0005b00601007387 */ /* 0x0003e80000100a00 */
[----:B------:R1:W-:Y:S01]  /*12a40*/  LDGSTS.E [R250+-0x7ea00], desc[UR6][R16.64], P0 ;  /* 0x8160000010fa7fae */ /* 0x0003e20008121846 */
[----:B---3--:R-:W-:-:S03]  /*12a50*/  IMAD.WIDE R20, R4, 0x4, R232 ;  /* 0x0000000404147825 */ /* 0x008fc600078e02e8 */
[----:B------:R3:W-:Y:S04]  /*12a60*/  LDGSTS.E [R5+-0x7e600], desc[UR6][R8.64], P0 ;  /* 0x81a0000008057fae */ /* 0x0007e80008121846 */
[----:B------:R-:W2:Y:S01]  /*12a70*/  LDL.LU.64 R232, [R1+0x638] ;  /* 0x0006380001e87983 */ /* 0x000ea20000300a00 */
[----:B-1----:R-:W-:-:S03]  /*12a80*/  IMAD.WIDE R16, R4, 0x4, R234 ;  /* 0x0000000404107825 */ /* 0x002fc600078e02ea */
[----:B------:R1:W-:Y:S01]  /*12a90*/  LDGSTS.E [R3+-0x7e200], desc[UR6][R6.64], P0 ;  /* 0x81e0000006037fae */ /* 0x0003e20008121846 */
[----:B---3--:R-:W-:-:S03]  /*12aa0*/  IMAD.WIDE R8, R4, 0x4, R228 ;  /* 0x0000000404087825 */ /* 0x008fc600078e02e4 */
[----:B------:R-:W3:Y:S04]  /*12ab0*/  LDL.LU.64 R234, [R1+0x630] ;  /* 0x0006300001ea7983 */ /* 0x000ee80000300a00 */
[----:B------:R4:W-:Y:S04]  /*12ac0*/  STL.64 [R1+0x5c0], R20 ;  /* 0x0005c01401007387 */ /* 0x0009e80000100a00 */
[----:B------:R-:W3:Y:S01]  /*12ad0*/  LDL.LU.64 R228, [R1+0x628] ;  /* 0x0006280001e47983 */ /* 0x000ee20000300a00 */
[----:B-1----:R-:W-:-:S03]  /*12ae0*/  IMAD.WIDE R6, R4, 0x4, R236 ;  /* 0x0000000404067825 */ /* 0x002fc600078e02ec */
[----:B------:R1:W-:Y:S04]  /*12af0*/  STL.64 [R1+0x5d0], R16 ;  /* 0x0005d01001007387 */ /* 0x0003e80000100a00 */
[----:B------:R1:W-:Y:S04]  /*12b00*/  STL.64 [R1+0x5e0], R8 ;  /* 0x0005e00801007387 */ /* 0x0003e80000100a00 */
[----:B------:R-:W3:Y:S04]  /*12b10*/  LDL.LU.64 R236, [R1+0x620] ;  /* 0x0006200001ec7983 */ /* 0x000ee80000300a00 */
[----:B------:R4:W-:Y:S04]  /*12b20*/  LDGSTS.E [R18+-0x7de00], desc[UR6][R20.64], P0 ;  /* 0x8220000014127fae */ /* 0x0009e80008121846 */
[----:B------:R1:W-:Y:S04]  /*12b30*/  LDGSTS.E [R250+-0x7da00], desc[UR6][R16.64], P0 ;  /* 0x8260000010fa7fae */ /* 0x0003e80008121846 */
[----:B------:R2:W-:Y:S04]  /*12b40*/  STL.64 [R1+0x820], R6 ;  /* 0x0008200601007387 */ /* 0x0005e80000100a00 */
[----:B------:R1:W-:Y:S04]  /*12b50*/  LDGSTS.E [R5+-0x7d600], desc[UR6][R8.64], P0 ;  /* 0x82a0000008057fae */ /* 0x0003e80008121846 */
[----:B------:R2:W-:Y:S01]  /*12b60*/  LDGSTS.E [R3+-0x7d200], desc[UR6][R6.64], P0 ;  /* 0x82e0000006037fae */ /* 0x0005e20008121846 */
[----:B----4-:R-:W-:-:S03]  /*12b70*/  IMAD.WIDE R20, R4, 0x4, R238 ;  /* 0x0000000404147825 */ /* 0x010fc600078e02ee */
[----:B------:R-:W4:Y:S01]  /*12b80*/  LDL.LU.64 R238, [R1+0x618] ;  /* 0x0006180001ee7983 */ /* 0x000f220000300a00 */
[----:B-1----:R-:W-:-:S03]  /*12b90*/  IMAD.WIDE R16, R4, 0x4, R230 ;  /* 0x0000000404107825 */ /* 0x002fc600078e02e6 */
[----:B------:R-:W4:Y:S04]  /*12ba0*/  LDL.LU.64 R230, [R1+0x610] ;  /* 0x0006100001e67983 */ /* 0x000f280000300a00 */
[----:B------:R1:W-:Y:S01]  /*12bb0*/  STL.64 [R1+0x818], R20 ;  /* 0x0008181401007387 */ /* 0x0003e20000100a00 */
[----:B------:R-:W-:-:S03]  /*12bc0*/  IMAD.WIDE R8, R4, 0x4, R226 ;  /* 0x0000000404087825 */ /* 0x000fc600078e02e2 */
[----:B------:R3:W-:Y:S04]  /*12bd0*/  STL.64 [R1+0x810], R16 ;  /* 0x0008101001007387 */ /* 0x0007e80000100a00 */
[----:B------:R-:W4:Y:S04]  /*12be0*/  LDL.LU.64 R226, [R1+0x608] ;  /* 0x0006080001e27983 */ /* 0x000f280000300a00 */
[----:B------:R3:W-:Y:S04]  /*12bf0*/  STL.64 [R1+0x808], R8 ;  /* 0x0008080801007387 */ /* 0x0007e80000100a00 */
[----:B------:R1:W-:Y:S04]  /*12c00*/  LDGSTS.E [R18+-0x7ce00], desc[UR6][R20.64], P0 ;  /* 0x8320000014127fae */ /* 0x0003e80008121846 */
[----:B------:R3:W-:Y:S04]  /*12c10*/  LDGSTS.E [R250+-0x7ca00], desc[UR6][R16.64], P0 ;  /* 0x8360000010fa7fae */ /* 0x0007e80008121846 */
[----:B------:R3:W-:Y:S01]  /*12c20*/  LDGSTS.E [R5+-0x7c600], desc[UR6][R8.64], P0 ;  /* 0x83a0000008057fae */ /* 0x0007e20008121846 */
[----:B--2---:R-:W-:-:S05]  /*12c30*/  IMAD.WIDE R6, R4, 0x4, R240 ;  /* 0x0000000404067825 */ /* 0x004fca00078e02f0 */
[----:B------:R2:W-:Y:S04]  /*12c40*/  STL.64 [R1+0x800], R6 ;  /* 0x0008000601007387 */ /* 0x0005e80000100a00 */
[----:B------:R-:W4:Y:S04]  /*12c50*/  LDL.LU.64 R240, [R1+0x600] ;  /* 0x0006000001f07983 */ /* 0x000f280000300a00 */
[----:B------:R2:W-:Y:S01]  /*12c60*/  LDGSTS.E [R3+-0x7c200], desc[UR6][R6.64], P0 ;  /* 0x83e0000006037fae */ /* 0x0005e20008121846 */
[----:B-1----:R-:W-:-:S03]  /*12c70*/  IMAD.WIDE R20, R4, 0x4, R232 ;  /* 0x0000000404147825 */ /* 0x002fc600078e02e8 */
[----:B------:R-:W4:Y:S04]  /*12c80*/  LDL.LU.64 R232, [R1+0x5f8] ;  /* 0x0005f80001e87983 */ /* 0x000f280000300a00 */
[----:B------:R4:W-:Y:S01]  /*12c90*/  LDGSTS.E [R18+-0x7be00], desc[UR6][R20.64], P0 ;  /* 0x8420000014127fae */ /* 0x0009e20008121846 */
[----:B---3--:R-:W-:-:S03]  /*12ca0*/  IMAD.WIDE R16, R4, 0x4, R234 ;  /* 0x0000000404107825 */ /* 0x008fc600078e02ea */
[----:B------:R-:W3:Y:S04]  /*12cb0*/  LDL.LU.64 R234, [R1+0x5f0] ;  /* 0x0005f00001ea7983 */ /* 0x000ee80000300a00 */
[----:B------:R4:W-:Y:S01]  /*12cc0*/  STL.64 [R1+0x7f8], R20 ;  /* 0x0007f81401007387 */ /* 0x0009e20000100a00 */
[----:B------:R-:W-:-:S03]  /*12cd0*/  IMAD.WIDE R8, R4, 0x4, R228 ;  /* 0x0000000404087825 */ /* 0x000fc600078e02e4 */
[----:B------:R1:W-:Y:S04]  /*12ce0*/  STL.64 [R1+0x7f0], R16 ;  /* 0x0007f01001007387 */ /* 0x0003e80000100a00 */
[----:B------:R1:W-:Y:S04]  /*12cf0*/  LDGSTS.E [R250+-0x7ba00], desc[UR6][R16.64], P0 ;  /* 0x8460000010fa7fae */ /* 0x0003e80008121846 */
[----:B------:R1:W-:Y:S01]  /*12d00*/  LDGSTS.E [R5+-0x7b600], desc[UR6][R8.64], P0 ;  /* 0x84a0000008057fae */ /* 0x0003e20008121846 */
[----:B--2---:R-:W-:-:S03]  /*12d10*/  IMAD.WIDE R6, R4, 0x4, R236 ;  /* 0x0000000404067825 */ /* 0x004fc600078e02ec */
[----:B------:R-:W2:Y:S04]  /*12d20*/  LDL.LU.64 R236, [R1+0x5e8] ;  /* 0x0005e80001ec7983 */ /* 0x000ea80000300a00 */
[----:B------:R1:W-:Y:S04]  /*12d30*/  STL.64 [R1+0x7e8], R8 ;  /* 0x0007e80801007387 */ /* 0x0003e80000100a00 */
[----:B------:R1:W-:Y:S04]  /*12d40*/  STL.64 [R1+0x7e0], R6 ;  /* 0x0007e00601007387 */ /* 0x0003e80000100a00 */
[----:B------:R-:W2:Y:S04]  /*12d50*/  LDL.LU.64 R224, [R1+0x5d8] ;  /* 0x0005d80001e07983 */ /* 0x000ea80000300a00 */
[----:B------:R1:W-:Y:S01]  /*12d60*/  LDGSTS.E [R3+-0x7b200], desc[UR6][R6.64], P0 ;  /* 0x84e0000006037fae */ /* 0x0003e20008121846 */
[----:B----4-:R-:W-:-:S03]  /*12d70*/  IMAD.WIDE R20, R4, 0x4, R238 ;  /* 0x0000000404147825 */ /* 0x010fc600078e02ee */
[----:B------:R-:W4:Y:S01]  /*12d80*/  LDL.LU.64 R238, [R1+0x5c8] ;  /* 0x0005c80001ee7983 */ /* 0x000f220000300a00 */
[----:B-1----:R-:W-:-:S03]  /*12d90*/  IMAD.WIDE R16, R4, 0x4, R230 ;  /* 0x0000000404107825 */ /* 0x002fc600078e02e6 */
[----:B------:R-:W4:Y:S04]  /*12da0*/  LDL.LU.64 R228, [R1+0x5b8] ;  /* 0x0005b80001e47983 */ /* 0x000f280000300a00 */
[----:B------:R1:W-:Y:S04]  /*12db0*/  STL.64 [R1+0x7d8], R20 ;  /* 0x0007d81401007387 */ /* 0x0003e80000100a00 */
[----:B------:R-:W4:Y:S01]  /*12dc0*/  LDL.LU.64 R230, [R1+0x1b0] ;  /* 0x0001b00001e67983 */ /* 0x000f220000300a00 */
[----:B------:R-:W-:-:S03]  /*12dd0*/  IMAD.WIDE R8, R4, 0x4, R226 ;  /* 0x0000000404087825 */ /* 0x000fc600078e02e2 */
[----:B------:R3:W-:Y:S04]  /*12de0*/  STL.64 [R1+0x7d0], R16 ;  /* 0x0007d01001007387 */ /* 0x0007e80000100a00 */
[----:B------:R2:W-:Y:S04]  /*12df0*/  STL.64 [R1+0x7c8], R8 ;  /* 0x0007c80801007387 */ /* 0x0005e80000100a00 */
[----:B------:R1:W-:Y:S04]  /*12e00*/  LDGSTS.E [R18+-0x7ae00], desc[UR6][R20.64], P0 ;  /* 0x8520000014127fae */ /* 0x0003e80008121846 */
[----:B------:R3:W-:Y:S04]  /*12e10*/  LDGSTS.E [R250+-0x7aa00], desc[UR6][R16.64], P0 ;  /* 0x8560000010fa7fae */ /* 0x0007e80008121846 */
[----:B------:R2:W-:Y:S01]  /*12e20*/  LDGSTS.E [R5+-0x7a600], desc[UR6][R8.64], P0 ;  /* 0x85a0000008057fae */ /* 0x0005e20008121846 */
[----:B------:R-:W-:-:S05]  /*12e30*/  IMAD.WIDE R6, R4, 0x4, R240 ;  /* 0x0000000404067825 */ /* 0x000fca00078e02f0 */
[----:B------:R2:W-:Y:S04]  /*12e40*/  STL.64 [R1+0x7c0], R6 ;  /* 0x0007c00601007387 */ /* 0x0005e80000100a00 */
[----:B------:R-:W4:Y:S04]  /*12e50*/  LDL.LU.64 R240, [R1+0x1a8] ;  /* 0x0001a80001f07983 */ /* 0x000f280000300a00 */
[----:B------:R2:W-:Y:S01]  /*12e60*/  LDGSTS.E [R3+-0x7a200], desc[UR6][R6.64], P0 ;  /* 0x85e0000006037fae */ /* 0x0005e20008121846 */
[----:B-1----:R-:W-:-:S03]  /*12e70*/  IMAD.WIDE R20, R4, 0x4, R232 ;  /* 0x0000000404147825 */ /* 0x002fc600078e02e8 */
[----:B------:R-:W4:Y:S04]  /*12e80*/  LDL.LU.64 R232, [R1+0x1a0] ;  /* 0x0001a00001e87983 */ /* 0x000f280000300a00 */
[----:B------:R-:W4:Y:S01]  /*12e90*/  LDL.LU.64 R226, [R1+0x198] ;  /* 0x0001980001e27983 */ /* 0x000f220000300a00 */
[----:B---3--:R-:W-:-:S03]  /*12ea0*/  IMAD.WIDE R16, R4, 0x4, R234 ;  /* 0x0000000404107825 */ /* 0x008fc600078e02ea */
[----:B------:R4:W-:Y:S04]  /*12eb0*/  STL.64 [R1+0x7b8], R20 ;  /* 0x0007b81401007387 */ /* 0x0009e80000100a00 */
[----:B------:R-:W3:Y:S04]  /*12ec0*/  LDL.LU.64 R234, [R1+0x190] ;  /* 0x0001900001ea7983 */ /* 0x000ee80000300a00 */
[----:B------:R1:W-:Y:S04]  /*12ed0*/  STL.64 [R1+0x7b0], R16 ;  /* 0x0007b01001007387 */ /* 0x0003e80000100a00 */
[----:B------:R4:W-:Y:S04]  /*12ee0*/  LDGSTS.E [R18+-0x79e00], desc[UR6][R20.64], P0 ;  /* 0x8620000014127fae */ /* 0x0009e80008121846 */
[----:B------:R1:W-:Y:S01]  /*12ef0*/  LDGSTS.E [R250+-0x79a00], desc[UR6][R16.64], P0 ;  /* 0x8660000010fa7fae */ /* 0x0003e20008121846 */
[----:B--2---:R-:W-:-:S03]  /*12f00*/  IMAD.WIDE R8, R4, 0x4, R236 ;  /* 0x0000000404087825 */ /* 0x004fc600078e02ec */
[----:B------:R-:W2:Y:S04]  /*12f10*/  LDL.LU.64 R236, [R1+0x188] ;  /* 0x0001880001ec7983 */ /* 0x000ea80000300a00 */
[----:B------:R1:W-:Y:S04]  /*12f20*/  STL.64 [R1+0x7a8], R8 ;  /* 0x0007a80801007387 */ /* 0x0003e80000100a00 */
[----:B------:R1:W-:Y:S01]  /*12f30*/  LDGSTS.E [R5+-0x79600], desc[UR6][R8.64], P0 ;  /* 0x86a0000008057fae */ /* 0x0003e20008121846 */
[----:B------:R-:W-:-:S05]  /*12f40*/  IMAD.WIDE R6, R4, 0x4, R224 ;  /* 0x0000000404067825 */ /* 0x000fca00078e02e0 */
[----:B------:R1:W-:Y:S04]  /*12f50*/  STL.64 [R1+0x7a0], R6 ;  /* 0x0007a00601007387 */ /* 0x0003e80000100a00 */
[----:B------:R1:W-:Y:S01]  /*12f60*/  LDGSTS.E [R3+-0x79200], desc[UR6][R6.64], P0 ;  /* 0x86e0000006037fae */ /* 0x0003e20008121846 */
[----:B----4-:R-:W-:-:S03]  /*12f70*/  IMAD.WIDE R20, R4, 0x4, R238 ;  /* 0x0000000404147825 */ /* 0x010fc600078e02ee */
[----:B------:R-:W4:Y:S01]  /*12f80*/  LDL.LU.64 R238, [R1+0x180] ;  /* 0x0001800001ee7983 */ /* 0x000f220000300a00 */
[----:B-1----:R-:W-:-:S03]  /*12f90*/  IMAD.WIDE R16, R4, 0x4, R228 ;  /* 0x0000000404107825 */ /* 0x002fc600078e02e4 */
[----:B------:R1:W-:Y:S04]  /*12fa0*/  STL.64 [R1+0x798], R20 ;  /* 0x0007981401007387 */ /* 0x0003e80000100a00 */
[----:B------:R-:W4:Y:S01]  /*12fb0*/  LDL.LU.64 R228, [R1+0x178] ;  /* 0x0001780001e47983 */ /* 0x000f220000300a00 */
[----:B------:R-:W-:-:S03]  /*12fc0*/  IMAD.WIDE R8, R4, 0x4, R230 ;  /* 0x0000000404087825 */ /* 0x000fc600078e02e6 */
[----:B------:R-:W4:Y:S04]  /*12fd0*/  LDL.LU.64 R230, [R1+0x170] ;  /* 0x0001700001e67983 */ /* 0x000f280000300a00 */
[----:B------:R3:W-:Y:S04]  /*12fe0*/  STL.64 [R1+0x790], R16 ;  /* 0x0007901001007387 */ /* 0x0007e80000100a00 */
[----:B------:R-:W-:Y:S04]  /*12ff0*/  STL.64 [R1+0x788], R8 ;  /* 0x0007880801007387 */ /* 0x000fe80000100a00 */
[----:B------:R1:W-:Y:S04]  /*13000*/  LDGSTS.E [R18+-0x78e00], desc[UR6][R20.64], P0 ;  /* 0x8720000014127fae */ /* 0x0003e80008121846 */
[----:B------:R3:W-:Y:S04]  /*13010*/  LDGSTS.E [R250+-0x78a00], desc[UR6][R16.64], P0 ;  /* 0x8760000010fa7fae */ /* 0x0007e80008121846 */
[----:B------:R2:W-:Y:S01]  /*13020*/  LDGSTS.E [R5+-0x78600], desc[UR6][R8.64], P0 ;  /* 0x87a0000008057fae */ /* 0x0005e20008121846 */
[----:B------:R-:W-:-:S03]  /*13030*/  IMAD.WIDE R6, R4, 0x4, R240 ;  /* 0x0000000404067825 */ /* 0x000fc600078e02f0 */
[----:B------:R-:W4:Y:S04]  /*13040*/  LDL.LU.64 R240, [R1+0x168] ;  /* 0x0001680001f07983 */ /* 0x000f280000300a00 */
[----:B------:R3:W-:Y:S04]  /*13050*/  STL.64 [R1+0x780], R6 ;  /* 0x0007800601007387 */ /* 0x0007e80000100a00 */
[----:B------:R-:W-:Y:S01]  /*13060*/  LDGSTS.E [R3+-0x78200], desc[UR6][R6.64], P0 ;  /* 0x87e0000006037fae */ /* 0x000fe20008121846 */
[----:B-1----:R-:W-:Y:S02]  /*13070*/  VIADD R20, R249, 0x100000 ;  /* 0x00100000f9147836 */ /* 0x002fe40000000000 */
[----:B------:R-:W-:-:S02]  /*13080*/  IMAD.WIDE R224, R4, 0x4, R232 ;  /* 0x0000000404e07825 */ /* 0x000fc400078e02e8 */
[----:B------:R-:W4:Y:S02]  /*13090*/  LDL.LU.64 R232, [R1+0x160] ;  /* 0x0001600001e87983 */ /* 0x000f240000300a00 */
[C---:B------:R-:W-:Y:S02]  /*130a0*/  IMAD.WIDE R18, R4.reuse, 0x4, R226 ;  /* 0x0000000404127825 */ /* 0x040fe400078e02e2 */
[----:B------:R1:W-:Y:S02]  /*130b0*/  STL.64 [R1+0x778], R224 ;  /* 0x000778e001007387 */ /* 0x0003e40000100a00 */
[C---:B---3--:R-:W-:Y:S02]  /*130c0*/  IMAD.WIDE R16, R4.reuse, 0x4, R234 ;  /* 0x0000000404107825 */ /* 0x048fe400078e02ea */
[----:B------:R3:W-:Y:S04]  /*130d0*/  STL.64 [R1+0x770], R18 ;  /* 0x0007701201007387 */ /* 0x0007e80000100a00 */
[----:B------:R-:W3:Y:S04]  /*130e0*/  LDL.LU.64 R6, [R1+0x158] ;  /* 0x0001580001067983 */ /* 0x000ee80000300a00 */
[----:B------:R3:W-:Y:S04]  /*130f0*/  STL.64 [R1+0x768], R16 ;  /* 0x0007681001007387 */ /* 0x0007e80000100a00 */
[----:B------:R-:W3:Y:S01]  /*13100*/  LDL.LU.64 R234, [R1+0x150] ;  /* 0x0001500001ea7983 */ /* 0x000ee20000300a00 */
[----:B--2---:R-:W-:-:S03]  /*13110*/  IMAD.WIDE R8, R4, 0x4, R236 ;  /* 0x0000000404087825 */ /* 0x004fc600078e02ec */
[----:B------:R-:W-:Y:S04]  /*13120*/  LDGSTS.E [R20+-0x77e00], desc[UR6][R224.64], P0 ;  /* 0x88200000e0147fae */ /* 0x000fe80008121846 */
[----:B------:R2:W-:Y:S04]  /*13130*/  STL.64 [R1+0x760], R8 ;  /* 0x0007600801007387 */ /* 0x0005e80000100a00 */
[----:B------:R3:W-:Y:S04]  /*13140*/  LDGSTS.E [R250+-0x77a00], desc[UR6][R18.64], P0 ;  /* 0x8860000012fa7fae */ /* 0x0007e80008121846 */
[----:B-1----:R-:W2:Y:S04]  /*13150*/  LDL.LU.64 R224, [R1+0x148] ;  /* 0x0001480001e07983 */ /* 0x002ea80000300a00 */
[----:B------:R1:W-:Y:S04]  /*13160*/  LDGSTS.E [R5+-0x77600], desc[UR6][R16.64], P0 ;  /* 0x88a0000010057fae */ /* 0x0003e80008121846 */
[----:B------:R-:W2:Y:S04]  /*13170*/  LDL.LU.64 R236, [R1+0x140] ;  /* 0x0001400001ec7983 */ /* 0x000ea80000300a00 */
[----:B------:R2:W-:Y:S01]  /*13180*/  LDGSTS.E [R3+-0x77200], desc[UR6][R8.64], P0 ;  /* 0x88e0000008037fae */ /* 0x0005e20008121846 */
[----:B----4-:R-:W-:-:S03]  /*13190*/  IMAD.WIDE R226, R4, 0x4, R238 ;  /* 0x0000000404e27825 */ /* 0x010fc600078e02ee */
[----:B------:R-:W4:Y:S01]  /*131a0*/  LDL.LU.64 R238, [R1+0x138] ;  /* 0x0001380001ee7983 */ /* 0x000f220000300a00 */
[----:B---3--:R-:W-:-:S03]  /*131b0*/  IMAD.WIDE R18, R4, 0x4, R228 ;  /* 0x0000000404127825 */ /* 0x008fc600078e02e4 */
[----:B------:R3:W-:Y:S01]  /*131c0*/  STL.64 [R1+0x758], R226 ;  /* 0x000758e201007387 */ /* 0x0007e20000100a00 */
[----:B-1----:R-:W-:-:S03]  /*131d0*/  IMAD.WIDE R16, R4, 0x4, R230 ;  /* 0x0000000404107825 */ /* 0x002fc600078e02e6 */
[----:B------:R1:W-:Y:S04]  /*131e0*/  STL.64 [R1+0x750], R18 ;  /* 0x0007501201007387 */ /* 0x0003e80000100a00 */
[----:B------:R1:W-:Y:S04]  /*131f0*/  STL.64 [R1+0x748], R16 ;  /* 0x0007481001007387 */ /* 0x0003e80000100a00 */
[----:B------:R1:W-:Y:S04]  /*13200*/  LDGSTS.E [R20+-0x76e00], desc[UR6][R226.64], P0 ;  /* 0x89200000e2147fae */ /* 0x0003e80008121846 */
[----:B------:R1:W-:Y:S04]  /*13210*/  LDGSTS.E [R250+-0x76a00], desc[UR6][R18.64], P0 ;  /* 0x8960000012fa7fae */ /* 0x0003e80008121846 */
[----:B------:R1:W-:Y:S01]  /*13220*/  LDGSTS.E [R5+-0x76600], desc[UR6][R16.64], P0 ;  /* 0x89a0000010057fae */ /* 0x0003e20008121846 */
[----:B--2---:R-:W-:-:S03]  /*13230*/  IMAD.WIDE R8, R4, 0x4, R240 ;  /* 0x0000000404087825 */ /* 0x004fc600078e02f0 */
[----:B------:R-:W2:Y:S04]  /*13240*/  LDL.LU.64 R240, [R1+0x130] ;  /* 0x0001300001f07983 */ /* 0x000ea80000300a00 */
[----:B------:R1:W-:Y:S04]  /*13250*/  STL.64 [R1+0x740], R8 ;  /* 0x0007400801007387 */ /* 0x0003e80000100a00 */
[----:B---3--:R-:W3:Y:S04]  /*13260*/  LDL.LU.64 R226, [R1+0x128] ;  /* 0x0001280001e27983 */ /* 0x008ee80000300a00 */
[----:B------:R-:W3:Y:S04]  /*13270*/  LDL.LU.64 R228, [R1+0x120] ;  /* 0x0001200001e47983 */ /* 0x000ee80000300a00 */
[----:B------:R-:W3:Y:S04]  /*13280*/  LDL.LU.64 R230, [R1+0x118] ;  /* 0x0001180001e67983 */ /* 0x000ee80000300a00 */
[----:B------:R1:W-:Y:S02]  /*13290*/  LDGSTS.E [R3+-0x76200], desc[UR6][R8.64], P0 ;  /* 0x89e0000008037fae */ /* 0x0003e40008121846 */
[----:B-1----:R-:W-:-:S02]  /*132a0*/  IMAD.WIDE R20, R4, 0x4, R232 ;  /* 0x0000000404147825 */ /* 0x002fc400078e02e8 */
[----:B------:R-:W3:Y:S04]  /*132b0*/  LDL.LU.64 R232, [R1+0x110] ;  /* 0x0001100001e87983 */ /* 0x000ee80000300a00 */
[----:B------:R1:W-:Y:S01]  /*132c0*/  STL.64 [R1+0x738], R20 ;  /* 0x0007381401007387 */ /* 0x0003e20000100a00 */
[----:B------:R-:W-:-:S05]  /*132d0*/  VIADD R18, R249, 0x100000 ;  /* 0x00100000f9127836 */ /* 0x000fca0000000000 */
[----:B------:R1:W-:Y:S01]  /*132e0*/  LDGSTS.E [R18+-0x75e00], desc[UR6][R20.64], P0 ;  /* 0x8a20000014127fae */ /* 0x0003e20008121846 */
[----:B------:R-:W-:-:S05]  /*132f0*/  IMAD.WIDE R16, R4, 0x4, R6 ;  /* 0x0000000404107825 */ /* 0x000fca00078e0206 */
[----:B------:R4:W-:Y:S01]  /*13300*/  LDGSTS.E [R250+-0x75a00], desc[UR6][R16.64], P0 ;  /* 0x8a60000010fa7fae */ /* 0x0009e20008121846 */
[----:B------:R-:W-:-:S03]  /*13310*/  IMAD.WIDE R8, R4, 0x4, R234 ;  /* 0x0000000404087825 */ /* 0x000fc600078e02ea */
[----:B------:R-:W3:Y:S04]  /*13320*/  LDL.LU.64 R234, [R1+0x108] ;  /* 0x0001080001ea7983 */ /* 0x000ee80000300a00 */
[----:B------:R4:W-:Y:S04]  /*13330*/  STL.64 [R1+0x730], R16 ;  /* 0x0007301001007387 */ /* 0x0009e80000100a00 */
[----:B------:R2:W-:Y:S04]  /*13340*/  STL.64 [R1+0x728], R8 ;  /* 0x0007280801007387 */ /* 0x0005e80000100a00 */
[----:B------:R2:W-:Y:S01]  /*13350*/  LDGSTS.E [R5+-0x75600], desc[UR6][R8.64], P0 ;  /* 0x8aa0000008057fae */ /* 0x0005e20008121846 */
[----:B------:R-:W-:-:S05]  /*13360*/  IMAD.WIDE R6, R4, 0x4, R224 ;  /* 0x0000000404067825 */ /* 0x000fca00078e02e0 */
[----:B------:R3:W-:Y:S01]  /*13370*/  STL.64 [R1+0x720], R6 ;  /* 0x0007200601007387 */ /* 0x0007e20000100a00 */
[----:B-1----:R-:W-:-:S03]  /*13380*/  IMAD.WIDE R20, R4, 0x4, R236 ;  /* 0x0000000404147825 */ /* 0x002fc600078e02ec */
[----:B------:R-:W3:Y:S04]  /*13390*/  LDL.LU.64 R224, [R1+0x100] ;  /* 0x0001000001e07983 */ /* 0x000ee80000300a00 */
[----:B------:R-:W3:Y:S04]  /*133a0*/  LDL.LU.64 R236, [R1+0xf8] ;  /* 0x0000f80001ec7983 */ /* 0x000ee80000300a00 */
[----:B------:R1:W-:Y:S04]  /*133b0*/  STL.64 [R1+0x718], R20 ;  /* 0x0007181401007387 */ /* 0x0003e80000100a00 */
[----:B------:R3:W-:Y:S04]  /*133c0*/  LDGSTS.E [R3+-0x75200], desc[UR6][R6.64], P0 ;  /* 0x8ae0000006037fae */ /* 0x0007e80008121846 */
[----:B------:R1:W-:Y:S01]  /*133d0*/  LDGSTS.E [R18+-0x74e00], desc[UR6][R20.64], P0 ;  /* 0x8b20000014127fae */ /* 0x0003e20008121846 */
[----:B----4-:R-:W-:-:S03]  /*133e0*/  IMAD.WIDE R16, R4, 0x4, R238 ;  /* 0x0000000404107825 */ /* 0x010fc600078e02ee */
[----:B------:R-:W4:Y:S04]  /*133f0*/  LDL.LU.64 R238, [R1+0xf0] ;  /* 0x0000f00001ee7983 */ /* 0x000f280000300a00 */
[----:B------:R1:W-:Y:S04]  /*13400*/  STL.64 [R1+0x710], R16 ;  /* 0x0007101001007387 */ /* 0x0003e80000100a00 */
[----:B------:R1:W-:Y:S01]  /*13410*/  LDGSTS.E [R250+-0x74a00], desc[UR6][R16.64], P0 ;  /* 0x8b60000010fa7fae */ /* 0x0003e20008121846 */
[----:B--2---:R-:W-:-:S03]  /*13420*/  IMAD.WIDE R8, R4, 0x4, R240 ;  /* 0x0000000404087825 */ /* 0x004fc600078e02f0 */
[----:B------:R-:W2:Y:S01]  /*13430*/  LDL.LU.64 R240, [R1+0xe8] ;  /* 0x0000e80001f07983 */ /* 0x000ea20000300a00 */
[----:B---3--:R-:W-:-:S03]  /*13440*/  IMAD.WIDE R6, R4, 0x4, R226 ;  /* 0x0000000404067825 */ /* 0x008fc600078e02e2 */
[----:B------:R3:W-:Y:S01]  /*13450*/  STL.64 [R1+0x708], R8 ;  /* 0x0007080801007387 */ /* 0x0007e20000100a00 */
[----:B-1----:R-:W-:-:S03]  /*13460*/  IMAD.WIDE R20, R4, 0x4, R228 ;  /* 0x0000000404147825 */ /* 0x002fc600078e02e4 */
[----:B------:R3:W-:Y:S01]  /*13470*/  LDGSTS.E [R5+-0x74600], desc[UR6][R8.64], P0 ;  /* 0x8ba0000008057fae */ /* 0x0007e20008121846 */
[----:B------:R-:W-:-:S03]  /*13480*/  IMAD.WIDE R16, R4, 0x4, R230 ;  /* 0x0000000404107825 */ /* 0x000fc600078e02e6 */
[----:B------:R1:W-:Y:S04]  /*13490*/  STL.64 [R1+0x700], R6 ;  /* 0x0007000601007387 */ /* 0x0003e80000100a00 */
[----:B------:R1:W-:Y:S04]  /*134a0*/  LDGSTS.E [R3+-0x74200], desc[UR6][R6.64], P0 ;  /* 0x8be0000006037fae */ /* 0x0003e80008121846 */
[----:B------:R1:W-:Y:S01]  /*134b0*/  STL.64 [R1+0x6f8], R20 ;  /* 0x0006f81401007387 */ /* 0x0003e20000100a00 */
[----:B---3--:R-:W-:-:S03]  /*134c0*/  IMAD.WIDE R8, R4, 0x4, R232 ;  /* 0x0000000404087825 */ /* 0x008fc600078e02e8 */
[----:B------:R3:W-:Y:S04]  /*134d0*/  STL.64 [R1+0x6f0], R16 ;  /* 0x0006f01001007387 */ /* 0x0007e80000100a00 */
[----:B------:R4:W-:Y:S04]  /*134e0*/  STL.64 [R1+0x6e8], R8 ;  /* 0x0006e80801007387 */ /* 0x0009e80000100a00 */
[----:B------:R1:W-:Y:S04]  /*134f0*/  LDGSTS.E [R18+-0x73e00], desc[UR6][R20.64], P0 ;  /* 0x8c20000014127fae */ /* 0x0003e80008121846 */
[----:B------:R3:W-:Y:S04]  /*13500*/  LDGSTS.E [R250+-0x73a00], desc[UR6][R16.64], P0 ;  /* 0x8c60000010fa7fae */ /* 0x0007e80008121846 */
[----:B------:R4:W-:Y:S01]  /*13510*/  LDGSTS.E [R5+-0x73600], desc[UR6][R8.64], P0 ;  /* 0x8ca0000008057fae */ /* 0x0009e20008121846 */
[----:B-1----:R-:W-:-:S05]  /*13520*/  IMAD.WIDE R6, R4, 0x4, R234 ;  /* 0x0000000404067825 */ /* 0x002fca00078e02ea */
[----:B------:R-:W-:Y:S04]  /*13530*/  STL.64 [R1+0x6e0], R6 ;  /* 0x0006e00601007387 */ /* 0x000fe80000100a00 */
[----:B------:R-:W2:Y:S04]  /*13540*/  LDL.LU.64 R230, [R1+0xe0] ;  /* 0x0000e00001e67983 */ /* 0x000ea80000300a00 */
[----:B------:R-:W2:Y:S04]  /*13550*/  LDL.LU.64 R228, [R1+0xd8] ;  /* 0x0000d80001e47983 */ /* 0x000ea80000300a00 */
[----:B------:R-:W2:Y:S04]  /*13560*/  LDL.LU.64 R226, [R1+0xd0] ;  /* 0x0000d00001e27983 */ /* 0x000ea80000300a00 */
[----:B------:R-:W2:Y:S04]  /*13570*/  LDL.LU.64 R232, [R1+0xc8] ;  /* 0x0000c80001e87983 */ /* 0x000ea80000300a00 */
[----:B------:R-:W2:Y:S01]  /*13580*/  LDL.LU.64 R234, [R1+0xc0] ;  /* 0x0000c00001ea7983 */ /* 0x000ea20000300a00 */
[----:B------:R-:W-:-:S02]  /*13590*/  IMAD.WIDE R20, R4, 0x4, R224 ;  /* 0x0000000404147825 */ /* 0x000fc400078e02e0 */
[----:B------:R-:W1:Y:S01]  /*135a0*/  LDC R224, c[0x0][0x230] ;  /* 0x00008c00ffe07b82 */ /* 0x000e620000000800 */
[----:B------:R-:W-:Y:S01]  /*135b0*/  LDGSTS.E [R3+-0x73200], desc[UR6][R6.64], P0 ;  /* 0x8ce0000006037fae */ /* 0x000fe20008121846 */
[----:B---3--:R-:W-:-:S03]  /*135c0*/  IMAD.WIDE R16, R4, 0x4, R236 ;  /* 0x0000000404107825 */ /* 0x008fc600078e02ec */
[----:B------:R-:W-:Y:S04]  /*135d0*/  STL.64 [R1+0x6d8], R20 ;  /* 0x0006d81401007387 */ /* 0x000fe80000100a00 */
[----:B------:R3:W-:Y:S01]  /*135e0*/  STL.64 [R1+0x6d0], R16 ;  /* 0x0006d01001007387 */ /* 0x0007e20000100a00 */
[----:B----4-:R-:W-:-:S03]  /*135f0*/  IMAD.WIDE R8, R4, 0x4, R238 ;  /* 0x0000000404087825 */ /* 0x010fc600078e02ee */
[----:B------:R-:W-:Y:S04]  /*13600*/  LDGSTS.E [R18+-0x72e00], desc[UR6][R20.64], P0 ;  /* 0x8d20000014127fae */ /* 0x000fe80008121846 */
[----:B------:R4:W-:Y:S01]  /*13610*/  STL.64 [R1+0x6c8], R8 ;  /* 0x0006c80801007387 */ /* 0x0009e20000100a00 */
[----:B------:R-:W-:-:S03]  /*13620*/  VIADD R225, R249, 0x100000 ;  /* 0x00100000f9e17836 */ /* 0x000fc60000000000 */
[----:B------:R3:W-:Y:S04]  /*13630*/  LDGSTS.E [R250+-0x72a00], desc[UR6][R16.64], P0 ;  /* 0x8d60000010fa7fae */ /* 0x0007e80008121846 */
[----:B------:R4:W-:Y:S01]  /*13640*/  LDGSTS.E [R5+-0x72600], desc[UR6][R8.64], P0 ;  /* 0x8da0000008057fae */ /* 0x0009e20008121846 */
[----:B---3--:R-:W3:Y:S08]  /*13650*/  LDC R17, c[0x0][0x230] ;  /* 0x00008c00ff117b82 */ /* 0x008ef00000000800 */
[----:B----4-:R-:W4:Y:S08]  /*13660*/  LDC R8, c[0x0][0x230] ;  /* 0x00008c00ff087b82 */ /* 0x010f300000000800 */
[----:B------:R-:W1:Y:S08]  /*13670*/  LDC R16, c[0x0][0x230] ;  /* 0x00008c00ff107b82 */ /* 0x000e700000000800 */
[----:B------:R-:W1:Y:S01]  /*13680*/  LDC R9, c[0x0][0x230] ;  /* 0x00008c00ff097b82 */ /* 0x000e620000000800 */
[----:B--2---:R-:W-:-:S05]  /*13690*/  IMAD.WIDE R6, R4, 0x4, R240 ;  /* 0x0000000404067825 */ /* 0x004fca00078e02f0 */
[----:B------:R2:W-:Y:S04]  /*136a0*/  STL.64 [R1+0x6c0], R6 ;  /* 0x0006c00601007387 */ /* 0x0005e80000100a00 */
[----:B------:R-:W3:Y:S04]  /*136b0*/  LDL.LU.64 R236, [R1+0xb8] ;  /* 0x0000b80001ec7983 */ /* 0x000ee80000300a00 */
[----:B------:R-:W4:Y:S04]  /*136c0*/  LDL.LU.64 R238, [R1+0xb0] ;  /* 0x0000b00001ee7983 */ /* 0x000f280000300a00 */
[----:B------:R-:W4:Y:S04]  /*136d0*/  LDL.LU.64 R240, [R1+0xa8] ;  /* 0x0000a80001f07983 */ /* 0x000f280000300a00 */
[----:B------:R2:W-:Y:S02]  /*136e0*/  LDGSTS.E [R3+-0x72200], desc[UR6][R6.64], P0 ;  /* 0x8de0000006037fae */ /* 0x0005e40008121846 */
[----:B--2---:R-:W-:Y:S01]  /*136f0*/  VIADD R6, R249, 0x100000 ;  /* 0x00100000f9067836 */ /* 0x004fe20000000000 */
[----:B------:R-:W2:Y:S01]  /*13700*/  LDC R7, c[0x0][0x230] ;  /* 0x00008c00ff077b82 */ /* 0x000ea20000000800 */
[----:B------:R-:W-:-:S04]  /*13710*/  IMAD.WIDE R230, R4, 0x4, R230 ;  /* 0x0000000404e67825 */ /* 0x000fc800078e02e6 */
[C---:B------:R-:W-:Y:S01]  /*13720*/  IMAD.WIDE R228, R4.reuse, 0x4, R228 ;  /* 0x0000000404e47825 */ /* 0x040fe200078e02e4 */
[----:B------:R-:W-:Y:S03]  /*13730*/  STL.64 [R1+0x6b8], R230 ;  /* 0x0006b8e601007387 */ /* 0x000fe60000100a00 */
[C---:B------:R-:W-:Y:S01]  /*13740*/  IMAD.WIDE R226, R4.reuse, 0x4, R226 ;  /* 0x0000000404e27825 */ /* 0x040fe200078e02e2 */
[----:B------:R-:W-:Y:S03]  /*13750*/  STL.64 [R1+0x6b0], R228 ;  /* 0x0006b0e401007387 */ /* 0x000fe60000100a00 */
[C---:B------:R-:W-:Y:S01]  /*13760*/  IMAD.WIDE R20, R4.reuse, 0x4, R232 ;  /* 0x0000000404147825 */ /* 0x040fe200078e02e8 */
[----:B------:R-:W-:Y:S03]  /*13770*/  LDGSTS.E [R225+-0x71e00], desc[UR6][R230.64], P0 ;  /* 0x8e200000e6e17fae */ /* 0x000fe60008121846 */
[C---:B------:R-:W-:Y:S01]  /*13780*/  IMAD.WIDE R18, R4.reuse, 0x4, R234 ;  /* 0x0000000404127825 */ /* 0x040fe200078e02ea */
[----:B------:R1:W-:Y:S04]  /*13790*/  STL.64 [R1+0x6a8], R226 ;  /* 0x0006a8e201007387 */ /* 0x0003e80000100a00 */
[----:B------:R2:W-:Y:S04]  /*137a0*/  LDGSTS.E [R6+-0x71a00], desc[UR6][R228.64], P0 ;  /* 0x8e600000e4067fae */ /* 0x0005e80008121846 */
[----:B------:R4:W-:Y:S04]  /*137b0*/  STL.64 [R1+0x6a0], R20 ;  /* 0x0006a01401007387 */ /* 0x0009e80000100a00 */
[----:B------:R-:W-:Y:S04]  /*137c0*/  LDGSTS.E [R250+-0x71600], desc[UR6][R226.64], P0 ;  /* 0x8ea00000e2fa7fae */ /* 0x000fe80008121846 */
[----:B------:R4:W-:Y:S01]  /*137d0*/  STL.64 [R1+0x698], R18 ;  /* 0x0006981201007387 */ /* 0x0009e20000100a00 */
[----:B--2---:R-:W2:Y:S03]  /*137e0*/  LDC R6, c[0x0][0x230] ;  /* 0x00008c00ff067b82 */ /* 0x004ea60000000800 */
[----:B------:R4:W-:Y:S04]  /*137f0*/  LDGSTS.E [R5+-0x71200], desc[UR6][R20.64], P0 ;  /* 0x8ee0000014057fae */ /* 0x0009e80008121846 */
[----:B-1----:R-:W2:Y:S04]  /*13800*/  LDL.LU.64 R226, [R1+0xa0] ;  /* 0x0000a00001e27983 */ /* 0x002ea80000300a00 */
[----:B------:R-:W2:Y:S04]  /*13810*/  LDL.LU.64 R228, [R1+0x98] ;  /* 0x0000980001e47983 */ /* 0x000ea80000300a00 */
[----:B------:R-:W2:Y:S04]  /*13820*/  LDL.LU.64 R230, [R1+0x90] ;  /* 0x0000900001e67983 */ /* 0x000ea80000300a00 */
[----:B------:R-:W2:Y:S04]  /*13830*/  LDL.LU.64 R234, [R1+0x88] ;  /* 0x0000880001ea7983 */ /* 0x000ea80000300a00 */
[----:B------:R1:W-:Y:S01]  /*13840*/  LDGSTS.E [R3+-0x70e00], desc[UR6][R18.64], P0 ;  /* 0x8f20000012037fae */ /* 0x0003e20008121846 */
[----:B---3--:R-:W-:-:S04]  /*13850*/  IMAD.WIDE R232, R4, 0x4, R236 ;  /* 0x0000000404e87825 */ /* 0x008fc800078e02ec */
[C---:B----4-:R-:W-:Y:S01]  /*13860*/  IMAD.WIDE R20, R4.reuse, 0x4, R238 ;  /* 0x0000000404147825 */ /* 0x050fe200078e02ee */
[----:B------:R3:W-:Y:S01]  /*13870*/  STL.64 [R1+0x690], R232 ;  /* 0x000690e801007387 */ /* 0x0007e20000100a00 */
[----:B------:R-:W4:Y:S02]  /*13880*/  LDC R238, c[0x0][0x230] ;  /* 0x00008c00ffee7b82 */ /* 0x000f240000000800 */
[----:B-1----:R-:W-:Y:S01]  /*13890*/  IMAD.WIDE R18, R4, 0x4, R240 ;  /* 0x0000000404127825 */ /* 0x002fe200078e02f0 */
[----:B------:R-:W-:Y:S04]  /*138a0*/  STL.64 [R1+0x688], R20 ;  /* 0x0006881401007387 */ /* 0x000fe80000100a00 */
[----:B------:R-:W-:Y:S04]  /*138b0*/  LDGSTS.E [R250+-0x70a00], desc[UR6][R232.64], P0 ;  /* 0x8f600000e8fa7fae */ /* 0x000fe80008121846 */
[----:B------:R1:W-:Y:S04]  /*138c0*/  STL.64 [R1+0x680], R18 ;  /* 0x0006801201007387 */ /* 0x0003e80000100a00 */
[----:B------:R-:W-:Y:S04]  /*138d0*/  LDGSTS.E [R5+-0x70600], desc[UR6][R20.64], P0 ;  /* 0x8fa0000014057fae */ /* 0x000fe80008121846 */
[----:B------:R-:W4:Y:S04]  /*138e0*/  LDL.LU.64 R236, [R1+0x80] ;  /* 0x0000800001ec7983 */ /* 0x000f280000300a00 */
[----:B------:R1:W-:Y:S04]  /*138f0*/  LDGSTS.E [R3+-0x70200], desc[UR6][R18.64], P0 ;  /* 0x8fe0000012037fae */ /* 0x0003e80008121846 */
[----:B---3--:R-:W3:Y:S04]  /*13900*/  LDL.LU.64 R232, [R1+0x78] ;  /* 0x0000780001e87983 */ /* 0x008ee80000300a00 */
[----:B------:R-:W0:Y:S04]  /*13910*/  LDGDEPBAR ;  /* 0x00000000000079af */ /* 0x000e280000000000 */
[----:B-1----:R-:W3:Y:S04]  /*13920*/  LDL.LU.64 R18, [R1+0x70] ;  /* 0x0000700001127983 */ /* 0x002ee80000300a00 */
[----:B------:R-:W3:Y:S01]  /*13930*/  LDL.LU.64 R240, [R1+0x68] ;  /* 0x0000680001f07983 */ /* 0x000ee20000300a00 */
[----:B------:R-:W-:-:S02]  /*13940*/  VIADD R3, R8, 0xffffff9a ;  /* 0xffffff9a08037836 */ /* 0x000fc40000000000 */
[----:B------:R-:W-:Y:S02]  /*13950*/  VIADD R17, R17, 0xffffff9f ;  /* 0xffffff9f11117836 */ /* 0x000fe40000000000 */
[----:B------:R-:W-:Y:S01]  /*13960*/  VIADD R7, R7, 0xffffff9d ;  /* 0xffffff9d07077836 */ /* 0x000fe20000000000 */
[----:B------:R-:W-:Y:S01]  /*13970*/  ISETP.GE.U32.AND P0, PT, R3, 0x7fffff7b, PT ;  /* 0x7fffff7b0300780c */ /* 0x000fe20003f06070 */
[----:B------:R-:W-:Y:S01]  /*13980*/  VIADD R250, R224, 0xffffff9e ;  /* 0xffffff9ee0fa7836 */ /* 0x000fe20000000000 */
[----:B------:R-:W-:Y:S01]  /*13990*/  ISETP.GE.U32.AND P1, PT, R17, 0x7fffff80, PT ;  /* 0x7fffff801100780c */ /* 0x000fe20003f26070 */
[----:B--2---:R-:W-:Y:S01]  /*139a0*/  VIADD R3, R6, 0xffffff99 ;  /* 0xffffff9906037836 */ /* 0x004fe20000000000 */
[----:B------:R-:W-:Y:S02]  /*139b0*/  ISETP.GE.U32.AND P6, PT, R7, 0x7fffff7e, PT ;  /* 0x7fffff7e0700780c */ /* 0x000fe40003fc6070 */
[----:B------:R-:W-:Y:S01]  /*139c0*/  ISETP.GE.U32.AND P2, PT, R250, 0x7fffff7f, PT ;  /* 0x7fffff7ffa00780c */ /* 0x000fe20003f46070 */
[----:B------:R-:W-:-:S02]  /*139d0*/  VIADD R250, R16, 0xffffff9c ;  /* 0xffffff9c10fa7836 */ /* 0x000fc40000000000 */
[----:B------:R-:W-:Y:S02]  /*139e0*/  VIADD R5, R9, 0xffffff9b ;  /* 0xffffff9b09057836 */ /* 0x000fe40000000000 */
[C---:B------:R-:W-:Y:S01]  /*139f0*/  IMAD.WIDE R6, R2.reuse, 0x4, R226 ;  /* 0x0000000402067825 */ /* 0x040fe200078e02e2 */
[----:B------:R-:W-:Y:S03]  /*13a00*/  BAR.SYNC.DEFER_BLOCKING 0x0 ;  /* 0x0000000000007b1d */ /* 0x000fe60000010000 */
[----:B------:R-:W-:-:S04]  /*13a10*/  IMAD.WIDE R226, R2, 0x4, R228 ;  /* 0x0000000402e27825 */ /* 0x000fc800078e02e4 */
[C---:B------:R-:W-:Y:S01]  /*13a20*/  IMAD.WIDE R224, R2.reuse, 0x4, R230 ;  /* 0x0000000402e07825 */ /* 0x040fe200078e02e6 */
[----:B------:R1:W-:Y:S03]  /*13a30*/  STL.64 [R1+0x678], R6 ;  /* 0x0006780601007387 */ /* 0x0003e60000100a00 */
[----:B------:R-:W-:Y:S01]  /*13a40*/  IMAD.WIDE R20, R2, 0x4, R234 ;  /* 0x0000000402147825 */ /* 0x000fe200078e02ea */
[----:B------:R-:W2:Y:S04]  /*13a50*/  LDL.LU.64 R16, [R1+0x60] ;  /* 0x0000600001107983 */ /* 0x000ea80000300a00 */
[----:B------:R-:W-:Y:S04]  /*13a60*/  STL.64 [R1+0x670], R226 ;  /* 0x000670e201007387 */ /* 0x000fe80000100a00 */
[----:B------:R-:W2:Y:S04]  /*13a70*/  LDL.LU.64 R8, [R1+0x58] ;  /* 0x0000580001087983 */ /* 0x000ea80000300a00 */
[----:B------:R1:W-:Y:S04]  /*13a80*/  STL.64 [R1+0x668], R224 ;  /* 0x000668e001007387 */ /* 0x0003e80000100a00 */
[----:B------:R-:W2:Y:S04]  /*13a90*/  LDL.LU.64 R234, [R1+0x50] ;  /* 0x0000500001ea7983 */ /* 0x000ea80000300a00 */
[----:B------:R3:W-:Y:S04]  /*13aa0*/  STL.64 [R1+0x660], R20 ;  /* 0x0006601401007387 */ /* 0x0007e80000100a00 */
[----:B------:R-:W-:Y:S01]  /*13ab0*/  @!PT LDS RZ, [RZ] ;  /* 0x00000000fffff984 */ /* 0x000fe20000000800 */
[----:B------:R-:W-:Y:S01]  /*13ac0*/  @!PT LDS RZ, [RZ] ;  /* 0x00000000fffff984 */ /* 0x000fe20000000800 */
[----:B------:R-:W-:Y:S01]  /*13ad0*/  @!PT LDS RZ, [RZ] ;  /* 0x00000000fffff984 */ /* 0x000fe20000000800 */
[----:B------:R-:W-:Y:S04]  /*13ae0*/  LDGSTS.E [R248+0x30000], desc[UR6][R6.64], !P1 ;  /* 0x3000000006f87fae */ /* 0x000fe8000c921846 */
[----:B------:R-:W-:Y:S04]  /*13af0*/  LDGSTS.E [R248+0x34000], desc[UR6][R226.64], !P1 ;  /* 0x34000000e2f87fae */ /* 0x000fe8000c921846 */
[----:B------:R-:W-:Y:S04]  /*13b00*/  LDGSTS.E [R248+0x38000], desc[UR6][R224.64], !P1 ;  /* 0x38000000e0f87fae */ /* 0x000fe8000c921846 */
[----:B-1----:R-:W2:Y:S04]  /*13b10*/  LDL.LU.64 R6, [R1+0x48] ;  /* 0x0000480001067983 */ /* 0x002ea80000300a00 */
[----:B------:R1:W-:Y:S04]  /*13b20*/  LDGSTS.E [R248+0x3c000], desc[UR6][R20.64], !P1 ;  /* 0x3c00000014f87fae */ /* 0x0003e8000c921846 */
[----:B------:R-:W2:Y:S04]  /*13b30*/  LDL.LU.64 R224, [R1+0x40] ;  /* 0x0000400001e07983 */ /* 0x000ea80000300a00 */
[----:B------:R-:W2:Y:S04]  /*13b40*/  LDL.LU.64 R226, [R1+0x38] ;  /* 0x0000380001e27983 */ /* 0x000ea80000300a00 */
[----:B------:R-:W2:Y:S04]  /*13b50*/  LDL.LU.64 R228, [R1+0x30] ;  /* 0x0000300001e47983 */ /* 0x000ea80000300a00 */
[----:B------:R-:W2:Y:S01]  /*13b60*/  LDL.LU.64 R230, [R1+0x28] ;  /* 0x0000280001e67983 */ /* 0x000ea20000300a00 */
[----:B------:R-:W-:Y:S01]  /*13b70*/  ISETP.GE.U32.AND P1, PT, R3, 0x7fffff7a, PT ;  /* 0x7fffff7a0300780c */ /* 0x000fe20003f26070 */
[----:B----4-:R-:W-:-:S02]  /*13b80*/  VIADD R3, R238, 0xffffff98 ;  /* 0xffffff98ee037836 */ /* 0x010fc40000000000 */
[----:B------:R-:W-:-:S04]  /*13b90*/  IMAD.WIDE R236, R2, 0x4, R236 ;  /* 0x0000000402ec7825 */ /* 0x000fc800078e02ec */
[C---:B---3--:R-:W-:Y:S01]  /*13ba0*/  IMAD.WIDE R232, R2.reuse, 0x4, R232 ;  /* 0x0000000402e87825 */ /* 0x048fe200078e02e8 */
[----:B------:R-:W-:Y:S03]  /*13bb0*/  STL.64 [R1+0x658], R236 ;  /* 0x000658ec01007387 */ /* 0x000fe60000100a00 */
[C---:B-1----:R-:W-:Y:S01]  /*13bc0*/  IMAD.WIDE R20, R2.reuse, 0x4, R18 ;  /* 0x0000000402147825 */ /* 0x042fe200078e0212 */
[----:B------:R1:W-:Y:S03]  /*13bd0*/  STL.64 [R1+0x650], R232 ;  /* 0x000650e801007387 */ /* 0x0003e60000100a00 */
[----:B------:R-:W-:Y:S01]  /*13be0*/  IMAD.WIDE R18, R2, 0x4, R240 ;  /* 0x0000000402127825 */ /* 0x000fe200078e02f0 */
[----:B------:R-:W-:Y:S04]  /*13bf0*/  LDGSTS.E [R248+0x30004], desc[UR6][R236.64], !P2 ;  /* 0x30004000ecf87fae */ /* 0x000fe8000d121846 */
[----:B------:R3:W-:Y:S04]  /*13c00*/  STL.64 [R1+0x648], R20 ;  /* 0x0006481401007387 */ /* 0x0007e80000100a00 */
[----:B------:R-:W-:Y:S04]  /*13c10*/  LDGSTS.E [R248+0x34004], desc[UR6][R232.64], !P2 ;  /* 0x34004000e8f87fae */ /* 0x000fe8000d121846 */
[----:B------:R2:W-:Y:S01]  /*13c20*/  STL.64 [R1+0x640], R18 ;  /* 0x0006401201007387 */ /* 0x0005e20000100a00 */
[----:B------:R-:W-:-:S02]  /*13c30*/  ISETP.GE.U32.AND P5, PT, R250, 0x7fffff7d, PT ;  /* 0x7fffff7dfa00780c */ /* 0x000fc40003fa6070 */
[----:B------:R-:W-:Y:S01]  /*13c40*/  ISETP.GE.U32.AND P4, PT, R5, 0x7fffff7c, PT ;  /* 0x7fffff7c0500780c */ /* 0x000fe20003f86070 */
[----:B------:R-:W-:Y:S01]  /*13c50*/  LDGSTS.E [R248+0x38004], desc[UR6][R20.64], !P2 ;  /* 0x3800400014f87fae */ /* 0x000fe2000d121846 */
[----:B------:R-:W4:Y:S03]  /*13c60*/  LDC R250, c[0x0][0x230] ;  /* 0x00008c00fffa7b82 */ /* 0x000f260000000800 */
[----:B-1----:R-:W4:Y:S04]  /*13c70*/  LDL.LU.64 R232, [R1+0x20] ;  /* 0x0000200001e87983 */ /* 0x002f280000300a00 */
[----:B------:R-:W4:Y:S01]  /*13c80*/  LDL.LU.64 R236, [R1+0x18] ;  /* 0x0000180001ec7983 */ /* 0x000f220000300a00 */
[----:B------:R-:W1:Y:S03]  /*13c90*/  LDC R5, c[0x0][0x230] ;  /* 0x00008c00ff057b82 */ /* 0x000e660000000800 */
[----:B------:R-:W4:Y:S04]  /*13ca0*/  LDL.LU.64 R238, [R1+0x10] ;  /* 0x0000100001ee7983 */ /* 0x000f280000300a00 */
[----:B------:R-:W4:Y:S04]  /*13cb0*/  LDL.LU.64 R240, [R1+0x8] ;  /* 0x0000080001f07983 */ /* 0x000f280000300a00 */
[----:B------:R2:W-:Y:S04]  /*13cc0*/  LDGSTS.E [R248+0x3c004], desc[UR6][R18.64], !P2 ;  /* 0x3c00400012f87fae */ /* 0x0005e8000d121846 */
[----:B---3--:R-:W3:Y:S01]  /*13cd0*/  LDL.LU.64 R20, [R1+0x29a0] ;  /* 0x0029a00001147983 */ /* 0x008ee20000300a00 */
[----:B--2---:R-:W-:-:S05]  /*13ce0*/  IMAD.WIDE R18, R2, 0x4, R16 ;  /* 0x0000000402127825 */ /* 0x004fca00078e0210 */
[----:B------:R-:W-:Y:S01]  /*13cf0*/  LDGSTS.E [R248+0x30008], desc[UR6][R18.64], !P6 ;  /* 0x3000800012f87fae */ /* 0x000fe2000f121846 */
[----:B------:R-:W-:-:S05]  /*13d00*/  IMAD.WIDE R16, R2, 0x4, R8 ;  /* 0x0000000402107825 */ /* 0x000fca00078e0208 */
[----:B------:R-:W-:Y:S01]  /*13d10*/  LDGSTS.E [R248+0x34008], desc[UR6][R16.64], !P6 ;  /* 0x3400800010f87fae */ /* 0x000fe2000f121846 */
[----:B------:R-:W-:-:S03]  /*13d20*/  IMAD.WIDE R8, R2, 0x4, R234 ;  /* 0x0000000402087825 */ /* 0x000fc600078e02ea */
[----:B------:R-:W2:Y:S04]  /*13d30*/  LDL.LU.64 R234, [R1] ;  /* 0x0000000001ea7983 */ /* 0x000ea80000300a00 */
[----:B------:R1:W-:Y:S04]  /*13d40*/  STL.64 [R1+0x638], R18 ;  /* 0x0006381201007387 */ /* 0x0003e80000100a00 */
[----:B------:R1:W-:Y:S04]  /*13d50*/  STL.64 [R1+0x630], R16 ;  /* 0x0006301001007387 */ /* 0x0003e80000100a00 */
[----:B------:R1:W-:Y:S04]  /*13d60*/  STL.64 [R1+0x628], R8 ;  /* 0x0006280801007387 */ /* 0x0003e80000100a00 */
[----:B-1----:R-:W3:Y:S01]  /*13d70*/  LDL.LU.64 R18, [R1+0x2998] ;  /* 0x0029980001127983 */ /* 0x002ee20000300a00 */
[----:B------:R-:W-:-:S03]  /*13d80*/  IMAD.WIDE R6, R2, 0x4, R6 ;  /* 0x0000000402067825 */ /* 0x000fc600078e0206 */
[----:B------:R-:W3:Y:S04]  /*13d90*/  LDL.LU.64 R16, [R1+0x2990] ;  /* 0x0029900001107983 */ /* 0x000ee80000300a00 */
[----:B------:R1:W-:Y:S01]  /*13da0*/  STL.64 [R1+0x620], R6 ;  /* 0x0006200601007387 */ /* 0x0003e20000100a00 */
[----:B------:R-:W-:-:S03]  /*13db0*/  IMAD.WIDE R224, R2, 0x4, R224 ;  /* 0x0000000402e07825 */ /* 0x000fc600078e02e0 */
[----:B------:R-:W-:Y:S01]  /*13dc0*/  LDGSTS.E [R248+0x38008], desc[UR6][R8.64], !P6 ;  /* 0x3800800008f87fae */ /* 0x000fe2000f121846 */
[----:B------:R-:W-:-:S03]  /*13dd0*/  IMAD.WIDE R226, R2, 0x4, R226 ;  /* 0x0000000402e27825 */ /* 0x000fc600078e02e2 */
[----:B------:R-:W-:Y:S01]  /*13de0*/  LDGSTS.E [R248+0x3c008], desc[UR6][R6.64], !P6 ;  /* 0x3c00800006f87fae */ /* 0x000fe2000f121846 */
[----:B------:R-:W-:-:S03]  /*13df0*/  IMAD.WIDE R228, R2, 0x4, R228 ;  /* 0x0000000402e47825 */ /* 0x000fc600078e02e4 */
[----:B------:R-:W-:Y:S01]  /*13e00*/  LDGSTS.E [R248+0x3000c], desc[UR6][R224.64], !P5 ;  /* 0x3000c000e0f87fae */ /* 0x000fe2000e921846 */
[----:B------:R-:W-:-:S03]  /*13e10*/  IMAD.WIDE R230, R2, 0x4, R230 ;  /* 0x0000000402e67825 */ /* 0x000fc600078e02e6 */
[----:B------:R-:W3:Y:S04]  /*13e20*/  LDL.LU.64 R8, [R1+0x2988] ;  /* 0x0029880001087983 */ /* 0x000ee80000300a00 */
[----:B-1----:R-:W3:Y:S04]  /*13e30*/  LDL.LU.64 R6, [R1+0x2980] ;  /* 0x0029800001067983 */ /* 0x002ee80000300a00 */
[----:B------:R1:W-:Y:S04]  /*13e40*/  STL.64 [R1+0x618], R224 ;  /* 0x000618e001007387 */ /* 0x0003e80000100a00 */
[----:B------:R1:W-:Y:S04]  /*13e50*/  STL.64 [R1+0x610], R226 ;  /* 0x000610e201007387 */ /* 0x0003e80000100a00 */
[----:B------:R-:W-:Y:S04]  /*13e60*/  LDGSTS.E [R248+0x3400c], desc[UR6][R226.64], !P5 ;  /* 0x3400c000e2f87fae */ /* 0x000fe8000e921846 */
[----:B-1----:R-:W3:Y:S04]  /*13e70*/  LDL.LU.64 R224, [R1+0x2978] ;  /* 0x0029780001e07983 */ /* 0x002ee80000300a00 */
[----:B------:R1:W-:Y:S04]  /*13e80*/  STL.64 [R1+0x608], R228 ;  /* 0x000608e401007387 */ /* 0x0003e80000100a00 */
[----:B------:R-:W3:Y:S04]  /*13e90*/  LDL.LU.64 R226, [R1+0x2970] ;  /* 0x0029700001e27983 */ /* 0x000ee80000300a00 */
[----:B------:R1:W-:Y:S04]  /*13ea0*/  STL.64 [R1+0x600], R230 ;  /* 0x000600e601007387 */ /* 0x0003e80000100a00 */
[----:B------:R-:W-:Y:S04]  /*13eb0*/  LDGSTS.E [R248+0x3800c], desc[UR6][R228.64], !P5 ;  /* 0x3800c000e4f87fae */ /* 0x000fe8000e921846 */
[----:B------:R-:W-:Y:S04]  /*13ec0*/  LDGSTS.E [R248+0x3c00c], desc[UR6][R230.64], !P5 ;  /* 0x3c00c000e6f87fae */ /* 0x000fe8000e921846 */
[----:B-1----:R-:W3:Y:S04]  /*13ed0*/  LDL.LU.64 R228, [R1+0x2968] ;  /* 0x0029680001e47983 */ /* 0x002ee80000300a00 */
[----:B------:R-:W3:Y:S01]  /*13ee0*/  LDL.LU.64 R230, [R1+0x2960] ;  /* 0x0029600001e67983 */ /* 0x000ee20000300a00 */
[----:B----4-:R-:W-:-:S04]  /*13ef0*/  IMAD.WIDE R232, R2, 0x4, R232 ;  /* 0x0000000402e87825 */ /* 0x010fc800078e02e8 */
[C---:B------:R-:W-:Y:S01]  /*13f00*/  IMAD.WIDE R236, R2.reuse, 0x4, R236 ;  /* 0x0000000402ec7825 */ /* 0x040fe200078e02ec */
[----:B------:R1:W-:Y:S03]  /*13f10*/  STL.64 [R1+0x5f8], R232 ;  /* 0x0005f8e801007387 */ /* 0x0003e60000100a00 */
[C---:B------:R-:W-:Y:S01]  /*13f20*/  IMAD.WIDE R238, R2.reuse, 0x4, R238 ;  /* 0x0000000402ee7825 */ /* 0x040fe200078e02ee */
[----:B------:R4:W-:Y:S03]  /*13f30*/  STL.64 [R1+0x5f0], R236 ;  /* 0x0005f0ec01007387 */ /* 0x0009e60000100a00 */
[C---:B------:R-:W-:Y:S01]  /*13f40*/  IMAD.WIDE R240, R2.reuse, 0x4, R240 ;  /* 0x0000000402f07825 */ /* 0x040fe200078e02f0 */
[----:B------:R-:W-:Y:S04]  /*13f50*/  LDGSTS.E [R247+0x30000], desc[UR6][R232.64], !P4 ;  /* 0x30000000e8f77fae */ /* 0x000fe8000e121846 */
[----:B------:R-:W-:Y:S04]  /*13f60*/  LDGSTS.E [R247+0x34000], desc[UR6][R236.64], !P4 ;  /* 0x34000000ecf77fae */ /* 0x000fe8000e121846 */
[----:B------:R-:W-:Y:S04]  /*13f70*/  LDGSTS.E [R247+0x38000], desc[UR6][R238.64], !P4 ;  /* 0x38000000eef77fae */ /* 0x000fe8000e121846 */
[----:B-1----:R-:W3:Y:S04]  /*13f80*/  LDL.LU.64 R232, [R1+0x2958] ;  /* 0x0029580001e87983 */ /* 0x002ee80000300a00 */
[----:B------:R1:W-:Y:S04]  /*13f90*/  STL.64 [R1+0x5e8], R238 ;  /* 0x0005e8ee01007387 */ /* 0x0003e80000100a00 */
[----:B----4-:R-:W4:Y:S04]  /*13fa0*/  LDL.LU.64 R236, [R1+0x2950] ;  /* 0x0029500001ec7983 */ /* 0x010f280000300a00 */
[----:B------:R2:W-:Y:S04]  /*13fb0*/  STL.64 [R1+0x5d8], R240 ;  /* 0x0005d8f001007387 */ /* 0x0005e80000100a00 */
[----:B-1----:R-:W3:Y:S04]  /*13fc0*/  LDL.LU.64 R238, [R1+0x2948] ;  /* 0x0029480001ee7983 */ /* 0x002ee80000300a00 */
[----:B------:R1:W-:Y:S04]  /*13fd0*/  LDGSTS.E [R247+0x3c000], desc[UR6][R240.64], !P4 ;  /* 0x3c000000f0f77fae */ /* 0x0003e8000e121846 */
[----:B--2---:R-:W1:Y:S01]  /*13fe0*/  LDL.LU.64 R240, [R1+0x2940] ;  /* 0x0029400001f07983 */ /* 0x004e620000300a00 */
[----:B------:R-:W-:-:S05]  /*13ff0*/  IMAD.WIDE R234, R2, 0x4, R234 ;  /* 0x0000000402ea7825 */ /* 0x000fca00078e02ea */
[----:B------:R2:W-:Y:S04]  /*14000*/  STL.64 [R1+0x5c8], R234 ;  /* 0x0005c8ea01007387 */ /* 0x0005e80000100a00 */
[----:B------:R-:W-:Y:S01]  /*14010*/  LDGSTS.E [R247+0x30004], desc[UR6][R234.64], !P0 ;  /* 0x30004000eaf77fae */ /* 0x000fe2000c121846 */
[----:B------:R-:W-:Y:S02]  /*14020*/  ISETP.GE.U32.AND P2, PT, R3, 0x7fffff79, PT ;  /* 0x7fffff790300780c */ /* 0x000fe40003f46070 */
[----:B------:R-:W2:Y:S01]  /*14030*/  LDC R3, c[0x0][0x230] ;  /* 0x00008c00ff037b82 */ /* 0x000ea20000000800 */
[----:B-1----:R-:W-:-:S05]  /*14040*/  IMAD.WIDE R240, R2, 0x4, R240 ;  /* 0x0000000402f07825 */ /* 0x002fca00078e02f0 */
[----:B------:R-:W-:Y:S04]  /*14050*/  STL.64 [R1+0x5b8], R240 ;  /* 0x0005b8f001007387 */ /* 0x000fe80000100a00 */
[----:B--2---:R-:W2:Y:S01]  /*14060*/  LDL.LU.64 R234, [R1+0x2938] ;  /* 0x0029380001ea7983 */ /* 0x004ea20000300a00 */
[----:B------:R-:W-:Y:S02]  /*14070*/  VIADD R3, R3, 0xffffff97 ;  /* 0xffffff9703037836 */ /* 0x000fe40000000000 */
[----:B---3--:R-:W-:Y:S01]  /*14080*/  IMAD.WIDE R238, R2, 0x4, R238 ;  /* 0x0000000402ee7825 */ /* 0x008fe200078e02ee */
[----:B------:R-:W-:Y:S02]  /*14090*/  LDGSTS.E [R247+0x34004], desc[UR6][R240.64], !P0 ;  /* 0x34004000f0f77fae */ /* 0x000fe4000c121846 */
[----:B------:R-:W-:Y:S01]  /*140a0*/  ISETP.GE.U32.AND P6, PT, R3, 0x7fffff78, PT ;  /* 0x7fffff780300780c */ /* 0x000fe20003fc6070 */
[----:B------:R-:W-:-:S02]  /*140b0*/  VIADD R3, R250, 0xffffff96 ;  /* 0xffffff96fa037836 */ /* 0x000fc40000000000 */
[C---:B----4-:R-:W-:Y:S01]  /*140c0*/  IMAD.WIDE R236, R2.reuse, 0x4, R236 ;  /* 0x0000000402ec7825 */ /* 0x050fe200078e02ec */
[----:B------:R-:W1:Y:S01]  /*140d0*/  LDC R250, c[0x0][0x230] ;  /* 0x00008c00fffa7b82 */ /* 0x000e620000000800 */
[----:B------:R-:W-:Y:S01]  /*140e0*/  STL.64 [R1+0x5a8], R238 ;  /* 0x0005a8ee01007387 */ /* 0x000fe20000100a00 */
[----:B------:R-:W-:Y:S01]  /*140f0*/  ISETP.GE.U32.AND P5, PT, R3, 0x7fffff77, PT ;  /* 0x7fffff770300780c */ /* 0x000fe20003fa6070 */
[----:B------:R-:W-:Y:S02]  /*14100*/  VIADD R3, R5, 0xffffff95 ;  /* 0xffffff9505037836 */ /* 0x000fe40000000000 */
[----:B------:R-:W-:Y:S03]  /*14110*/  LDGSTS.E [R247+0x38004], desc[UR6][R238.64], !P0 ;  /* 0x38004000eef77fae */ /* 0x000fe6000c121846 */
[----:B------:R-:W-:Y:S01]  /*14120*/  ISETP.GE.U32.AND P4, PT, R3, 0x7fffff76, PT ;  /* 0x7fffff760300780c */ /* 0x000fe20003f86070 */
[----:B------:R-:W3:Y:S01]  /*14130*/  LDC R5, c[0x0][0x230] ;  /* 0x00008c00ff057b82 */ /* 0x000ee20000000800 */
[C---:B------:R-:W-:Y:S01]  /*14140*/  IMAD.WIDE R232, R2.reuse, 0x4, R232 ;  /* 0x0000000402e87825 */ /* 0x040fe200078e02e8 */
[----:B------:R4:W-:Y:S03]  /*14150*/  STL.64 [R1+0x598], R236 ;  /* 0x000598ec01007387 */ /* 0x0009e60000100a00 */
[C---:B------:R-:W-:Y:S01]  /*14160*/  IMAD.WIDE R230, R2.reuse, 0x4, R230 ;  /* 0x0000000402e67825 */ /* 0x040fe200078e02e6 */
[----:B------:R4:W-:Y:S02]  /*14170*/  LDGSTS.E [R247+0x3c004], desc[UR6][R236.64], !P0 ;  /* 0x3c004000ecf77fae */ /* 0x0009e4000c121846 */
[----:B------:R-:W1:Y:S01]  /*14180*/  LDC R3, c[0x0][0x230] ;  /* 0x00008c00ff037b82 */ /* 0x000e620000000800 */
[----:B------:R-:W-:-:S07]  /*14190*/  IMAD.WIDE R228, R2, 0x4, R228 ;  /* 0x0000000402e47825 */ /* 0x000fce00078e02e4 */
[----:B----4-:R-:W4:Y:S01]  /*141a0*/  LDC R236, c[0x0][0x230] ;  /* 0x00008c00ffec7b82 */ /* 0x010f220000000800 */
[----:B------:R-:W-:-:S04]  /*141b0*/  IMAD.WIDE R226, R2, 0x4, R226 ;  /* 0x0000000402e27825 */ /* 0x000fc800078e02e2 */
[----:B-1----:R-:W-:-:S05]  /*141c0*/  VIADD R3, R3, 0xffffff94 ;  /* 0xffffff9403037836 */ /* 0x002fca0000000000 */
[----:B------:R-:W-:Y:S01]  /*141d0*/  ISETP.GE.U32.AND P0, PT, R3, 0x7fffff75, PT ;  /* 0x7fffff750300780c */ /* 0x000fe20003f06070 */
[----:B------:R-:W-:Y:S02]  /*141e0*/  VIADD R3, R250, 0xffffff93 ;  /* 0xffffff93fa037836 */ /* 0x000fe40000000000 */
[----:B------:R-:W-:-:S04]  /*141f0*/  IMAD.WIDE R224, R2, 0x4, R224 ;  /* 0x0000000402e07825 */ /* 0x000fc800078e02e0 */
[----:B------:R-:W-:-:S04]  /*14200*/  IMAD.WIDE R6, R2, 0x4, R6 ;  /* 0x0000000402067825 */ /* 0x000fc800078e0206 */
[----:B------:R-:W-:-:S04]  /*14210*/  IMAD.WIDE R8, R2, 0x4, R8 ;  /* 0x0000000402087825 */ /* 0x000fc800078e0208 */
[----:B------:R-:W-:-:S04]  /*14220*/  IMAD.WIDE R16, R2, 0x4, R16 ;  /* 0x0000000402107825 */ /* 0x000fc800078e0210 */
[C---:B------:R-:W-:Y:S01]  /*14230*/  IMAD.WIDE R18, R2.reuse, 0x4, R18 ;  /* 0x0000000402127825 */ /* 0x040fe200078e0212 */
[----:B------:R-:W1:Y:S02]  /*14240*/  S2R R241, SR_TID.X ;  /* 0x0000000000f17919 */ /* 0x000e640000002100 */
[----:B-1----:R-:W-:Y:S01]  /*14250*/  LOP3.LUT R241, R241, 0x1f, RZ, 0xc0, !PT ;  /* 0x0000001ff1f17812 */ /* 0x002fe200078ec0ff */
[----:B--2---:R-:W-:-:S05]  /*14260*/  IMAD.WIDE R234, R2, 0x4, R234 ;  /* 0x0000000402ea7825 */ /* 0x004fca00078e02ea */
[----:B------:R-:W-:Y:S04]  /*14270*/  STL.64 [R1+0x588], R234 ;  /* 0x000588ea01007387 */ /* 0x000fe80000100a00 */
[----:B------:R-:W-:Y:S04]  /*14280*/  LDGSTS.E [R247+0x30008], desc[UR6][R234.64], !P1 ;  /* 0x30008000eaf77fae */ /* 0x000fe8000c921846 */
[----:B------:R-:W-:Y:S04]  /*14290*/  STL.64 [R1+0x578], R232 ;  /* 0x000578e801007387 */ /* 0x000fe80000100a00 */
[----:B------:R-:W-:Y:S04]  /*142a0*/  LDGSTS.E [R247+0x34008], desc[UR6][R232.64], !P1 ;  /* 0x34008000e8f77fae */ /* 0x000fe8000c921846 */
[----:B------:R-:W-:Y:S04]  /*142b0*/  STL.64 [R1+0x568], R230 ;  /* 0x000568e601007387 */ /* 0x000fe80000100a00 */
[----:B------:R-:W-:Y:S04]  /*142c0*/  LDGSTS.E [R247+0x38008], desc[UR6][R230.64], !P1 ;  /* 0x38008000e6f77fae */ /* 0x000fe8000c921846 */
[----:B------:R1:W-:Y:S04]  /*142d0*/  STL.64 [R1+0x558], R228 ;  /* 0x000558e401007387 */ /* 0x0003e80000100a00 */
[----:B------:R1:W-:Y:S01]  /*142e0*/  LDGSTS.E [R247+0x3c008], desc[UR6][R228.64], !P1 ;  /* 0x3c008000e4f77fae */ /* 0x0003e2000c921846 */
[----:B------:R-:W-:Y:S01]  /*142f0*/  ISETP.GE.U32.AND P1, PT, R3, 0x7fffff74, PT ;  /* 0x7fffff740300780c */ /* 0x000fe20003f26070 */
[----:B---3--:R-:W-:-:S02]  /*14300*/  VIADD R3, R5, 0xffffff92 ;  /* 0xffffff9205037836 */ /* 0x008fc40000000000 */
[----:B------:R-:W2:Y:S01]  /*14310*/  LDC R5, c[0x0][0x230] ;  /* 0x00008c00ff057b82 */ /* 0x000ea20000000800 */
[----:B------:R-:W-:Y:S04]  /*14320*/  STL.64 [R1+0x548], R226 ;  /* 0x000548e201007387 */ /* 0x000fe80000100a00 */
[----:B------:R-:W-:Y:S03]  /*14330*/  LDGSTS.E [R247+0x3000c], desc[UR6][R226.64], !P2 ;  /* 0x3000c000e2f77fae */ /* 0x000fe6000d121846 */
[----:B-1----:R-:W1:Y:S01]  /*14340*/  LDC R228, c[0x0][0x230] ;  /* 0x00008c00ffe47b82 */ /* 0x002e620000000800 */
[----:B------:R-:W-:Y:S04]  /*14350*/  STL.64 [R1+0x538], R224 ;  /* 0x000538e001007387 */ /* 0x000fe80000100a00 */
[----:B------:R-:W-:Y:S04]  /*14360*/  LDGSTS.E [R247+0x3400c], desc[UR6][R224.64], !P2 ;  /* 0x3400c000e0f77fae */ /* 0x000fe8000d121846 */
[----:B------:R3:W-:Y:S04]  /*14370*/  STL.64 [R1+0x528], R6 ;  /* 0x0005280601007387 */ /* 0x0007e80000100a00 */
[----:B------:R3:W-:Y:S04]  /*14380*/  LDGSTS.E [R247+0x3800c], desc[UR6][R6.64], !P2 ;  /* 0x3800c00006f77fae */ /* 0x0007e8000d121846 */
[----:B------:R4:W-:Y:S04]  /*14390*/  STL.64 [R1+0x518], R8 ;  /* 0x0005180801007387 */ /* 0x0009e80000100a00 */
[----:B------:R4:W-:Y:S01]  /*143a0*/  LDGSTS.E [R247+0x3c00c], desc[UR6][R8.64], !P2 ;  /* 0x3c00c00008f77fae */ /* 0x0009e2000d121846 */
[----:B---3--:R-:W-:-:S03]  /*143b0*/  IMAD.WIDE R6, R2, 0x4, R22 ;  /* 0x0000000402067825 */ /* 0x008fc600078e0216 */
[----:B------:R-:W-:Y:S01]  /*143c0*/  STL.64 [R1+0x508], R16 ;  /* 0x0005081001007387 */ /* 0x000fe20000100a00 */
[----:B------:R-:W-:-:S03]  /*143d0*/  ISETP.GE.U32.AND P2, PT, R3, 0x7fffff73, PT ;  /* 0x7fffff730300780c */ /* 0x000fc60003f46070 */
[----:B------:R-:W-:Y:S01]  /*143e0*/  LDGSTS.E [R246+0x30000], desc[UR6][R16.64], !P6 ;  /* 0x3000000010f67fae */ /* 0x000fe2000f121846 */
[----:B----4-:R-:W-:-:S03]  /*143f0*/  IMAD.WIDE R8, R2, 0x4, R20 ;  /* 0x0000000402087825 */ /* 0x010fc600078e0214 */
[----:B------:R3:W-:Y:S04]  /*14400*/  STL.64 [R1+0x4f8], R18 ;  /* 0x0004f81201007387 */ /* 0x0007e80000100a00 */
[----:B------:R3:W-:Y:S01]  /*14410*/  LDGSTS.E [R246+0x34000], desc[UR6][R18.64], !P6 ;  /* 0x3400000012f67fae */ /* 0x0007e2000f121846 */
[----:B------:R-:W-:-:S03]  /*14420*/  VIADD R3, R236, 0xffffff91 ;  /* 0xffffff91ec037836 */ /* 0x000fc60000000000 */
[----:B------:R4:W-:Y:S01]  /*14430*/  STL.64 [R1+0x4e8], R8 ;  /* 0x0004e80801007387 */ /* 0x0009e20000100a00 */
[----:B------:R-:W-:-:S03]  /*14440*/  IMAD.WIDE R20, R2, 0x4, R24 ;  /* 0x0000000402147825 */ /* 0x000fc600078e0218 */
[----:B------:R4:W-:Y:S04]  /*14450*/  LDGSTS.E [R246+0x38000], desc[UR6][R8.64], !P6 ;  /* 0x3800000008f67fae */ /* 0x0009e8000f121846 */
[----:B------:R2:W-:Y:S01]  /*14460*/  STL.64 [R1+0x4d8], R6 ;  /* 0x0004d80601007387 */ /* 0x0005e20000100a00 */
[----:B---3--:R-:W-:-:S03]  /*14470*/  IMAD.WIDE R18, R2, 0x4, R26 ;  /* 0x0000000402127825 */ /* 0x008fc600078e021a */
[----:B------:R2:W-:Y:S01]  /*14480*/  LDGSTS.E [R246+0x3c000], desc[UR6][R6.64], !P6 ;  /* 0x3c00000006f67fae */ /* 0x0005e2000f121846 */
[C---:B------:R-:W-:Y:S01]  /*14490*/  IMAD.WIDE R16, R2.reuse, 0x4, R28 ;  /* 0x0000000402107825 */ /* 0x040fe200078e021c */
[----:B------:R-:W-:Y:S02]  /*144a0*/  ISETP.GE.U32.AND P6, PT, R3, 0x7fffff72, PT ;  /* 0x7fffff720300780c */ /* 0x000fe40003fc6070 */
[----:B------:R3:W-:Y:S01]  /*144b0*/  LDGSTS.E [R246+0x30004], desc[UR6][R20.64], !P5 ;  /* 0x3000400014f67fae */ /* 0x0007e2000e921846 */
[----:B----4-:R-:W-:-:S03]  /*144c0*/  IMAD.WIDE R8, R2, 0x4, R30 ;  /* 0x0000000402087825 */ /* 0x010fc600078e021e */
[----:B------:R4:W-:Y:S01]  /*144d0*/  LDGSTS.E [R246+0x34004], desc[UR6][R18.64], !P5 ;  /* 0x3400400012f67fae */ /* 0x0009e2000e921846 */
[----:B--2---:R-:W2:Y:S01]  /*144e0*/  LDC R7, c[0x0][0x230] ;  /* 0x00008c00ff077b82 */ /* 0x004ea20000000800 */
[----:B-1----:R-:W-:Y:S02]  /*144f0*/  VIADD R3, R228, 0xffffff90 ;  /* 0xffffff90e4037836 */ /* 0x002fe40000000000 */
[----:B------:R1:W-:Y:S04]  /*14500*/  LDGSTS.E [R246+0x38004], desc[UR6][R16.64], !P5 ;  /* 0x3800400010f67fae */ /* 0x0003e8000e921846 */
[----:B------:R3:W-:Y:S01]  /*14510*/  STL.64 [R1+0x4c8], R20 ;  /* 0x0004c81401007387 */ /* 0x0007e20000100a00 */
[----:B------:R-:W2:Y:S03]  /*14520*/  LDC R6, c[0x0][0x230] ;  /* 0x00008c00ff067b82 */ /* 0x000ea60000000800 */
[----:B------:R1:W-:Y:S01]  /*14530*/  LDGSTS.E [R246+0x3c004], desc[UR6][R8.64], !P5 ;  /* 0x3c00400008f67fae */ /* 0x0003e2000e921846 */
[----:B------:R-:W-:Y:S01]  /*14540*/  ISETP.GE.U32.AND P5, PT, R3, 0x7fffff71, PT ;  /* 0x7fffff710300780c */ /* 0x000fe20003fa6070 */
[----:B------:R-:W-:-:S02]  /*14550*/  VIADD R3, R5, 0xffffff8f ;  /* 0xffffff8f05037836 */ /* 0x000fc40000000000 */
[----:B------:R4:W-:Y:S01]  /*14560*/  STL.64 [R1+0x4b8], R18 ;  /* 0x0004b81201007387 */ /* 0x0009e20000100a00 */
[----:B------:R-:W2:Y:S01]  /*14570*/  LDC R5, c[0x0][0x230] ;  /* 0x00008c00ff057b82 */ /* 0x000ea20000000800 */
[C---:B---3--:R-:W-:Y:S02]  /*14580*/  IMAD.WIDE R20, R2.reuse, 0x4, R32 ;  /* 0x0000000402147825 */ /* 0x048fe400078e0220 */
[----:B------:R1:W-:Y:S04]  /*14590*/  STL.64 [R1+0x4a8], R16 ;  /* 0x0004a81001007387 */ /* 0x0003e80000100a00 */
[----:B------:R3:W-:Y:S01]  /*145a0*/  STL.64 [R1+0x498], R8 ;  /* 0x0004980801007387 */ /* 0x0007e20000100a00 */
[----:B----4-:R-:W-:-:S03]  /*145b0*/  IMAD.WIDE R18, R2, 0x4, R34 ;  /* 0x0000000402127825 */ /* 0x010fc600078e0222 */
[----:B------:R4:W-:Y:S01]  /*145c0*/  STL.64 [R1+0x488], R20 ;  /* 0x0004881401007387 */ /* 0x0009e20000100a00 */
[----:B-1----:R-:W-:-:S03]  /*145d0*/  IMAD.WIDE R16, R2, 0x4, R36 ;  /* 0x0000000402107825 */ /* 0x002fc600078e0224 */
[----:B------:R4:W-:Y:S01]  /*145e0*/  LDGSTS.E [R246+0x30008], desc[UR6][R20.64], !P4 ;  /* 0x3000800014f67fae */ /* 0x0009e2000e121846 */
[----:B---3--:R-:W-:-:S03]  /*145f0*/  IMAD.WIDE R8, R2, 0x4, R38 ;  /* 0x0000000402087825 */ /* 0x008fc600078e0226 */
[----:B------:R1:W-:Y:S04]  /*14600*/  STL.64 [R1+0x478], R18 ;  /* 0x0004781201007387 */ /* 0x0003e80000100a00 */
[----:B------:R1:W-:Y:S01]  /*14610*/  LDGSTS.E [R246+0x34008], desc[UR6][R18.64], !P4 ;  /* 0x3400800012f67fae */ /* 0x0003e2000e121846 */
[----:B----4-:R-:W-:-:S03]  /*14620*/  IMAD.WIDE R20, R2, 0x4, R40 ;  /* 0x0000000402147825 */ /* 0x010fc600078e0228 */
[----:B------:R3:W-:Y:S04]  /*14630*/  STL.64 [R1+0x468], R16 ;  /* 0x0004681001007387 */ /* 0x0007e80000100a00 */
[----:B------:R3:W-:Y:S01]  /*14640*/  LDGSTS.E [R246+0x38008], desc[UR6][R16.64], !P4 ;  /* 0x3800800010f67fae */ /* 0x0007e2000e121846 */
[----:B-1----:R-:W-:-:S03]  /*14650*/  IMAD.WIDE R18, R2, 0x4, R42 ;  /* 0x0000000402127825 */ /* 0x002fc600078e022a */
[----:B------:R1:W-:Y:S04]  /*14660*/  STL.64 [R1+0x458], R8 ;  /* 0x0004580801007387 */ /* 0x0003e80000100a00 */
[----:B------:R1:W-:Y:S01]  /*14670*/  LDGSTS.E [R246+0x3c008], desc[UR6][R8.64], !P4 ;  /* 0x3c00800008f67fae */ /* 0x0003e2000e121846 */
[----:B---3--:R-:W-:-:S03]  /*14680*/  IMAD.WIDE R16, R2, 0x4, R44 ;  /* 0x0000000402107825 */ /* 0x008fc600078e022c */
[----:B------:R3:W-:Y:S01]  /*14690*/  STL.64 [R1+0x448], R20 ;  /* 0x0004481401007387 */ /* 0x0007e20000100a00 */
[----:B------:R-:W-:-:S03]  /*146a0*/  ISETP.GE.U32.AND P4, PT, R3, 0x7fffff70, PT ;  /* 0x7fffff700300780c */ /* 0x000fc60003f86070 */
[----:B------:R3:W-:Y:S01]  /*146b0*/  LDGSTS.E [R246+0x3000c], desc[UR6][R20.64], !P0 ;  /* 0x3000c00014f67fae */ /* 0x0007e2000c121846 */
[----:B-1----:R-:W-:-:S03]  /*146c0*/  IMAD.WIDE R8, R2, 0x4, R46 ;  /* 0x0000000402087825 */ /* 0x002fc600078e022e */
[----:B------:R1:W-:Y:S04]  /*146d0*/  STL.64 [R1+0x438], R18 ;  /* 0x0004381201007387 */ /* 0x0003e80000100a00 */
[----:B------:R1:W-:Y:S01]  /*146e0*/  LDGSTS.E [R246+0x3400c], desc[UR6][R18.64], !P0 ;  /* 0x3400c00012f67fae */ /* 0x0003e2000c121846 */
[----:B--2---:R-:W-:Y:S02]  /*146f0*/  VIADD R3, R7, 0xffffff8e ;  /* 0xffffff8e07037836 */ /* 0x004fe40000000000 */
[----:B------:R-:W2:Y:S01]  /*14700*/  LDC R7, c[0x0][0x230] ;  /* 0x00008c00ff077b82 */ /* 0x000ea20000000800 */
[C---:B---3--:R-:W-:Y:S01]  /*14710*/  IMAD.WIDE R20, R2.reuse, 0x4, R48 ;  /* 0x0000000402147825 */ /* 0x048fe200078e0230 */
        /* <DEDUP_REMOVED lines=12> */
[----:B------:R-:W-:Y:S02]  /*147e0*/  VIADD R3, R6, 0xffffff8d ;  /* 0xffffff8d06037836 */ /* 0x000fe40000000000 */
[----:B------:R-:W4:Y:S01]  /*147f0*/  LDC R6, c[0x0][0x230] ;  /* 0x00008c00ff067b82 */ /* 0x000f220000000800 */
        /* <DEDUP_REMOVED lines=22> */
[----:B------:R3:W-:Y:S04]  /*14960*/  STL.64 [R1+0x388], R20 ;  /* 0x0003881401007387 */ /* 0x0007e80000100a00 */
[----:B------:R3:W-:Y:S01]  /*14970*/  LDGSTS.E [R245+0x30008], desc[UR6][R20.64], !P6 ;  /* 0x3000800014f57fae */ /* 0x0007e2000f121846 */
[----:B-1----:R-:W-:-:S03]  /*14980*/  IMAD.WIDE R8, R2, 0x4, R70 ;  /* 0x0000000402087825 */ /* 0x002fc600078e0246 */
[----:B------:R-:W-:Y:S04]  /*14990*/  STL.64 [R1+0x378], R18 ;  /* 0x0003781201007387 */ /* 0x000fe80000100a00 */
[----:B------:R-:W-:Y:S04]  /*149a0*/  LDGSTS.E [R245+0x34008], desc[UR6][R18.64], !P6 ;  /* 0x3400800012f57fae */ /* 0x000fe8000f121846 */
[----:B------:R-:W-:Y:S04]  /*149b0*/  STL.64 [R1+0x368], R16 ;  /* 0x0003681001007387 */ /* 0x000fe80000100a00 */
[----:B------:R-:W-:Y:S04]  /*149c0*/  LDGSTS.E [R245+0x38008], desc[UR6][R16.64], !P6 ;  /* 0x3800800010f57fae */ /* 0x000fe8000f121846 */
[----:B------:R1:W-:Y:S04]  /*149d0*/  STL.64 [R1+0x358], R8 ;  /* 0x0003580801007387 */ /* 0x0003e80000100a00 */
[----:B------:R1:W-:Y:S01]  /*149e0*/  LDGSTS.E [R245+0x3c008], desc[UR6][R8.64], !P6 ;  /* 0x3c00800008f57fae */ /* 0x0003e2000f121846 */
[----:B------:R-:W-:Y:S01]  /*149f0*/  IMAD.WIDE R22, R2, 0x4, R72 ;  /* 0x0000000402167825 */ /* 0x000fe200078e0248 */
[----:B------:R-:W-:-:S03]  /*14a00*/  ISETP.GE.U32.AND P2, PT, R3, 0x7fffff6d, PT ;  /* 0x7fffff6d0300780c */ /* 0x000fc60003f46070 */
[C---:B---3--:R-:W-:Y:S01]  /*14a10*/  IMAD.WIDE R20, R2.reuse, 0x4, R74 ;  /* 0x0000000402147825 */ /* 0x048fe200078e024a */
[----:B-1----:R-:W1:Y:S03]  /*14a20*/  LDC R8, c[0x0][0x230] ;  /* 0x00008c00ff087b82 */ /* 0x002e660000000800 */
[C---:B------:R-:W-:Y:S01]  /*14a30*/  IMAD.WIDE R18, R2.reuse, 0x4, R76 ;  /* 0x0000000402127825 */ /* 0x040fe200078e024c */
[----:B------:R3:W-:Y:S03]  /*14a40*/  STL.64 [R1+0x348], R22 ;  /* 0x0003481601007387 */ /* 0x0007e60000100a00 */
[----:B--2---:R-:W-:Y:S01]  /*14a50*/  VIADD R3, R7, 0xffffff8b ;  /* 0xffffff8b07037836 */ /* 0x004fe20000000000 */
[----:B------:R3:W-:Y:S01]  /*14a60*/  LDGSTS.E [R245+0x3000c], desc[UR6][R22.64], !P5 ;  /* 0x3000c00016f57fae */ /* 0x0007e2000e921846 */
[----:B------:R-:W-:Y:S01]  /*14a70*/  IMAD.WIDE R16, R2, 0x4, R78 ;  /* 0x0000000402107825 */ /* 0x000fe200078e024e */
[----:B------:R-:W2:Y:S02]  /*14a80*/  LDC R7, c[0x0][0x230] ;  /* 0x00008c00ff077b82 */ /* 0x000ea40000000800 */
[----:B------:R3:W-:Y:S01]  /*14a90*/  STL.64 [R1+0x338], R20 ;  /* 0x0003381401007387 */ /* 0x0007e20000100a00 */
[----:B------:R-:W-:-:S03]  /*14aa0*/  ISETP.GE.U32.AND P6, PT, R3, 0x7fffff6c, PT ;  /* 0x7fffff6c0300780c */ /* 0x000fc60003fc6070 */
[----:B------:R3:W-:Y:S01]  /*14ab0*/  LDGSTS.E [R245+0x3400c], desc[UR6][R20.64], !P5 ;  /* 0x3400c00014f57fae */ /* 0x0007e2000e921846 */
[----:B----4-:R-:W-:Y:S02]  /*14ac0*/  VIADD R3, R6, 0xffffff8a ;  /* 0xffffff8a06037836 */ /* 0x010fe40000000000 */
[----:B------:R-:W4:Y:S01]  /*14ad0*/  LDC R6, c[0x0][0x230] ;  /* 0x00008c00ff067b82 */ /* 0x000f220000000800 */
[C---:B---3--:R-:W-:Y:S01]  /*14ae0*/  IMAD.WIDE R22, R2.reuse, 0x4, R80 ;  /* 0x0000000402167825 */ /* 0x048fe200078e0250 */
[----:B------:R3:W-:Y:S04]  /*14af0*/  STL.64 [R1+0x328], R18 ;  /* 0x0003281201007387 */ /* 0x0007e80000100a00 */
[----:B------:R3:W-:Y:S01]  /*14b00*/  LDGSTS.E [R245+0x3800c], desc[UR6][R18.64], !P5 ;  /* 0x3800c00012f57fae */ /* 0x0007e2000e921846 */
[----:B------:R-:W-:-:S03]  /*14b10*/  IMAD.WIDE R20, R2, 0x4, R82 ;  /* 0x0000000402147825 */ /* 0x000fc600078e0252 */
        /* <DEDUP_REMOVED lines=18> */
[----:B------:R-:W-:Y:S01]  /*14c40*/  STL.64 [R1+0x2c8], R22 ;  /* 0x0002c81601007387 */ /* 0x000fe20000100a00 */
[----:B------:R-:W-:-:S03]  /*14c50*/  ISETP.GE.U32.AND P4, PT, R3, 0x7fffff6a, PT ;  /* 0x7fffff6a0300780c */ /* 0x000fc60003f86070 */
[----:B------:R-:W-:Y:S01]  /*14c60*/  LDGSTS.E [R244+0x30004], desc[UR6][R22.64], !P0 ;  /* 0x3000400016f47fae */ /* 0x000fe2000c121846 */
[----:B-1----:R-:W-:-:S03]  /*14c70*/  IMAD.WIDE R16, R2, 0x4, R94 ;  /* 0x0000000402107825 */ /* 0x002fc600078e025e */
[----:B------:R1:W-:Y:S04]  /*14c80*/  STL.64 [R1+0x2b8], R20 ;  /* 0x0002b81401007387 */ /* 0x0003e80000100a00 */
[----:B------:R1:W-:Y:S01]  /*14c90*/  LDGSTS.E [R244+0x34004], desc[UR6][R20.64], !P0 ;  /* 0x3400400014f47fae */ /* 0x0003e2000c121846 */
[----:B------:R-:W-:-:S03]  /*14ca0*/  VIADD R3, R8, 0xffffff88 ;  /* 0xffffff8808037836 */ /* 0x000fc60000000000 */
[----:B------:R3:W-:Y:S01]  /*14cb0*/  STL.64 [R1+0x2a0], R18 ;  /* 0x0002a01201007387 */ /* 0x0007e20000100a00 */
[----:B------:R-:W-:-:S03]  /*14cc0*/  IMAD.WIDE R8, R2, 0x4, R102 ;  /* 0x0000000402087825 */ /* 0x000fc600078e0266 */
        /* <DEDUP_REMOVED lines=11> */
[----:B--2---:R-:W-:-:S03]  /*14d80*/  VIADD R3, R7, 0xffffff87 ;  /* 0xffffff8707037836 */ /* 0x004fc60000000000 */
[----:B------:R2:W-:Y:S04]  /*14d90*/  STL.64 [R1+0x258], R16 ;  /* 0x0002581001007387 */ /* 0x0005e80000100a00 */
[----:B------:R2:W-:Y:S01]  /*14da0*/  LDGSTS.E [R244+0x38008], desc[UR6][R16.64], !P1 ;  /* 0x3800800010f47fae */ /* 0x0005e2000c921846 */
[----:B------:R-:W-:-:S03]  /*14db0*/  IMAD.WIDE R22, R2, 0x4, R104 ;  /* 0x0000000402167825 */ /* 0x000fc600078e0268 */
[----:B------:R4:W-:Y:S04]  /*14dc0*/  STL.64 [R1+0x248], R8 ;  /* 0x0002480801007387 */ /* 0x0009e80000100a00 */
[----:B------:R4:W-:Y:S01]  /*14dd0*/  LDGSTS.E [R244+0x3c008], desc[UR6][R8.64], !P1 ;  /* 0x3c00800008f47fae */ /* 0x0009e2000c921846 */
[C---:B---3--:R-:W-:Y:S01]  /*14de0*/  IMAD.WIDE R20, R2.reuse, 0x4, R106 ;  /* 0x0000000402147825 */ /* 0x048fe200078e026a */
[----:B------:R-:W-:Y:S02]  /*14df0*/  ISETP.GE.U32.AND P1, PT, R3, 0x7fffff68, PT ;  /* 0x7fffff680300780c */ /* 0x000fe40003f26070 */
[----:B------:R-:W-:Y:S01]  /*14e00*/  LDGSTS.E [R244+0x3000c], desc[UR6][R22.64], !P2 ;  /* 0x3000c00016f47fae */ /* 0x000fe2000d121846 */
[----:B-1----:R-:W-:-:S04]  /*14e10*/  IMAD.WIDE R18, R2, 0x4, R108 ;  /* 0x0000000402127825 */ /* 0x002fc800078e026c */
[----:B--2---:R-:W-:Y:S01]  /*14e20*/  IMAD.WIDE R16, R2, 0x4, R110 ;  /* 0x0000000402107825 */ /* 0x004fe200078e026e */
[----:B------:R-:W-:Y:S01]  /*14e30*/  STL.64 [R1+0x238], R22 ;  /* 0x0002381601007387 */ /* 0x000fe20000100a00 */
[----:B----4-:R-:W1:Y:S02]  /*14e40*/  LDC R9, c[0x0][0x230] ;  /* 0x00008c00ff097b82 */ /* 0x010e640000000800 */
[----:B------:R-:W-:Y:S01]  /*14e50*/  VIADD R3, R6, 0xffffff86 ;  /* 0xffffff8606037836 */ /* 0x000fe20000000000 */
[----:B------:R2:W-:Y:S05]  /*14e60*/  LDGSTS.E [R244+0x3400c], desc[UR6][R20.64], !P2 ;  /* 0x3400c00014f47fae */ /* 0x0005ea000d121846 */
[----:B------:R-:W3:Y:S01]  /*14e70*/  LDC R8, c[0x0][0x230] ;  /* 0x00008c00ff087b82 */ /* 0x000ee20000000800 */
[----:B------:R2:W-:Y:S04]  /*14e80*/  STL.64 [R1+0x228], R20 ;  /* 0x0002281401007387 */ /* 0x0005e80000100a00 */
[----:B------:R4:W-:Y:S01]  /*14e90*/  LDGSTS.E [R244+0x3800c], desc[UR6][R18.64], !P2 ;  /* 0x3800c00012f47fae */ /* 0x0009e2000d121846 */
[----:B------:R-:W-:-:S03]  /*14ea0*/  IMAD.WIDE R6, R2, 0x4, R118 ;  /* 0x0000000402067825 */ /* 0x000fc600078e0276 */
[----:B------:R4:W-:Y:S04]  /*14eb0*/  STL.64 [R1+0x218], R18 ;  /* 0x0002181201007387 */ /* 0x0009e80000100a00 */
[----:B------:R4:W-:Y:S01]  /*14ec0*/  LDGSTS.E [R244+0x3c00c], desc[UR6][R16.64], !P2 ;  /* 0x3c00c00010f47fae */ /* 0x0009e2000d121846 */
[C---:B--2---:R-:W-:Y:S01]  /*14ed0*/  IMAD.WIDE R20, R2.reuse, 0x4, R112 ;  /* 0x0000000402147825 */ /* 0x044fe200078e0270 */
[----:B------:R-:W-:Y:S02]  /*14ee0*/  ISETP.GE.U32.AND P2, PT, R3, 0x7fffff67, PT ;  /* 0x7fffff670300780c */ /* 0x000fe40003f46070 */
[----:B------:R2:W-:Y:S01]  /*14ef0*/  STL.64 [R1+0x208], R16 ;  /* 0x0002081001007387 */ /* 0x0005e20000100a00 */
[----:B------:R-:W-:Y:S02]  /*14f00*/  VIADD R3, R5, 0xffffff85 ;  /* 0xffffff8505037836 */ /* 0x000fe40000000000 */
[----:B------:R-:W3:Y:S01]  /*14f10*/  LDC R5, c[0x0][0x230] ;  /* 0x00008c00ff057b82 */ /* 0x000ee20000000800 */
[C---:B----4-:R-:W-:Y:S01]  /*14f20*/  IMAD.WIDE R18, R2.reuse, 0x4, R114 ;  /* 0x0000000402127825 */ /* 0x050fe200078e0272 */
[----:B------:R4:W-:Y:S03]  /*14f30*/  STL.64 [R1+0x1f8], R20 ;  /* 0x0001f81401007387 */ /* 0x0009e60000100a00 */
[C---:B------:R-:W-:Y:S01]  /*14f40*/  IMAD.WIDE R22, R2.reuse, 0x4, R120 ;  /* 0x0000000402167825 */ /* 0x040fe200078e0278 */
[----:B------:R4:W-:Y:S03]  /*14f50*/  LDGSTS.E [R243+0x30000], desc[UR6][R20.64], !P6 ;  /* 0x3000000014f37fae */ /* 0x0009e6000f121846 */
[C---:B--2---:R-:W-:Y:S01]  /*14f60*/  IMAD.WIDE R16, R2.reuse, 0x4, R116 ;  /* 0x0000000402107825 */ /* 0x044fe200078e0274 */
[----:B------:R2:W-:Y:S04]  /*14f70*/  STL.64 [R1+0x1e8], R18 ;  /* 0x0001e81201007387 */ /* 0x0005e80000100a00 */
[----:B------:R2:W-:Y:S01]  /*14f80*/  LDGSTS.E [R243+0x34000], desc[UR6][R18.64], !P6 ;  /* 0x3400000012f37fae */ /* 0x0005e2000f121846 */
[----:B----4-:R-:W-:-:S03]  /*14f90*/  IMAD.WIDE R20, R2, 0x4, R122 ;  /* 0x0000000402147825 */ /* 0x010fc600078e027a */
[----:B------:R4:W-:Y:S04]  /*14fa0*/  STL.64 [R1+0x1d8], R16 ;  /* 0x0001d81001007387 */ /* 0x0009e80000100a00 */
[----:B------:R4:W-:Y:S01]  /*14fb0*/  LDGSTS.E [R243+0x38000], desc[UR6][R16.64], !P6 ;  /* 0x3800000010f37fae */ /* 0x0009e2000f121846 */
[----:B--2---:R-:W-:-:S03]  /*14fc0*/  IMAD.WIDE R18, R2, 0x4, R124 ;  /* 0x0000000402127825 */ /* 0x004fc600078e027c */
[----:B------:R2:W-:Y:S04]  /*14fd0*/  STL.64 [R1+0x1c8], R6 ;  /* 0x0001c80601007387 */ /* 0x0005e80000100a00 */
[----:B------:R2:W-:Y:S01]  /*14fe0*/  LDGSTS.E [R243+0x3c000], desc[UR6][R6.64], !P6 ;  /* 0x3c00000006f37fae */ /* 0x0005e2000f121846 */
[----:B----4-:R-:W-:-:S03]  /*14ff0*/  IMAD.WIDE R16, R2, 0x4, R126 ;  /* 0x0000000402107825 */ /* 0x010fc600078e027e */
[----:B------:R4:W-:Y:S01]  /*15000*/  STL.64 [R1+0x1c0], R22 ;  /* 0x0001c01601007387 */ /* 0x0009e20000100a00 */
[----:B------:R-:W-:-:S03]  /*15010*/  ISETP.GE.U32.AND P6, PT, R3, 0x7fffff66, PT ;  /* 0x7fffff660300780c */ /* 0x000fc60003fc6070 */
[----:B------:R4:W-:Y:S01]  /*15020*/  LDGSTS.E [R243+0x30004], desc[UR6][R22.64], !P5 ;  /* 0x3000400016f37fae */ /* 0x0009e2000e921846 */
[----:B--2---:R-:W2:Y:S03]  /*15030*/  LDC R7, c[0x0][0x230] ;  /* 0x00008c00ff077b82 */ /* 0x004ea60000000800 */
[----:B------:R3:W-:Y:S01]  /*15040*/  STL.64 [R1+0x1b8], R20 ;  /* 0x0001b81401007387 */ /* 0x0007e20000100a00 */
[----:B-1----:R-:W-:-:S03]  /*15050*/  VIADD R3, R9, 0xffffff84 ;  /* 0xffffff8409037836 */ /* 0x002fc60000000000 */
[----:B------:R3:W-:Y:S01]  /*15060*/  LDGSTS.E [R243+0x34004], desc[UR6][R20.64], !P5 ;  /* 0x3400400014f37fae */ /* 0x0007e2000e921846 */
[----:B------:R-:W1:Y:S01]  /*15070*/  LDC R6, c[0x0][0x230] ;  /* 0x00008c00ff067b82 */ /* 0x000e620000000800 */
[C---:B----4-:R-:W-:Y:S02]  /*15080*/  IMAD.WIDE R22, R2.reuse, 0x4, R128 ;  /* 0x0000000402167825 */ /* 0x050fe400078e0280 */
[----:B------:R4:W-:Y:S04]  /*15090*/  STL.64 [R1+0x1b0], R18 ;  /* 0x0001b01201007387 */ /* 0x0009e80000100a00 */
[----:B------:R4:W-:Y:S01]  /*150a0*/  LDGSTS.E [R243+0x38004], desc[UR6][R18.64], !P5 ;  /* 0x3800400012f37fae */ /* 0x0009e2000e921846 */
[----:B---3--:R-:W-:-:S03]  /*150b0*/  IMAD.WIDE R20, R2, 0x4, R130 ;  /* 0x0000000402147825 */ /* 0x008fc600078e0282 */
[----:B------:R3:W-:Y:S04]  /*150c0*/  STL.64 [R1+0x1a8], R16 ;  /* 0x0001a81001007387 */ /* 0x0007e80000100a00 */
[----:B------:R3:W-:Y:S01]  /*150d0*/  LDGSTS.E [R243+0x3c004], desc[UR6][R16.64], !P5 ;  /* 0x3c00400010f37fae */ /* 0x0007e2000e921846 */
[----:B----4-:R-:W-:-:S03]  /*150e0*/  IMAD.WIDE R18, R2, 0x4, R132 ;  /* 0x0000000402127825 */ /* 0x010fc600078e0284 */
[----:B------:R-:W-:Y:S01]  /*150f0*/  STL.64 [R1+0x1a0], R22 ;  /* 0x0001a01601007387 */ /* 0x000fe20000100a00 */
[----:B------:R-:W-:-:S03]  /*15100*/  ISETP.GE.U32.AND P5, PT, R3, 0x7fffff65, PT ;  /* 0x7fffff650300780c */ /* 0x000fc60003fa6070 */
[----:B------:R-:W-:Y:S01]  /*15110*/  LDGSTS.E [R243+0x30008], desc[UR6][R22.64], !P4 ;  /* 0x3000800016f37fae */ /* 0x000fe2000e121846 */
[----:B---3--:R-:W-:-:S03]  /*15120*/  IMAD.WIDE R16, R2, 0x4, R134 ;  /* 0x0000000402107825 */ /* 0x008fc600078e0286 */
[----:B------:R3:W-:Y:S04]  /*15130*/  STL.64 [R1+0x198], R20 ;  /* 0x0001981401007387 */ /* 0x0007e80000100a00 */
[----:B------:R3:W-:Y:S01]  /*15140*/  LDGSTS.E [R243+0x34008], desc[UR6][R20.64], !P4 ;  /* 0x3400800014f37fae */ /* 0x0007e2000e121846 */
[----:B------:R-:W-:-:S03]  /*15150*/  VIADD R3, R8, 0xffffff83 ;  /* 0xffffff8308037836 */ /* 0x000fc60000000000 */
[----:B------:R4:W-:Y:S01]  /*15160*/  STL.64 [R1+0x190], R18 ;  /* 0x0001901201007387 */ /* 0x0009e20000100a00 */
[----:B------:R-:W-:-:S03]  /*15170*/  IMAD.WIDE R8, R2, 0x4, R142 ;  /* 0x0000000402087825 */ /* 0x000fc600078e028e */
[----:B------:R4:W-:Y:S01]  /*15180*/  LDGSTS.E [R243+0x38008], desc[UR6][R18.64], !P4 ;  /* 0x3800800012f37fae */ /* 0x0009e2000e121846 */
[----:B---3--:R-:W-:-:S03]  /*15190*/  IMAD.WIDE R20, R2, 0x4, R136 ;  /* 0x0000000402147825 */ /* 0x008fc600078e0288 */
[----:B------:R3:W-:Y:S04]  /*151a0*/  STL.64 [R1+0x188], R16 ;  /* 0x0001881001007387 */ /* 0x0007e80000100a00 */
[----:B------:R3:W-:Y:S01]  /*151b0*/  LDGSTS.E [R243+0x3c008], desc[UR6][R16.64], !P4 ;  /* 0x3c00800010f37fae */ /* 0x0007e2000e121846 */
[----:B----4-:R-:W-:-:S03]  /*151c0*/  IMAD.WIDE R18, R2, 0x4, R138 ;  /* 0x0000000402127825 */ /* 0x010fc600078e028a */
[----:B------:R4:W-:Y:S01]  /*151d0*/  STL.64 [R1+0x180], R20 ;  /* 0x0001801401007387 */ /* 0x0009e20000100a00 */
[----:B------:R-:W-:-:S03]  /*151e0*/  ISETP.GE.U32.AND P4, PT, R3, 0x7fffff64, PT ;  /* 0x7fffff640300780c */ /* 0x000fc60003f86070 */
[----:B------:R4:W-:Y:S01]  /*151f0*/  LDGSTS.E [R243+0x3000c], desc[UR6][R20.64], !P0 ;  /* 0x3000c00014f37fae */ /* 0x0009e2000c121846 */
[----:B---3--:R-:W-:-:S03]  /*15200*/  IMAD.WIDE R16, R2, 0x4, R140 ;  /* 0x0000000402107825 */ /* 0x008fc600078e028c */
[----:B------:R3:W-:Y:S04]  /*15210*/  STL.64 [R1+0x178], R18 ;  /* 0x0001781201007387 */ /* 0x0007e80000100a00 */
[----:B------:R3:W-:Y:S01]  /*15220*/  LDGSTS.E [R243+0x3400c], desc[UR6][R18.64], !P0 ;  /* 0x3400c00012f37fae */ /* 0x0007e2000c121846 */
[----:B----4-:R-:W-:-:S03]  /*15230*/  IMAD.WIDE R20, R2, 0x4, R144 ;  /* 0x0000000402147825 */ /* 0x010fc600078e0290 */
[----:B------:R4:W-:Y:S04]  /*15240*/  STL.64 [R1+0x170], R16 ;  /* 0x0001701001007387 */ /* 0x0009e80000100a00 */
[----:B------:R4:W-:Y:S01]  /*15250*/  LDGSTS.E [R243+0x3800c], desc[UR6][R16.64], !P0 ;  /* 0x3800c00010f37fae */ /* 0x0009e2000c121846 */
[----:B------:R-:W-:Y:S02]  /*15260*/  VIADD R3, R5, 0xffffff82 ;  /* 0xffffff8205037836 */ /* 0x000fe40000000000 */
[C---:B---3--:R-:W-:Y:S01]  /*15270*/  IMAD.WIDE R18, R2.reuse, 0x4, R146 ;  /* 0x0000000402127825 */ /* 0x048fe200078e0292 */
        /* <DEDUP_REMOVED lines=9> */
[----:B--2---:R-:W-:-:S03]  /*15310*/  VIADD R3, R7, 0xffffff81 ;  /* 0xffffff8107037836 */ /* 0x004fc60000000000 */
[----:B------:R2:W-:Y:S01]  /*15320*/  STL.64 [R1+0x150], R16 ;  /* 0x0001501001007387 */ /* 0x0005e20000100a00 */
[----:B-1----:R-:W-:-:S03]  /*15330*/  VIADD R5, R6, 0xffffff80 ;  /* 0xffffff8006057836 */ /* 0x002fc60000000000 */
[----:B------:R2:W-:Y:S01]  /*15340*/  LDGSTS.E [R242+0x38000], desc[UR6][R16.64], !P1 ;  /* 0x3800000010f27fae */ /* 0x0005e2000c921846 */
[----:B------:R-:W-:-:S03]  /*15350*/  IMAD.WIDE R6, R2, 0x4, R158 ;  /* 0x0000000402067825 */ /* 0x000fc600078e029e */
[----:B------:R1:W-:Y:S01]  /*15360*/  STL.64 [R1+0x148], R8 ;  /* 0x0001480801007387 */ /* 0x0003e20000100a00 */
[----:B---3--:R-:W-:-:S03]  /*15370*/  IMAD.WIDE R18, R2, 0x4, R152 ;  /* 0x0000000402127825 */ /* 0x008fc600078e0298 */
[----:B------:R1:W-:Y:S01]  /*15380*/  LDGSTS.E [R242+0x3c000], desc[UR6][R8.64], !P1 ;  /* 0x3c00000008f27fae */ /* 0x0003e2000c921846 */
[----:B--2---:R-:W-:-:S03]  /*15390*/  IMAD.WIDE R16, R2, 0x4, R154 ;  /* 0x0000000402107825 */ /* 0x004fc600078e029a */
        /* <DEDUP_REMOVED lines=12> */
[----:B------:R-:W-:Y:S04]  /*15460*/  STL.64 [R1+0x120], R18 ;  /* 0x0001201201007387 */ /* 0x000fe80000100a00 */
[----:B------:R-:W-:Y:S01]  /*15470*/  STL.64 [R1+0x118], R16 ;  /* 0x0001181001007387 */ /* 0x000fe20000100a00 */
[----:B-1----:R-:W-:-:S03]  /*15480*/  IMAD.WIDE R6, R2, 0x4, R166 ;  /* 0x0000000402067825 */ /* 0x002fc600078e02a6 */
[----:B------:R1:W-:Y:S01]  /*15490*/  STL.64 [R1+0x110], R8 ;  /* 0x0001100801007387 */ /* 0x0003e20000100a00 */
[----:B------:R-:W-:-:S03]  /*154a0*/  ISETP.GE.AND P1, PT, R241, R5, PT ;  /* 0x00000005f100720c */ /* 0x000fc60003f26270 */
[----:B------:R2:W-:Y:S04]  /*154b0*/  STL.64 [R1+0x108], R6 ;  /* 0x0001080601007387 */ /* 0x0005e80000100a00 */
[----:B------:R-:W3:Y:S04]  /*154c0*/  LDL.LU.64 R238, [R1+0x298] ;  /* 0x0002980001ee7983 */ /* 0x000ee80000300a00 */
[----:B------:R-:W4:Y:S04]  /*154d0*/  LDL.LU.64 R240, [R1+0x2b0] ;  /* 0x0002b00001f07983 */ /* 0x000f280000300a00 */
[----:B------:R-:W-:Y:S04]  /*154e0*/  LDGSTS.E [R242+0x30008], desc[UR6][R18.64], !P6 ;  /* 0x3000800012f27fae */ /* 0x000fe8000f121846 */
[----:B------:R-:W-:Y:S01]  /*154f0*/  LDGSTS.E [R242+0x34008], desc[UR6][R16.64], !P6 ;  /* 0x3400800010f27fae */ /* 0x000fe2000f121846 */
[----:B------:R-:W-:-:S03]  /*15500*/  IMAD.WIDE R54, R2, 0x4, R172 ;  /* 0x0000000402367825 */ /* 0x000fc600078e02ac */
[----:B------:R1:W-:Y:S04]  /*15510*/  LDGSTS.E [R242+0x38008], desc[UR6][R8.64], !P6 ;  /* 0x3800800008f27fae */ /* 0x0003e8000f121846 */
[----:B------:R2:W-:Y:S01]  /*15520*/  LDGSTS.E [R242+0x3c008], desc[UR6][R6.64], !P6 ;  /* 0x3c00800006f27fae */ /* 0x0005e2000f121846 */
[C---:B------:R-:W-:Y:S01]  /*15530*/  IMAD.WIDE R46, R2.reuse, 0x4, R174 ;  /* 0x00000004022e7825 */ /* 0x040fe200078e02ae */
[----:B------:R-:W-:Y:S02]  /*15540*/  ISETP.GE.U32.AND P2, PT, R3, 0x7fffff62, PT ;  /* 0x7fffff620300780c */ /* 0x000fe40003f46070 */
[----:B------:R-:W-:Y:S01]  /*15550*/  LDGSTS.E [R242+0x3000c], desc[UR6][R54.64], !P5 ;  /* 0x3000c00036f27fae */ /* 0x000fe2000e921846 */
[----:B------:R-:W-:-:S04]  /*15560*/  IMAD.WIDE R52, R2, 0x4, R182 ;  /* 0x0000000402347825 */ /* 0x000fc800078e02b6 */
[C---:B-1----:R-:W-:Y:S01]  /*15570*/  IMAD.WIDE R8, R4.reuse, 0x4, R170 ;  /* 0x0000000404087825 */ /* 0x042fe200078e02aa */
[----:B------:R-:W-:Y:S03]  /*15580*/  LDGSTS.E [R242+0x3400c], desc[UR6][R52.64], !P5 ;  /* 0x3400c00034f27fae */ /* 0x000fe6000e921846 */
[----:B--2---:R-:W-:-:S04]  /*15590*/  IMAD.WIDE R6, R4, 0x4, R168 ;  /* 0x0000000404067825 */ /* 0x004fc800078e02a8 */
        /* <DEDUP_REMOVED lines=10> */
[----:B------:R-:W-:Y:S01]  /*15640*/  IMAD.WIDE R44, R2, 0x4, R188 ;  /* 0x00000004022c7825 */ /* 0x000fe200078e02bc */
[----:B------:R-:W-:Y:S01]  /*15650*/  LDGSTS.E [R242+0x3800c], desc[UR6][R50.64], !P5 ;  /* 0x3800c00032f27fae */ /* 0x000fe2000e921846 */
[----:B------:R-:W-:-:S02]  /*15660*/  ISETP.GE.U32.AND P6, PT, R5, 0x7fffff61, PT ;  /* 0x7fffff610500780c */ /* 0x000fc40003fc6070 */
[C---:B------:R-:W-:Y:S01]  /*15670*/  IMAD.WIDE R42, R2.reuse, 0x4, R190 ;  /* 0x00000004022a7825 */ /* 0x040fe200078e02be */
[----:B------:R-:W-:Y:S03]  /*15680*/  STL.64 [R1+0xd8], R30 ;  /* 0x0000d81e01007387 */ /* 0x000fe60000100a00 */
[C---:B------:R-:W-:Y:S01]  /*15690*/  IMAD.WIDE R40, R2.reuse, 0x4, R192 ;  /* 0x0000000402287825 */ /* 0x040fe200078e02c0 */
[----:B------:R-:W-:Y:S03]  /*156a0*/  LDGSTS.E [R242+0x3c00c], desc[UR6][R48.64], !P5 ;  /* 0x3c00c00030f27fae */ /* 0x000fe6000e921846 */
[C---:B------:R-:W-:Y:S01]  /*156b0*/  IMAD.WIDE R36, R2.reuse, 0x4, R194 ;  /* 0x0000000402247825 */ /* 0x040fe200078e02c2 */
[----:B------:R-:W-:Y:S03]  /*156c0*/  STL.64 [R1+0xc8], R52 ;  /* 0x0000c83401007387 */ /* 0x000fe60000100a00 */
[C---:B------:R-:W-:Y:S01]  /*156d0*/  IMAD.WIDE R34, R2.reuse, 0x4, R196 ;  /* 0x0000000402227825 */ /* 0x040fe200078e02c4 */
[----:B------:R-:W-:Y:S03]  /*156e0*/  LDGSTS.E [R0+0x30000], desc[UR6][R46.64], !P4 ;  /* 0x300000002e007fae */ /* 0x000fe6000e121846 */
[C---:B------:R-:W-:Y:S01]  /*156f0*/  IMAD.WIDE R32, R2.reuse, 0x4, R198 ;  /* 0x0000000402207825 */ /* 0x040fe200078e02c6 */
[----:B------:R-:W-:Y:S04]  /*15700*/  STL.64 [R1+0xd0], R22 ;  /* 0x0000d01601007387 */ /* 0x000fe80000100a00 */
[----:B------:R-:W-:Y:S01]  /*15710*/  LDGSTS.E [R0+0x34000], desc[UR6][R44.64], !P4 ;  /* 0x340000002c007fae */ /* 0x000fe2000e121846 */
[----:B------:R-:W-:-:S03]  /*15720*/  IMAD.WIDE R28, R2, 0x4, R200 ;  /* 0x00000004021c7825 */ /* 0x000fc600078e02c8 */
[----:B------:R-:W-:Y:S01]  /*15730*/  STL.64 [R1+0xc0], R50 ;  /* 0x0000c03201007387 */ /* 0x000fe20000100a00 */
[----:B------:R-:W-:-:S03]  /*15740*/  IMAD.WIDE R26, R2, 0x4, R202 ;  /* 0x00000004021a7825 */ /* 0x000fc600078e02ca */
[----:B------:R-:W-:Y:S01]  /*15750*/  LDGSTS.E [R0+0x38000], desc[UR6][R42.64], !P4 ;  /* 0x380000002a007fae */ /* 0x000fe2000e121846 */
[----:B------:R-:W-:-:S03]  /*15760*/  IMAD.WIDE R24, R2, 0x4, R204 ;  /* 0x0000000402187825 */ /* 0x000fc600078e02cc */
[----:B------:R-:W-:Y:S04]  /*15770*/  STL.64 [R1+0xb8], R48 ;  /* 0x0000b83001007387 */ /* 0x000fe80000100a00 */
[----:B------:R-:W-:Y:S04]  /*15780*/  LDGSTS.E [R0+0x3c000], desc[UR6][R40.64], !P4 ;  /* 0x3c00000028007fae */ /* 0x000fe8000e121846 */
[----:B------:R-:W-:Y:S04]  /*15790*/  STL.64 [R1+0xb0], R44 ;  /* 0x0000b02c01007387 */ /* 0x000fe80000100a00 */
[----:B------:R-:W-:Y:S01]  /*157a0*/  LDGSTS.E [R0+0x30004], desc[UR6][R38.64], !P0 ;  /* 0x3000400026007fae */ /* 0x000fe2000c121846 */
[----:B------:R-:W-:-:S03]  /*157b0*/  IMAD.WIDE R20, R2, 0x4, R206 ;  /* 0x0000000402147825 */ /* 0x000fc600078e02ce */
[----:B------:R-:W-:Y:S04]  /*157c0*/  STL.64 [R1+0xa8], R42 ;  /* 0x0000a82a01007387 */ /* 0x000fe80000100a00 */
[----:B------:R-:W-:Y:S01]  /*157d0*/  LDGSTS.E [R0+0x34004], desc[UR6][R36.64], !P0 ;  /* 0x3400400024007fae */ /* 0x000fe2000c121846 */
[----:B------:R-:W-:-:S03]  /*157e0*/  IMAD.WIDE R18, R2, 0x4, R208 ;  /* 0x0000000402127825 */ /* 0x000fc600078e02d0 */
[----:B------:R-:W-:Y:S04]  /*157f0*/  STL.64 [R1+0xa0], R40 ;  /* 0x0000a02801007387 */ /* 0x000fe80000100a00 */
[----:B------:R-:W-:Y:S01]  /*15800*/  LDGSTS.E [R0+0x38004], desc[UR6][R34.64], !P0 ;  /* 0x3800400022007fae */ /* 0x000fe2000c121846 */
[----:B------:R-:W-:-:S03]  /*15810*/  IMAD.WIDE R16, R2, 0x4, R210 ;  /* 0x0000000402107825 */ /* 0x000fc600078e02d2 */
[----:B------:R-:W-:Y:S04]  /*15820*/  STL.64 [R1+0x98], R36 ;  /* 0x0000982401007387 */ /* 0x000fe80000100a00 */
[----:B------:R-:W-:Y:S04]  /*15830*/  LDGSTS.E [R0+0x3c004], desc[UR6][R32.64], !P0 ;  /* 0x3c00400020007fae */ /* 0x000fe8000c121846 */
        /* <DEDUP_REMOVED lines=9> */
[----:B------:R3:W-:Y:S04]  /*158d0*/  LDGSTS.E [R0+0x3000c], desc[UR6][R22.64], !P6 ;  /* 0x3000c00016007fae */ /* 0x0007e8000f121846 */
[----:B------:R-:W-:Y:S04]  /*158e0*/  STL.64 [R1+0x68], R20 ;  /* 0x0000681401007387 */ /* 0x000fe80000100a00 */
[----:B------:R-:W-:Y:S04]  /*158f0*/  STL.64 [R1+0x60], R18 ;  /* 0x0000601201007387 */ /* 0x000fe80000100a00 */
[----:B------:R4:W-:Y:S04]  /*15900*/  LDGSTS.E [R0+0x3400c], desc[UR6][R20.64], !P6 ;  /* 0x3400c00014007fae */ /* 0x0009e8000f121846 */
[----:B------:R1:W-:Y:S04]  /*15910*/  STL.64 [R1+0x58], R16 ;  /* 0x0000581001007387 */ /* 0x0003e80000100a00 */
[----:B------:R2:W-:Y:S04]  /*15920*/  LDGSTS.E [R0+0x3800c], desc[UR6][R18.64], !P6 ;  /* 0x3800c00012007fae */ /* 0x0005e8000f121846 */
[----:B------:R-:W-:Y:S04]  /*15930*/  LDGSTS.E [R0+0x3c00c], desc[UR6][R16.64], !P6 ;  /* 0x3c00c00010007fae */ /* 0x000fe8000f121846 */
[----:B------:R-:W2:Y:S01]  /*15940*/  LDL.LU.64 R226, [R1+0x1d0] ;  /* 0x0001d00001e27983 */ /* 0x000ea20000300a00 */
[----:B------:R-:W-:Y:S01]  /*15950*/  UISETP.GT.AND UP1, UPT, UR4, 0x9f, UPT ;  /* 0x0000009f0400788c */ /* 0x000fe2000bf24270 */
[----:B------:R-:W-:Y:S01]  /*15960*/  SEL R3, RZ, 0x4, P1 ;  /* 0x00000004ff037807 */ /* 0x000fe20000800000 */
[----:B------:R-:W-:Y:S01]  /*15970*/  VIADD R5, R251, 0x100000 ;  /* 0x00100000fb057836 */ /* 0x000fe20000000000 */
[----:B------:R-:W0:Y:S04]  /*15980*/  LDGDEPBAR ;  /* 0x00000000000079af */ /* 0x000e280000000000 */
[----:B-1----:R-:W2:Y:S01]  /*15990*/  LDL.LU.64 R16, [R1+0x1e0] ;  /* 0x0001e00001107983 */ /* 0x002ea20000300a00 */
[----:B---3--:R-:W-:-:S04]  /*159a0*/  IMAD.WIDE R22, R4, 0x4, R238 ;  /* 0x0000000404167825 */ /* 0x008fc800078e02ee */
[----:B----4-:R-:W-:Y:S01]  /*159b0*/  IMAD.WIDE R20, R4, 0x4, R240 ;  /* 0x0000000404147825 */ /* 0x010fe200078e02f0 */
[----:B------:R-:W-:Y:S04]  /*159c0*/  STL.64 [R1+0x50], R22 ;  /* 0x0000501601007387 */ /* 0x000fe80000100a00 */
[----:B------:R-:W3:Y:S04]  /*159d0*/  LDL.LU.64 R234, [R1+0x1f0] ;  /* 0x0001f00001ea7983 */ /* 0x000ee80000300a00 */
[----:B------:R1:W-:Y:S04]  /*159e0*/  STL.64 [R1+0x48], R20 ;  /* 0x0000481401007387 */ /* 0x0003e80000100a00 */
[----:B------:R-:W4:Y:S01]  /*159f0*/  LDL.LU.64 R238, [R1+0x200] ;  /* 0x0002000001ee7983 */ /* 0x000f220000300a00 */
[----:B------:R-:W-:-:S04]  /*15a00*/  PLOP3.LUT P1, PT, PT, PT, UP1, 0x80, 0x0 ;  /* 0x000000000000781c */ /* 0x000fc80003f2f018 */
[----:B------:R-:W-:-:S04]  /*15a10*/  SEL R3, R3, RZ, P1 ;  /* 0x000000ff03037207 */ /* 0x000fc80000800000 */
[----:B------:R-:W-:Y:S01]  /*15a20*/  ISETP.NE.U32.AND P1, PT, R3, RZ, PT ;  /* 0x000000ff0300720c */ /* 0x000fe20003f25070 */
[----:B------:R-:W-:Y:S02]  /*15a30*/  VIADD R3, R251, 0x100000 ;  /* 0x00100000fb037836 */ /* 0x000fe40000000000 */
[----:B--2---:R-:W-:-:S03]  /*15a40*/  IMAD.WIDE R18, R4, 0x4, R212 ;  /* 0x0000000404127825 */ /* 0x004fc600078e02d4 */
[----:B------:R2:W-:Y:S04]  /*15a50*/  LDGSTS.E [R3+-0x70000], desc[UR6][R6.64], P3 ;  /* 0x9000000006037fae */ /* 0x0005e80009921846 */
[----:B------:R1:W-:Y:S01]  /*15a60*/  LDGSTS.E [R5+-0x6fc00], desc[UR6][R8.64], P3 ;  /* 0x9040000008057fae */ /* 0x0003e20009921846 */
[C---:B--2---:R-:W-:Y:S02]  /*15a70*/  VIADD R7, R251.reuse, 0x100000 ;  /* 0x00100000fb077836 */ /* 0x044fe40000000000 */
[----:B------:R-:W-:Y:S02]  /*15a80*/  VIADD R6, R251, 0x100000 ;  /* 0x00100000fb067836 */ /* 0x000fe40000000000 */
[C---:B-1----:R-:W-:Y:S01]  /*15a90*/  IMAD.WIDE R8, R4.reuse, 0x4, R214 ;  /* 0x0000000404087825 */ /* 0x042fe200078e02d6 */
[----:B------:R-:W-:Y:S04]  /*15aa0*/  LDGSTS.E [R7+-0x6f800], desc[UR6][R22.64], P3 ;  /* 0x9080000016077fae */ /* 0x000fe80009921846 */
[----:B------:R1:W-:Y:S04]  /*15ab0*/  LDGSTS.E [R6+-0x6f400], desc[UR6][R20.64], P3 ;  /* 0x90c0000014067fae */ /* 0x0003e80009921846 */
[----:B------:R2:W-:Y:S04]  /*15ac0*/  STL.64 [R1+0x40], R18 ;  /* 0x0000401201007387 */ /* 0x0005e80000100a00 */
[----:B------:R2:W-:Y:S01]  /*15ad0*/  LDGSTS.E [R5+-0x6f000], desc[UR6][R18.64], P3 ;  /* 0x9100000012057fae */ /* 0x0005e20009921846 */
[----:B-1----:R-:W-:-:S03]  /*15ae0*/  IMAD.WIDE R20, R4, 0x4, R216 ;  /* 0x0000000404147825 */ /* 0x002fc600078e02d8 */
[----:B------:R1:W-:Y:S04]  /*15af0*/  STL.64 [R1+0x38], R8 ;  /* 0x0000380801007387 */ /* 0x0003e80000100a00 */
[----:B------:R1:W-:Y:S01]  /*15b00*/  LDGSTS.E [R3+-0x6ec00], desc[UR6][R8.64], P3 ;  /* 0x9140000008037fae */ /* 0x0003e20009921846 */
[----:B--2---:R-:W-:-:S03]  /*15b10*/  IMAD.WIDE R18, R4, 0x4, R218 ;  /* 0x0000000404127825 */ /* 0x004fc600078e02da */
[----:B------:R2:W-:Y:S04]  /*15b20*/  STL.64 [R1+0x30], R20 ;  /* 0x0000301401007387 */ /* 0x0005e80000100a00 */
[----:B------:R4:W-:Y:S01]  /*15b30*/  STL.64 [R1+0x28], R18 ;  /* 0x0000281201007387 */ /* 0x0009e20000100a00 */
[----:B-1----:R-:W-:-:S03]  /*15b40*/  IMAD.WIDE R8, R4, 0x4, R220 ;  /* 0x0000000404087825 */ /* 0x002fc600078e02dc */
[----:B------:R-:W-:Y:S04]  /*15b50*/  LDGSTS.E [R7+-0x6e800], desc[UR6][R20.64], P3 ;  /* 0x9180000014077fae */ /* 0x000fe80009921846 */
[----:B------:R1:W-:Y:S01]  /*15b60*/  STL.64 [R1+0x20], R8 ;  /* 0x0000200801007387 */ /* 0x0003e20000100a00 */
[----:B------:R-:W-:-:S03]  /*15b70*/  IMAD.WIDE R230, R4, 0x4, R222 ;  /* 0x0000000404e67825 */ /* 0x000fc600078e02de */
[----:B------:R1:W-:Y:S04]  /*15b80*/  LDGSTS.E [R6+-0x6e400], desc[UR6][R18.64], P3 ;  /* 0x91c0000012067fae */ /* 0x0003e80009921846 */
[----:B--2---:R-:W2:Y:S04]  /*15b90*/  LDL.LU.64 R20, [R1+0x210] ;  /* 0x0002100001147983 */ /* 0x004ea80000300a00 */
[----:B------:R-:W2:Y:S04]  /*15ba0*/  LDL.LU.64 R224, [R1+0x220] ;  /* 0x0002200001e07983 */ /* 0x000ea80000300a00 */
[----:B------:R-:W2:Y:S04]  /*15bb0*/  LDL.LU.64 R232, [R1+0x230] ;  /* 0x0002300001e87983 */ /* 0x000ea80000300a00 */
[----:B------:R-:W2:Y:S04]  /*15bc0*/  LDL.LU.64 R240, [R1+0x240] ;  /* 0x0002400001f07983 */ /* 0x000ea80000300a00 */
[----:B------:R-:W-:Y:S04]  /*15bd0*/  STL.64 [R1+0x28a8], R230 ;  /* 0x0028a8e601007387 */ /* 0x000fe80000100a00 */
[----:B------:R-:W2:Y:S04]  /*15be0*/  LDL.LU.64 R228, [R1+0x250] ;  /* 0x0002500001e47983 */ /* 0x000ea80000300a00 */
[----:B------:R-:W2:Y:S04]  /*15bf0*/  LDL.LU.64 R28, [R1+0x260] ;  /* 0x00026000011c7983 */ /* 0x000ea80000300a00 */
[----:B------:R4:W-:Y:S04]  /*15c00*/  LDGSTS.E [R5+-0x6e000], desc[UR6][R8.64], P3 ;  /* 0x9200000008057fae */ /* 0x0009e80009921846 */
[----:B------:R-:W-:Y:S01]  /*15c10*/  LDGSTS.E [R3+-0x6dc00], desc[UR6][R230.64], P3 ;  /* 0x92400000e6037fae */ /* 0x000fe20009921846 */
[----:B-1----:R-:W-:-:S04]  /*15c20*/  IMAD.WIDE R6, R4, 0x4, R16 ;  /* 0x0000000404067825 */ /* 0x002fc800078e0210 */
[C---:B---3--:R-:W-:Y:S02]  /*15c30*/  IMAD.WIDE R16, R4.reuse, 0x4, R234 ;  /* 0x0000000404107825 */ /* 0x048fe400078e02ea */
[----:B------:R-:W3:Y:S02]  /*15c40*/  LDL.LU.64 R234, [R1+0x270] ;  /* 0x0002700001ea7983 */ /* 0x000ee40000300a00 */
[C---:B----4-:R-:W-:Y:S02]  /*15c50*/  IMAD.WIDE R18, R4.reuse, 0x4, R238 ;  /* 0x0000000404127825 */ /* 0x050fe400078e02ee */
[----:B------:R-:W4:Y:S02]  /*15c60*/  LDL.LU.64 R238, [R1+0x280] ;  /* 0x0002800001ee7983 */ /* 0x000f240000300a00 */
[----:B------:R-:W-:-:S04]  /*15c70*/  IMAD.WIDE R226, R4, 0x4, R226 ;  /* 0x0000000404e27825 */ /* 0x000fc800078e02e2 */
[C---:B------:R-:W-:Y:S02]  /*15c80*/  VIADD R9, R251.reuse, 0x100000 ;  /* 0x00100000fb097836 */ /* 0x040fe40000000000 */
[C---:B------:R-:W-:Y:S01]  /*15c90*/  VIADD R8, R251.reuse, 0x100000 ;  /* 0x00100000fb087836 */ /* 0x040fe20000000000 */
[----:B------:R-:W-:Y:S04]  /*15ca0*/  STL.64 [R1+0x28b8], R226 ;  /* 0x0028b8e201007387 */ /* 0x000fe80000100a00 */
[----:B------:R-:W-:Y:S04]  /*15cb0*/  LDGSTS.E [R9+-0x6d800], desc[UR6][R226.64], P3 ;  /* 0x92800000e2097fae */ /* 0x000fe80009921846 */
[----:B------:R-:W-:Y:S01]  /*15cc0*/  STL.64 [R1+0x28a0], R6 ;  /* 0x0028a00601007387 */ /* 0x000fe20000100a00 */
[----:B------:R-:W-:-:S03]  /*15cd0*/  VIADD R23, R251, 0x100000 ;  /* 0x00100000fb177836 */ /* 0x000fc60000000000 */
[----:B------:R2:W-:Y:S04]  /*15ce0*/  LDGSTS.E [R8+-0x6d400], desc[UR6][R6.64], P3 ;  /* 0x92c0000006087fae */ /* 0x0005e80009921846 */
[----:B------:R-:W-:Y:S01]  /*15cf0*/  STL.64 [R1+0x28b0], R16 ;  /* 0x0028b01001007387 */ /* 0x000fe20000100a00 */
[----:B------:R-:W-:-:S03]  /*15d00*/  VIADD R22, R251, 0x100000 ;  /* 0x00100000fb167836 */ /* 0x000fc60000000000 */
[----:B------:R-:W-:Y:S04]  /*15d10*/  STL.64 [R1+0x28c0], R18 ;  /* 0x0028c01201007387 */ /* 0x000fe80000100a00 */
[----:B------:R-:W4:Y:S04]  /*15d20*/  LDL.LU.64 R236, [R1+0x290] ;  /* 0x0002900001ec7983 */ /* 0x000f280000300a00 */
[----:B------:R-:W-:Y:S04]  /*15d30*/  LDGSTS.E [R5+-0x6d000], desc[UR6][R16.64], P3 ;  /* 0x9300000010057fae */ /* 0x000fe80009921846 */
[----:B------:R-:W-:Y:S01]  /*15d40*/  LDGSTS.E [R3+-0x6cc00], desc[UR6][R18.64], P3 ;  /* 0x9340000012037fae */ /* 0x000fe20009921846 */
[----:B--2---:R-:W-:-:S04]  /*15d50*/  IMAD.WIDE R8, R4, 0x4, R20 ;  /* 0x0000000404087825 */ /* 0x004fc800078e0214 */
[C---:B------:R-:W-:Y:S01]  /*15d60*/  IMAD.WIDE R20, R4.reuse, 0x4, R224 ;  /* 0x0000000404147825 */ /* 0x040fe200078e02e0 */
[----:B------:R1:W-:Y:S03]  /*15d70*/  LDGSTS.E [R23+-0x6c800], desc[UR6][R8.64], P3 ;  /* 0x9380000008177fae */ /* 0x0003e60009921846 */
[C---:B------:R-:W-:Y:S01]  /*15d80*/  IMAD.WIDE R24, R4.reuse, 0x4, R232 ;  /* 0x0000000404187825 */ /* 0x040fe200078e02e8 */
[----:B------:R-:W2:Y:S03]  /*15d90*/  LDL.LU.64 R224, [R1+0x2a8] ;  /* 0x0002a80001e07983 */ /* 0x000ea60000300a00 */
[C---:B------:R-:W-:Y:S01]  /*15da0*/  IMAD.WIDE R26, R4.reuse, 0x4, R240 ;  /* 0x00000004041a7825 */ /* 0x040fe200078e02f0 */
[----:B------:R-:W2:Y:S04]  /*15db0*/  LDL.LU.64 R232, [R1+0x2c0] ;  /* 0x0002c00001e87983 */ /* 0x000ea80000300a00 */
[----:B------:R-:W2:Y:S04]  /*15dc0*/  LDL.LU.64 R240, [R1+0x2d0] ;  /* 0x0002d00001f07983 */ /* 0x000ea80000300a00 */
[----:B------:R1:W-:Y:S04]  /*15dd0*/  STL.64 [R1+0x28c8], R8 ;  /* 0x0028c80801007387 */ /* 0x0003e80000100a00 */
[----:B------:R-:W-:Y:S04]  /*15de0*/  STL.64 [R1+0x28d0], R20 ;  /* 0x0028d01401007387 */ /* 0x000fe80000100a00 */
[----:B------:R-:W-:Y:S04]  /*15df0*/  STL.64 [R1+0x28d8], R24 ;  /* 0x0028d81801007387 */ /* 0x000fe80000100a00 */
[----:B------:R1:W-:Y:S01]  /*15e00*/  LDGSTS.E [R22+-0x6c400], desc[UR6][R20.64], P3 ;  /* 0x93c0000014167fae */ /* 0x0003e20009921846 */
[----:B------:R-:W-:Y:S01]  /*15e10*/  VIADD R31, R251, 0x100000 ;  /* 0x00100000fb1f7836 */ /* 0x000fe20000000000 */
[----:B-1----:R-:W1:Y:S02]  /*15e20*/  LDC R9, c[0x0][0x230] ;  /* 0x00008c00ff097b82 */ /* 0x002e640000000800 */
[----:B------:R-:W-:Y:S04]  /*15e30*/  STL.64 [R1+0x28e0], R26 ;  /* 0x0028e01a01007387 */ /* 0x000fe80000100a00 */
[----:B------:R-:W2:Y:S01]  /*15e40*/  LDL.LU.64 R44, [R1+0x2e0] ;  /* 0x0002e000012c7983 */ /* 0x000ea20000300a00 */
[C---:B------:R-:W-:Y:S01]  /*15e50*/  IMAD.WIDE R28, R4.reuse, 0x4, R28 ;  /* 0x00000004041c7825 */ /* 0x040fe200078e021c */
[----:B------:R-:W1:Y:S02]  /*15e60*/  LDC R8, c[0x0][0x230] ;  /* 0x00008c00ff087b82 */ /* 0x000e640000000800 */
[----:B------:R-:W-:Y:S01]  /*15e70*/  LDGSTS.E [R5+-0x6c000], desc[UR6][R24.64], P3 ;  /* 0x9400000018057fae */ /* 0x000fe20009921846 */
[----:B------:R-:W-:-:S03]  /*15e80*/  IMAD.WIDE R22, R4, 0x4, R228 ;  /* 0x0000000404167825 */ /* 0x000fc600078e02e4 */
[----:B------:R-:W2:Y:S01]  /*15e90*/  LDL.LU.64 R228, [R1+0x2f0] ;  /* 0x0002f00001e47983 */ /* 0x000ea20000300a00 */
[----:B------:R-:W-:-:S03]  /*15ea0*/  VIADD R30, R251, 0x100000 ;  /* 0x00100000fb1e7836 */ /* 0x000fc60000000000 */
[----:B------:R-:W-:Y:S04]  /*15eb0*/  LDGSTS.E [R3+-0x6bc00], desc[UR6][R26.64], P3 ;  /* 0x944000001a037fae */ /* 0x000fe80009921846 */
[----:B------:R-:W-:Y:S04]  /*15ec0*/  LDGSTS.E [R31+-0x6b800], desc[UR6][R22.64], P3 ;  /* 0x94800000161f7fae */ /* 0x000fe80009921846 */
[----:B------:R1:W-:Y:S01]  /*15ed0*/  LDGSTS.E [R30+-0x6b400], desc[UR6][R28.64], P3 ;  /* 0x94c000001c1e7fae */ /* 0x0003e20009921846 */
[----:B---3--:R-:W-:-:S04]  /*15ee0*/  IMAD.WIDE R32, R4, 0x4, R234 ;  /* 0x0000000404207825 */ /* 0x008fc800078e02ea */
[----:B------:R-:W-:Y:S01]  /*15ef0*/  VIADD R39, R251, 0x100000 ;  /* 0x00100000fb277836 */ /* 0x000fe20000000000 */
[----:B------:R-:W-:Y:S01]  /*15f00*/  LDGSTS.E [R5+-0x6b000], desc[UR6][R32.64], P3 ;  /* 0x9500000020057fae */ /* 0x000fe20009921846 */
[----:B----4-:R-:W-:-:S03]  /*15f10*/  IMAD.WIDE R34, R4, 0x4, R238 ;  /* 0x0000000404227825 */ /* 0x010fc600078e02ee */
[----:B------:R-:W3:Y:S04]  /*15f20*/  LDL.LU.64 R238, [R1+0x300] ;  /* 0x0003000001ee7983 */ /* 0x000ee80000300a00 */
[----:B------:R-:W4:Y:S04]  /*15f30*/  LDL.LU.64 R234, [R1+0x310] ;  /* 0x0003100001ea7983 */ /* 0x000f280000300a00 */
[----:B------:R-:W-:Y:S04]  /*15f40*/  STL.64 [R1+0x28e8], R22 ;  /* 0x0028e81601007387 */ /* 0x000fe80000100a00 */
[----:B------:R-:W-:Y:S04]  /*15f50*/  STL.64 [R1+0x28f0], R28 ;  /* 0x0028f01c01007387 */ /* 0x000fe80000100a00 */
[----:B------:R-:W-:Y:S04]  /*15f60*/  STL.64 [R1+0x28f8], R32 ;  /* 0x0028f82001007387 */ /* 0x000fe80000100a00 */
[----:B------:R-:W-:Y:S01]  /*15f70*/  STL.64 [R1+0x2900], R34 ;  /* 0x0029002201007387 */ /* 0x000fe20000100a00 */
[----:B------:R-:W-:-:S03]  /*15f80*/  VIADD R38, R251, 0x100000 ;  /* 0x00100000fb267836 */ /* 0x000fc60000000000 */
[----:B------:R-:W-:Y:S01]  /*15f90*/  LDGSTS.E [R3+-0x6ac00], desc[UR6][R34.64], P3 ;  /* 0x9540000022037fae */ /* 0x000fe20009921846 */
[----:B-1----:R-:W-:-:S03]  /*15fa0*/  IMAD.WIDE R30, R4, 0x4, R236 ;  /* 0x00000004041e7825 */ /* 0x002fc600078e02ec */
[----:B------:R-:W4:Y:S01]  /*15fb0*/  LDL.LU.64 R236, [R1+0x320] ;  /* 0x0003200001ec7983 */ /* 0x000f220000300a00 */
[----:B------:R-:W-:-:S03]  /*15fc0*/  VIADD R47, R251, 0x100000 ;  /* 0x00100000fb2f7836 */ /* 0x000fc60000000000 */
[----:B------:R-:W-:Y:S01]  /*15fd0*/  LDGSTS.E [R39+-0x6a800], desc[UR6][R30.64], P3 ;  /* 0x958000001e277fae */ /* 0x000fe20009921846 */
[----:B--2---:R-:W-:-:S03]  /*15fe0*/  IMAD.WIDE R36, R4, 0x4, R224 ;  /* 0x0000000404247825 */ /* 0x004fc600078e02e0 */
[----:B------:R-:W2:Y:S01]  /*15ff0*/  LDL.LU.64 R224, [R1+0x330] ;  /* 0x0003300001e07983 */ /* 0x000ea20000300a00 */
[----:B------:R-:W-:-:S03]  /*16000*/  IMAD.WIDE R40, R4, 0x4, R232 ;  /* 0x0000000404287825 */ /* 0x000fc600078e02e8 */
[----:B------:R-:W2:Y:S01]  /*16010*/  LDL.LU.64 R232, [R1+0x340] ;  /* 0x0003400001e87983 */ /* 0x000ea20000300a00 */
[----:B------:R-:W-:-:S03]  /*16020*/  IMAD.WIDE R42, R4, 0x4, R240 ;  /* 0x00000004042a7825 */ /* 0x000fc600078e02f0 */
[----:B------:R-:W2:Y:S04]  /*16030*/  LDL.LU.64 R240, [R1+0x350] ;  /* 0x0003500001f07983 */ /* 0x000ea80000300a00 */
[----:B------:R-:W-:Y:S04]  /*16040*/  STL.64 [R1+0x2908], R30 ;  /* 0x0029081e01007387 */ /* 0x000fe80000100a00 */
[----:B------:R-:W-:Y:S04]  /*16050*/  STL.64 [R1+0x2910], R36 ;  /* 0x0029102401007387 */ /* 0x000fe80000100a00 */
[----:B------:R-:W-:Y:S04]  /*16060*/  STL.64 [R1+0x2918], R40 ;  /* 0x0029182801007387 */ /* 0x000fe80000100a00 */
[----:B------:R-:W-:Y:S01]  /*16070*/  STL.64 [R1+0x2920], R42 ;  /* 0x0029202a01007387 */ /* 0x000fe20000100a00 */
[----:B------:R-:W-:-:S03]  /*16080*/  VIADD R46, R251, 0x100000 ;  /* 0x00100000fb2e7836 */ /* 0x000fc60000000000 */
[----:B------:R1:W-:Y:S04]  /*16090*/  LDGSTS.E [R38+-0x6a400], desc[UR6][R36.64], P3 ;  /* 0x95c0000024267fae */ /* 0x0003e80009921846 */
[----:B------:R-:W-:Y:S04]  /*160a0*/  LDGSTS.E [R5+-0x6a000], desc[UR6][R40.64], P3 ;  /* 0x9600000028057fae */ /* 0x000fe80009921846 */
[----:B------:R-:W-:Y:S01]  /*160b0*/  LDGSTS.E [R3+-0x69c00], desc[UR6][R42.64], P3 ;  /* 0x964000002a037fae */ /* 0x000fe20009921846 */
[----:B---3--:R-:W-:-:S03]  /*160c0*/  IMAD.WIDE R48, R4, 0x4, R238 ;  /* 0x0000000404307825 */ /* 0x008fc600078e02ee */
[----:B------:R-:W3:Y:S01]  /*160d0*/  LDL.LU.64 R238, [R1+0x360] ;  /* 0x0003600001ee7983 */ /* 0x000ee20000300a00 */
[----:B----4-:R-:W-:-:S03]  /*160e0*/  IMAD.WIDE R50, R4, 0x4, R234 ;  /* 0x0000000404327825 */ /* 0x010fc600078e02ea */
[----:B------:R-:W4:Y:S04]  /*160f0*/  LDL.LU.64 R60, [R1+0x370] ;  /* 0x00037000013c7983 */ /* 0x000f280000300a00 */
[----:B------:R-:W4:Y:S01]  /*16100*/  LDL.LU.64 R234, [R1+0x380] ;  /* 0x0003800001ea7983 */ /* 0x000f220000300a00 */
[----:B-1----:R-:W-:-:S04]  /*16110*/  IMAD.WIDE R38, R4, 0x4, R44 ;  /* 0x0000000404267825 */ /* 0x002fc800078e022c */
[----:B------:R-:W-:Y:S01]  /*16120*/  IMAD.WIDE R44, R4, 0x4, R228 ;  /* 0x00000004042c7825 */ /* 0x000fe200078e02e4 */
[----:B------:R-:W-:Y:S04]  /*16130*/  LDGSTS.E [R47+-0x69800], desc[UR6][R38.64], P3 ;  /* 0x96800000262f7fae */ /* 0x000fe80009921846 */
[----:B------:R-:W4:Y:S01]  /*16140*/  LDL.LU.64 R228, [R1+0x390] ;  /* 0x0003900001e47983 */ /* 0x000f220000300a00 */
[----:B------:R-:W-:-:S03]  /*16150*/  VIADD R55, R251, 0x100000 ;  /* 0x00100000fb377836 */ /* 0x000fc60000000000 */
[----:B------:R-:W-:Y:S01]  /*16160*/  STL.64 [R1+0x2928], R38 ;  /* 0x0029282601007387 */ /* 0x000fe20000100a00 */
[----:B------:R-:W-:-:S03]  /*16170*/  VIADD R54, R251, 0x100000 ;  /* 0x00100000fb367836 */ /* 0x000fc60000000000 */
[----:B------:R1:W-:Y:S04]  /*16180*/  LDGSTS.E [R46+-0x69400], desc[UR6][R44.64], P3 ;  /* 0x96c000002c2e7fae */ /* 0x0003e80009921846 */
[----:B------:R-:W-:Y:S04]  /*16190*/  STL.64 [R1+0x2930], R44 ;  /* 0x0029302c01007387 */ /* 0x000fe80000100a00 */
[----:B------:R-:W-:Y:S01]  /*161a0*/  LDGSTS.E [R5+-0x69000], desc[UR6][R48.64], P3 ;  /* 0x9700000030057fae */ /* 0x000fe20009921846 */
[----:B-1----:R-:W-:-:S03]  /*161b0*/  IMAD.WIDE R46, R4, 0x4, R236 ;  /* 0x00000004042e7825 */ /* 0x002fc600078e02ec */
[----:B------:R-:W-:Y:S04]  /*161c0*/  LDGSTS.E [R3+-0x68c00], desc[UR6][R50.64], P3 ;  /* 0x9740000032037fae */ /* 0x000fe80009921846 */
[----:B------:R-:W4:Y:S04]  /*161d0*/  LDL.LU.64 R236, [R1+0x3a0] ;  /* 0x0003a00001ec7983 */ /* 0x000f280000300a00 */
[----:B------:R-:W4:Y:S04]  /*161e0*/  LDL.LU.64 R68, [R1+0x3b0] ;  /* 0x0003b00001447983 */ /* 0x000f280000300a00 */
[----:B------:R-:W4:Y:S04]  /*161f0*/  LDL.LU.64 R72, [R1+0x3c0] ;  /* 0x0003c00001487983 */ /* 0x000f280000300a00 */
[----:B------:R-:W-:Y:S01]  /*16200*/  LDGSTS.E [R55+-0x68800], desc[UR6][R46.64], P3 ;  /* 0x978000002e377fae */ /* 0x000fe20009921846 */
[----:B--2---:R-:W-:-:S04]  /*16210*/  IMAD.WIDE R52, R4, 0x4, R224 ;  /* 0x0000000404347825 */ /* 0x004fc800078e02e0 */
[C---:B------:R-:W-:Y:S01]  /*16220*/  IMAD.WIDE R56, R4.reuse, 0x4, R232 ;  /* 0x0000000404387825 */ /* 0x040fe200078e02e8 */
[----:B------:R3:W-:Y:S03]  /*16230*/  LDGSTS.E [R54+-0x68400], desc[UR6][R52.64], P3 ;  /* 0x97c0000034367fae */ /* 0x0007e60009921846 */
[----:B------:R-:W-:Y:S01]  /*16240*/  IMAD.WIDE R58, R4, 0x4, R240 ;  /* 0x00000004043a7825 */ /* 0x000fe200078e02f0 */
[----:B------:R-:W-:Y:S04]  /*16250*/  LDGSTS.E [R5+-0x68000], desc[UR6][R56.64], P3 ;  /* 0x9800000038057fae */ /* 0x000fe80009921846 */
[----:B------:R-:W2:Y:S04]  /*16260*/  LDL.LU.64 R240, [R1+0x3d0] ;  /* 0x0003d00001f07983 */ /* 0x000ea80000300a00 */
[----:B------:R-:W2:Y:S04]  /*16270*/  LDL.LU.64 R224, [R1+0x3e0] ;  /* 0x0003e00001e07983 */ /* 0x000ea80000300a00 */
[----:B------:R-:W2:Y:S01]  /*16280*/  LDL.LU.64 R232, [R1+0x3f0] ;  /* 0x0003f00001e87983 */ /* 0x000ea20000300a00 */
[----:B------:R-:W-:-:S02]  /*16290*/  VIADD R63, R251, 0x100000 ;  /* 0x00100000fb3f7836 */ /* 0x000fc40000000000 */
[----:B------:R-:W-:Y:S01]  /*162a0*/  VIADD R62, R251, 0x100000 ;  /* 0x00100000fb3e7836 */ /* 0x000fe20000000000 */
[----:B------:R-:W-:Y:S01]  /*162b0*/  LDGSTS.E [R3+-0x67c00], desc[UR6][R58.64], P3 ;  /* 0x984000003a037fae */ /* 0x000fe20009921846 */
[----:B---3--:R-:W-:-:S03]  /*162c0*/  IMAD.WIDE R54, R4, 0x4, R238 ;  /* 0x0000000404367825 */ /* 0x008fc600078e02ee */
[----:B------:R-:W3:Y:S01]  /*162d0*/  LDL.LU.64 R238, [R1+0x400] ;  /* 0x0004000001ee7983 */ /* 0x000ee20000300a00 */
[----:B----4-:R-:W-:-:S03]  /*162e0*/  IMAD.WIDE R60, R4, 0x4, R60 ;  /* 0x00000004043c7825 */ /* 0x010fc600078e023c */
[----:B------:R-:W-:Y:S01]  /*162f0*/  LDGSTS.E [R63+-0x67800], desc[UR6][R54.64], P3 ;  /* 0x98800000363f7fae */ /* 0x000fe20009921846 */
[----:B------:R-:W-:-:S03]  /*16300*/  IMAD.WIDE R64, R4, 0x4, R234 ;  /* 0x0000000404407825 */ /* 0x000fc600078e02ea */
[----:B------:R-:W4:Y:S01]  /*16310*/  LDL.LU.64 R234, [R1+0x410] ;  /* 0x0004100001ea7983 */ /* 0x000f220000300a00 */
[----:B------:R-:W-:-:S03]  /*16320*/  VIADD R71, R251, 0x100000 ;  /* 0x00100000fb477836 */ /* 0x000fc60000000000 */
[----:B------:R1:W-:Y:S01]  /*16330*/  LDGSTS.E [R62+-0x67400], desc[UR6][R60.64], P3 ;  /* 0x98c000003c3e7fae */ /* 0x0003e20009921846 */
[----:B------:R-:W-:Y:S02]  /*16340*/  VIADD R70, R251, 0x100000 ;  /* 0x00100000fb467836 */ /* 0x000fe40000000000 */
[C---:B------:R-:W-:Y:S01]  /*16350*/  IMAD.WIDE R66, R4.reuse, 0x4, R228 ;  /* 0x0000000404427825 */ /* 0x040fe200078e02e4 */
[----:B------:R-:W-:Y:S04]  /*16360*/  LDGSTS.E [R5+-0x67000], desc[UR6][R64.64], P3 ;  /* 0x9900000040057fae */ /* 0x000fe80009921846 */
[----:B------:R-:W4:Y:S04]  /*16370*/  LDL.LU.64 R84, [R1+0x420] ;  /* 0x0004200001547983 */ /* 0x000f280000300a00 */
[----:B------:R-:W-:Y:S04]  /*16380*/  LDGSTS.E [R3+-0x66c00], desc[UR6][R66.64], P3 ;  /* 0x9940000042037fae */ /* 0x000fe80009921846 */
[----:B------:R-:W4:Y:S01]  /*16390*/  LDL.LU.64 R228, [R1+0x430] ;  /* 0x0004300001e47983 */ /* 0x000f220000300a00 */
[----:B-1----:R-:W-:-:S03]  /*163a0*/  IMAD.WIDE R62, R4, 0x4, R236 ;  /* 0x00000004043e7825 */ /* 0x002fc600078e02ec */
[----:B------:R-:W4:Y:S01]  /*163b0*/  LDL.LU.64 R236, [R1+0x440] ;  /* 0x0004400001ec7983 */ /* 0x000f220000300a00 */
[----:B------:R-:W-:-:S03]  /*163c0*/  IMAD.WIDE R68, R4, 0x4, R68 ;  /* 0x0000000404447825 */ /* 0x000fc600078e0244 */
[----:B------:R-:W-:Y:S04]  /*163d0*/  LDGSTS.E [R71+-0x66800], desc[UR6][R62.64], P3 ;  /* 0x998000003e477fae */ /* 0x000fe80009921846 */
[----:B------:R1:W-:Y:S01]  /*163e0*/  LDGSTS.E [R70+-0x66400], desc[UR6][R68.64], P3 ;  /* 0x99c0000044467fae */ /* 0x0003e20009921846 */
[----:B--2---:R-:W-:-:S03]  /*163f0*/  IMAD.WIDE R74, R4, 0x4, R240 ;  /* 0x00000004044a7825 */ /* 0x004fc600078e02f0 */
[----:B------:R-:W2:Y:S01]  /*16400*/  LDL.LU.64 R240, [R1+0x450] ;  /* 0x0004500001f07983 */ /* 0x000ea20000300a00 */
[----:B-1----:R-:W-:-:S03]  /*16410*/  IMAD.WIDE R70, R4, 0x4, R224 ;  /* 0x0000000404467825 */ /* 0x002fc600078e02e0 */
[----:B------:R-:W2:Y:S01]  /*16420*/  LDL.LU.64 R224, [R1+0x460] ;  /* 0x0004600001e07983 */ /* 0x000ea20000300a00 */
[----:B------:R-:W-:-:S04]  /*16430*/  IMAD.WIDE R76, R4, 0x4, R232 ;  /* 0x00000004044c7825 */ /* 0x000fc800078e02e8 */
[C---:B---3--:R-:W-:Y:S02]  /*16440*/  IMAD.WIDE R80, R4.reuse, 0x4, R238 ;  /* 0x0000000404507825 */ /* 0x048fe400078e02ee */
[----:B------:R-:W3:Y:S04]  /*16450*/  LDL.LU.64 R238, [R1+0x470] ;  /* 0x0004700001ee7983 */ /* 0x000ee80000300a00 */
[----:B------:R-:W3:Y:S01]  /*16460*/  LDL.LU.64 R232, [R1+0x480] ;  /* 0x0004800001e87983 */ /* 0x000ee20000300a00 */
[----:B----4-:R-:W-:-:S03]  /*16470*/  IMAD.WIDE R82, R4, 0x4, R234 ;  /* 0x0000000404527825 */ /* 0x010fc600078e02ea */
[----:B------:R-:W4:Y:S01]  /*16480*/  LDL.LU.64 R234, [R1+0x490] ;  /* 0x0004900001ea7983 */ /* 0x000f220000300a00 */
[----:B------:R-:W-:-:S03]  /*16490*/  IMAD.WIDE R72, R4, 0x4, R72 ;  /* 0x0000000404487825 */ /* 0x000fc600078e0248 */
[----:B------:R-:W4:Y:S01]  /*164a0*/  LDL.LU.64 R108, [R1+0x4a0] ;  /* 0x0004a000016c7983 */ /* 0x000f220000300a00 */
[C---:B------:R-:W-:Y:S02]  /*164b0*/  VIADD R79, R251.reuse, 0x100000 ;  /* 0x00100000fb4f7836 */ /* 0x040fe40000000000 */
[C---:B------:R-:W-:Y:S01]  /*164c0*/  VIADD R78, R251.reuse, 0x100000 ;  /* 0x00100000fb4e7836 */ /* 0x040fe20000000000 */
[----:B------:R-:W-:Y:S01]  /*164d0*/  LDGSTS.E [R5+-0x66000], desc[UR6][R72.64], P3 ;  /* 0x9a00000048057fae */ /* 0x000fe20009921846 */
[----:B------:R-:W-:-:S03]  /*164e0*/  VIADD R87, R251, 0x100000 ;  /* 0x00100000fb577836 */ /* 0x000fc60000000000 */
[----:B------:R-:W-:Y:S01]  /*164f0*/  LDGSTS.E [R3+-0x65c00], desc[UR6][R74.64], P3 ;  /* 0x9a4000004a037fae */ /* 0x000fe20009921846 */
[----:B------:R-:W-:-:S03]  /*16500*/  VIADD R86, R251, 0x100000 ;  /* 0x00100000fb567836 */ /* 0x000fc60000000000 */
[----:B------:R-:W-:Y:S04]  /*16510*/  LDGSTS.E [R79+-0x65800], desc[UR6][R70.64], P3 ;  /* 0x9a800000464f7fae */ /* 0x000fe80009921846 */
[----:B------:R1:W-:Y:S04]  /*16520*/  LDGSTS.E [R78+-0x65400], desc[UR6][R76.64], P3 ;  /* 0x9ac000004c4e7fae */ /* 0x0003e80009921846 */
[----:B------:R-:W4:Y:S04]  /*16530*/  LDL.LU.64 R100, [R1+0x4b0] ;  /* 0x0004b00001647983 */ /* 0x000f280000300a00 */
[----:B------:R-:W4:Y:S01]  /*16540*/  LDL.LU.64 R104, [R1+0x4c0] ;  /* 0x0004c00001687983 */ /* 0x000f220000300a00 */
[----:B-1----:R-:W-:-:S03]  /*16550*/  IMAD.WIDE R78, R4, 0x4, R84 ;  /* 0x00000004044e7825 */ /* 0x002fc600078e0254 */
[----:B------:R-:W-:Y:S01]  /*16560*/  LDGSTS.E [R5+-0x65000], desc[UR6][R80.64], P3 ;  /* 0x9b00000050057fae */ /* 0x000fe20009921846 */
[----:B------:R-:W-:-:S03]  /*16570*/  IMAD.WIDE R84, R4, 0x4, R228 ;  /* 0x0000000404547825 */ /* 0x000fc600078e02e4 */
[----:B------:R-:W4:Y:S01]  /*16580*/  LDL.LU.64 R106, [R1+0x4d0] ;  /* 0x0004d000016a7983 */ /* 0x000f220000300a00 */
[----:B------:R-:W-:-:S03]  /*16590*/  IMAD.WIDE R88, R4, 0x4, R236 ;  /* 0x0000000404587825 */ /* 0x000fc600078e02ec */
[----:B------:R-:W-:Y:S04]  /*165a0*/  LDGSTS.E [R3+-0x64c00], desc[UR6][R82.64], P3 ;  /* 0x9b40000052037fae */ /* 0x000fe80009921846 */
[----:B------:R-:W4:Y:S04]  /*165b0*/  LDL.LU.64 R228, [R1+0x4e0] ;  /* 0x0004e00001e47983 */ /* 0x000f280000300a00 */
[----:B------:R-:W4:Y:S04]  /*165c0*/  LDL.LU.64 R236, [R1+0x4f0] ;  /* 0x0004f00001ec7983 */ /* 0x000f280000300a00 */
[----:B------:R-:W-:Y:S04]  /*165d0*/  LDGSTS.E [R87+-0x64800], desc[UR6][R78.64], P3 ;  /* 0x9b8000004e577fae */ /* 0x000fe80009921846 */
[----:B------:R1:W-:Y:S01]  /*165e0*/  LDGSTS.E [R86+-0x64400], desc[UR6][R84.64], P3 ;  /* 0x9bc0000054567fae */ /* 0x0003e20009921846 */
[----:B------:R-:W-:-:S02]  /*165f0*/  VIADD R95, R251, 0x100000 ;  /* 0x00100000fb5f7836 */ /* 0x000fc40000000000 */
[----:B------:R-:W-:Y:S01]  /*16600*/  VIADD R94, R251, 0x100000 ;  /* 0x00100000fb5e7836 */ /* 0x000fe20000000000 */
[----:B------:R-:W-:Y:S01]  /*16610*/  LDGSTS.E [R5+-0x64000], desc[UR6][R88.64], P3 ;  /* 0x9c00000058057fae */ /* 0x000fe20009921846 */
[----:B--2---:R-:W-:-:S03]  /*16620*/  IMAD.WIDE R90, R4, 0x4, R240 ;  /* 0x00000004045a7825 */ /* 0x004fc600078e02f0 */
[----:B------:R-:W2:Y:S01]  /*16630*/  LDL.LU.64 R240, [R1+0x500] ;  /* 0x0005000001f07983 */ /* 0x000ea20000300a00 */
[----:B-1----:R-:W-:-:S03]  /*16640*/  IMAD.WIDE R86, R4, 0x4, R224 ;  /* 0x0000000404567825 */ /* 0x002fc600078e02e0 */
[----:B------:R-:W-:Y:S01]  /*16650*/  LDGSTS.E [R3+-0x63c00], desc[UR6][R90.64], P3 ;  /* 0x9c4000005a037fae */ /* 0x000fe20009921846 */
[----:B------:R-:W-:-:S03]  /*16660*/  VIADD R103, R251, 0x100000 ;  /* 0x00100000fb677836 */ /* 0x000fc60000000000 */
[----:B------:R-:W-:Y:S01]  /*16670*/  LDGSTS.E [R95+-0x63800], desc[UR6][R86.64], P3 ;  /* 0x9c800000565f7fae */ /* 0x000fe20009921846 */
[----:B---3--:R-:W-:-:S03]  /*16680*/  IMAD.WIDE R92, R4, 0x4, R238 ;  /* 0x00000004045c7825 */ /* 0x008fc600078e02ee */
[----:B------:R-:W3:Y:S01]  /*16690*/  LDL.LU.64 R238, [R1+0x510] ;  /* 0x0005100001ee7983 */ /* 0x000ee20000300a00 */
[----:B------:R-:W-:-:S03]  /*166a0*/  IMAD.WIDE R96, R4, 0x4, R232 ;  /* 0x0000000404607825 */ /* 0x000fc600078e02e8 */
[----:B------:R-:W3:Y:S01]  /*166b0*/  LDL.LU.64 R224, [R1+0x520] ;  /* 0x0005200001e07983 */ /* 0x000ee20000300a00 */
[----:B----4-:R-:W-:-:S03]  /*166c0*/  IMAD.WIDE R98, R4, 0x4, R234 ;  /* 0x0000000404627825 */ /* 0x010fc600078e02ea */
[----:B------:R-:W4:Y:S04]  /*166d0*/  LDL.LU.64 R234, [R1+0x530] ;  /* 0x0005300001ea7983 */ /* 0x000f280000300a00 */
[----:B------:R-:W4:Y:S01]  /*166e0*/  LDL.LU.64 R232, [R1+0x540] ;  /* 0x0005400001e87983 */ /* 0x000f220000300a00 */
[----:B------:R-:W-:-:S03]  /*166f0*/  VIADD R102, R251, 0x100000 ;  /* 0x00100000fb667836 */ /* 0x000fc60000000000 */
[----:B------:R1:W-:Y:S04]  /*16700*/  LDGSTS.E [R94+-0x63400], desc[UR6][R92.64], P3 ;  /* 0x9cc000005c5e7fae */ /* 0x0003e80009921846 */
[----:B------:R-:W-:Y:S01]  /*16710*/  LDGSTS.E [R5+-0x63000], desc[UR6][R96.64], P3 ;  /* 0x9d00000060057fae */ /* 0x000fe20009921846 */
[----:B------:R-:W-:-:S03]  /*16720*/  VIADD R111, R251, 0x100000 ;  /* 0x00100000fb6f7836 */ /* 0x000fc60000000000 */
[----:B------:R-:W-:Y:S01]  /*16730*/  LDGSTS.E [R3+-0x62c00], desc[UR6][R98.64], P3 ;  /* 0x9d40000062037fae */ /* 0x000fe20009921846 */
[----:B-1----:R-:W-:-:S04]  /*16740*/  IMAD.WIDE R94, R4, 0x4, R108 ;  /* 0x00000004045e7825 */ /* 0x002fc800078e026c */
[C---:B------:R-:W-:Y:S01]  /*16750*/  IMAD.WIDE R100, R4.reuse, 0x4, R100 ;  /* 0x0000000404647825 */ /* 0x040fe200078e0264 */
[----:B------:R-:W-:Y:S03]  /*16760*/  LDGSTS.E [R103+-0x62800], desc[UR6][R94.64], P3 ;  /* 0x9d8000005e677fae */ /* 0x000fe60009921846 */
[C---:B------:R-:W-:Y:S01]  /*16770*/  IMAD.WIDE R104, R4.reuse, 0x4, R104 ;  /* 0x0000000404687825 */ /* 0x040fe200078e0268 */
[----:B------:R1:W-:Y:S03]  /*16780*/  LDGSTS.E [R102+-0x62400], desc[UR6][R100.64], P3 ;  /* 0x9dc0000064667fae */ /* 0x0003e60009921846 */
[----:B------:R-:W-:Y:S01]  /*16790*/  VIADD R110, R251, 0x100000 ;  /* 0x00100000fb6e7836 */ /* 0x000fe20000000000 */
[----:B------:R-:W-:Y:S01]  /*167a0*/  LDGSTS.E [R5+-0x62000], desc[UR6][R104.64], P3 ;  /* 0x9e00000068057fae */ /* 0x000fe20009921846 */
[----:B------:R-:W-:-:S05]  /*167b0*/  IMAD.WIDE R106, R4, 0x4, R106 ;  /* 0x00000004046a7825 */ /* 0x000fca00078e026a */
[----:B------:R-:W-:Y:S01]  /*167c0*/  LDGSTS.E [R3+-0x61c00], desc[UR6][R106.64], P3 ;  /* 0x9e4000006a037fae */ /* 0x000fe20009921846 */
[----:B-1----:R-:W-:-:S04]  /*167d0*/  IMAD.WIDE R102, R4, 0x4, R228 ;  /* 0x0000000404667825 */ /* 0x002fc800078e02e4 */
[C---:B------:R-:W-:Y:S01]  /*167e0*/  IMAD.WIDE R108, R4.reuse, 0x4, R236 ;  /* 0x00000004046c7825 */ /* 0x040fe200078e02ec */
[----:B------:R-:W-:Y:S04]  /*167f0*/  LDGSTS.E [R111+-0x61800], desc[UR6][R102.64], P3 ;  /* 0x9e800000666f7fae */ /* 0x000fe80009921846 */
[----:B------:R1:W-:Y:S01]  /*16800*/  LDGSTS.E [R110+-0x61400], desc[UR6][R108.64], P3 ;  /* 0x9ec000006c6e7fae */ /* 0x0003e20009921846 */
[----:B--2---:R-:W-:-:S03]  /*16810*/  IMAD.WIDE R112, R4, 0x4, R240 ;  /* 0x0000000404707825 */ /* 0x004fc600078e02f0 */
[----:B------:R-:W2:Y:S01]  /*16820*/  LDL.LU.64 R240, [R1+0x580] ;  /* 0x0005800001f07983 */ /* 0x000ea20000300a00 */
[C---:B------:R-:W-:Y:S02]  /*16830*/  VIADD R119, R251.reuse, 0x100000 ;  /* 0x00100000fb777836 */ /* 0x040fe40000000000 */
[----:B------:R-:W-:Y:S01]  /*16840*/  VIADD R118, R251, 0x100000 ;  /* 0x00100000fb767836 */ /* 0x000fe20000000000 */
[----:B------:R1:W-:Y:S01]  /*16850*/  LDGSTS.E [R5+-0x61000], desc[UR6][R112.64], P3 ;  /* 0x9f00000070057fae */ /* 0x0003e20009921846 */
[----:B---3--:R-:W-:-:S03]  /*16860*/  IMAD.WIDE R116, R4, 0x4, R238 ;  /* 0x0000000404747825 */ /* 0x008fc600078e02ee */
[----:B------:R-:W3:Y:S04]  /*16870*/  LDL.LU.64 R238, [R1+0x590] ;  /* 0x0005900001ee7983 */ /* 0x000ee80000300a00 */
[----:B------:R-:W3:Y:S01]  /*16880*/  LDL.LU.64 R236, [R1+0x5a0] ;  /* 0x0005a00001ec7983 */ /* 0x000ee20000300a00 */
[----:B----4-:R-:W-:-:S03]  /*16890*/  IMAD.WIDE R114, R4, 0x4, R234 ;  /* 0x0000000404727825 */ /* 0x010fc600078e02ea */
[----:B------:R-:W4:Y:S01]  /*168a0*/  LDL.LU.64 R234, [R1+0x5b0] ;  /* 0x0005b00001ea7983 */ /* 0x000f220000300a00 */
[----:B------:R-:W-:-:S03]  /*168b0*/  IMAD.WIDE R6, R4, 0x4, R232 ;  /* 0x0000000404067825 */ /* 0x000fc600078e02e8 */
[----:B------:R-:W4:Y:S01]  /*168c0*/  LDL.LU.64 R232, [R1+0x5c0] ;  /* 0x0005c00001e87983 */ /* 0x000f220000300a00 */
[----:B-1----:R-:W-:-:S03]  /*168d0*/  IMAD.WIDE R110, R4, 0x4, R224 ;  /* 0x00000004046e7825 */ /* 0x002fc600078e02e0 */
[----:B------:R1:W-:Y:S04]  /*168e0*/  STL.64 [R1+0x18], R6 ;  /* 0x0000180601007387 */ /* 0x0003e80000100a00 */
[----:B------:R-:W4:Y:S04]  /*168f0*/  LDL.LU.64 R228, [R1+0x5d0] ;  /* 0x0005d00001e47983 */ /* 0x000f280000300a00 */
        /* <DEDUP_REMOVED lines=52> */
[----:B------:R-:W4:Y:S01]  /*16c40*/  LDL.LU.64 R220, [R1+0x688] ;  /* 0x0006880001dc7983 */ /* 0x000f220000300a00 */
[----:B------:R-:W-:-:S02]  /*16c50*/  VIADD R5, R249, 0x100000 ;  /* 0x00100000f9057836 */ /* 0x000fc40000000000 */
[C---:B------:R-:W-:Y:S01]  /*16c60*/  IMAD.WIDE R14, R4.reuse, 0x4, R14 ;  /* 0x00000004040e7825 */ /* 0x040fe200078e020e */
[----:B------:R1:W-:Y:S03]  /*16c70*/  LDGSTS.E [R3+-0x60c00], desc[UR6][R116.64], P3 ;  /* 0x9f40000074037fae */ /* 0x0003e60009921846 */
[C---:B------:R-:W-:Y:S01]  /*16c80*/  IMAD.WIDE R12, R4.reuse, 0x4, R12 ;  /* 0x00000004040c7825 */ /* 0x040fe200078e020c */
[----:B------:R2:W-:Y:S03]  /*16c90*/  LDGSTS.E [R119+-0x60800], desc[UR6][R110.64], P3 ;  /* 0x9f8000006e777fae */ /* 0x0005e60009921846 */
[C---:B------:R-:W-:Y:S01]  /*16ca0*/  IMAD.WIDE R10, R4.reuse, 0x4, R10 ;  /* 0x00000004040a7825 */ /* 0x040fe200078e020a */
[----:B------:R2:W-:Y:S03]  /*16cb0*/  LDGSTS.E [R118+-0x60400], desc[UR6][R114.64], P3 ;  /* 0x9fc0000072767fae */ /* 0x0005e60009921846 */
[----:B-1----:R-:W-:Y:S01]  /*16cc0*/  VIADD R3, R249, 0x100000 ;  /* 0x00100000f9037836 */ /* 0x002fe20000000000 */
[----:B------:R1:W-:Y:S01]  /*16cd0*/  LDGSTS.E [R5+-0x6fe00], desc[UR6][R6.64], P3 ;  /* 0x9020000006057fae */ /* 0x0003e20009921846 */
[----:B--2---:R-:W-:-:S03]  /*16ce0*/  IMAD.WIDE R240, R4, 0x4, R240 ;  /* 0x0000000404f07825 */ /* 0x004fc600078e02f0 */
[----:B------:R-:W-:Y:S01]  /*16cf0*/  LDGSTS.E [R3+-0x6fa00], desc[UR6][R14.64], P3 ;  /* 0x906000000e037fae */ /* 0x000fe20009921846 */
[C---:B------:R-:W-:Y:S02]  /*16d00*/  VIADD R119, R249.reuse, 0x100000 ;  /* 0x00100000f9777836 */ /* 0x040fe40000000000 */
[C---:B------:R-:W-:Y:S01]  /*16d10*/  VIADD R118, R249.reuse, 0x100000 ;  /* 0x00100000f9767836 */ /* 0x040fe20000000000 */
[----:B------:R-:W2:Y:S04]  /*16d20*/  LDL.LU.64 R222, [R1+0x680] ;  /* 0x0006800001de7983 */ /* 0x000ea80000300a00 */
[----:B------:R-:W-:Y:S01]  /*16d30*/  LDGSTS.E [R119+-0x6f600], desc[UR6][R12.64], P3 ;  /* 0x90a000000c777fae */ /* 0x000fe20009921846 */
[C---:B------:R-:W-:Y:S01]  /*16d40*/  VIADD R125, R249.reuse, 0x100000 ;  /* 0x00100000f97d7836 */ /* 0x040fe20000000000 */
[----:B-1----:R-:W1:Y:S02]  /*16d50*/  LDC R6, c[0x0][0x230] ;  /* 0x00008c00ff067b82 */ /* 0x002e640000000800 */
[----:B------:R-:W-:Y:S04]  /*16d60*/  LDGSTS.E [R118+-0x6f200], desc[UR6][R10.64], P3 ;  /* 0x90e000000a767fae */ /* 0x000fe80009921846 */
[----:B------:R-:W-:Y:S01]  /*16d70*/  LDGSTS.E [R5+-0x6ee00], desc[UR6][R240.64], P3 ;  /* 0x91200000f0057fae */ /* 0x000fe20009921846 */
[C---:B------:R-:W-:Y:S01]  /*16d80*/  VIADD R124, R249.reuse, 0x100000 ;  /* 0x00100000f97c7836 */ /* 0x040fe20000000000 */
[----:B------:R-:W1:Y:S01]  /*16d90*/  LDC R7, c[0x0][0x230] ;  /* 0x00008c00ff077b82 */ /* 0x000e620000000800 */
[C---:B------:R-:W-:Y:S01]  /*16da0*/  VIADD R216, R249.reuse, 0x100000 ;  /* 0x00100000f9d87836 */ /* 0x040fe20000000000 */
[----:B------:R-:W2:Y:S04]  /*16db0*/  LDL.LU.64 R42, [R1+0x678] ;  /* 0x00067800012a7983 */ /* 0x000ea80000300a00 */
[----:B------:R-:W2:Y:S01]  /*16dc0*/  LDL.LU.64 R40, [R1+0x670] ;  /* 0x0006700001287983 */ /* 0x000ea20000300a00 */
[----:B------:R-:W-:-:S03]  /*16dd0*/  VIADD R250, R249, 0x100000 ;  /* 0x00100000f9fa7836 */ /* 0x000fc60000000000 */
[----:B------:R-:W2:Y:S04]  /*16de0*/  LDL.LU.64 R36, [R1+0x668] ;  /* 0x0006680001247983 */ /* 0x000ea80000300a00 */
[----:B------:R-:W2:Y:S04]  /*16df0*/  LDL.LU.64 R30, [R1+0x660] ;  /* 0x00066000011e7983 */ /* 0x000ea80000300a00 */
[----:B------:R-:W2:Y:S04]  /*16e00*/  LDL.LU.64 R34, [R1+0x658] ;  /* 0x0006580001227983 */ /* 0x000ea80000300a00 */
[----:B------:R-:W2:Y:S04]  /*16e10*/  LDL.LU.64 R28, [R1+0x638] ;  /* 0x00063800011c7983 */ /* 0x000ea80000300a00 */
[----:B------:R-:W2:Y:S01]  /*16e20*/  LDL.LU.64 R18, [R1+0x618] ;  /* 0x0006180001127983 */ /* 0x000ea20000300a00 */
[----:B---3--:R-:W-:-:S03]  /*16e30*/  IMAD.WIDE R238, R4, 0x4, R238 ;  /* 0x0000000404ee7825 */ /* 0x008fc600078e02ee */
[----:B------:R-:W3:Y:S01]  /*16e40*/  LDL.LU.64 R32, [R1+0x650] ;  /* 0x0006500001207983 */ /* 0x000ee20000300a00 */
[----:B------:R-:W-:-:S03]  /*16e50*/  IMAD.WIDE R236, R4, 0x4, R236 ;  /* 0x0000000404ec7825 */ /* 0x000fc600078e02ec */
[----:B------:R-:W-:Y:S01]  /*16e60*/  LDGSTS.E [R3+-0x6ea00], desc[UR6][R238.64], P3 ;  /* 0x91600000ee037fae */ /* 0x000fe20009921846 */
[----:B----4-:R-:W-:-:S03]  /*16e70*/  IMAD.WIDE R234, R4, 0x4, R234 ;  /* 0x0000000404ea7825 */ /* 0x010fc600078e02ea */
[----:B------:R-:W-:Y:S01]  /*16e80*/  LDGSTS.E [R119+-0x6e600], desc[UR6][R236.64], P3 ;  /* 0x91a00000ec777fae */ /* 0x000fe20009921846 */
[----:B------:R-:W-:-:S03]  /*16e90*/  IMAD.WIDE R232, R4, 0x4, R232 ;  /* 0x0000000404e87825 */ /* 0x000fc600078e02e8 */
[----:B------:R4:W-:Y:S04]  /*16ea0*/  LDGSTS.E [R118+-0x6e200], desc[UR6][R234.64], P3 ;  /* 0x91e00000ea767fae */ /* 0x0009e80009921846 */
[----:B------:R-:W-:Y:S01]  /*16eb0*/  LDGSTS.E [R5+-0x6de00], desc[UR6][R232.64], P3 ;  /* 0x92200000e8057fae */ /* 0x000fe20009921846 */
[----:B------:R-:W-:-:S03]  /*16ec0*/  IMAD.WIDE R228, R4, 0x4, R228 ;  /* 0x0000000404e47825 */ /* 0x000fc600078e02e4 */
[----:B------:R-:W3:Y:S01]  /*16ed0*/  LDL.LU.64 R22, [R1+0x648] ;  /* 0x0006480001167983 */ /* 0x000ee20000300a00 */
[----:B------:R-:W-:-:S03]  /*16ee0*/  IMAD.WIDE R224, R4, 0x4, R224 ;  /* 0x0000000404e07825 */ /* 0x000fc600078e02e0 */
[----:B------:R-:W-:Y:S01]  /*16ef0*/  LDGSTS.E [R3+-0x6da00], desc[UR6][R228.64], P3 ;  /* 0x92600000e4037fae */ /* 0x000fe20009921846 */
[----:B----4-:R-:W-:-:S03]  /*16f00*/  IMAD.WIDE R118, R4, 0x4, R132 ;  /* 0x0000000404767825 */ /* 0x010fc600078e0284 */
[----:B------:R-:W-:Y:S01]  /*16f10*/  LDGSTS.E [R125+-0x6d600], desc[UR6][R224.64], P3 ;  /* 0x92a00000e07d7fae */ /* 0x000fe20009921846 */
[----:B------:R-:W-:-:S03]  /*16f20*/  IMAD.WIDE R120, R4, 0x4, R120 ;  /* 0x0000000404787825 */ /* 0x000fc600078e0278 */
[----:B------:R4:W-:Y:S01]  /*16f30*/  LDGSTS.E [R124+-0x6d200], desc[UR6][R118.64], P3 ;  /* 0x92e00000767c7fae */ /* 0x0009e20009921846 */
[----:B------:R-:W-:-:S03]  /*16f40*/  IMAD.WIDE R122, R4, 0x4, R122 ;  /* 0x00000004047a7825 */ /* 0x000fc600078e027a */
[----:B------:R-:W-:Y:S01]  /*16f50*/  LDGSTS.E [R5+-0x6ce00], desc[UR6][R120.64], P3 ;  /* 0x9320000078057fae */ /* 0x000fe20009921846 */
[----:B------:R-:W-:-:S03]  /*16f60*/  VIADD R133, R249, 0x100000 ;  /* 0x00100000f9857836 */ /* 0x000fc60000000000 */
[----:B------:R-:W-:Y:S01]  /*16f70*/  LDGSTS.E [R3+-0x6ca00], desc[UR6][R122.64], P3 ;  /* 0x936000007a037fae */ /* 0x000fe20009921846 */
[C---:B------:R-:W-:Y:S02]  /*16f80*/  VIADD R132, R249.reuse, 0x100000 ;  /* 0x00100000f9847836 */ /* 0x040fe40000000000 */
[C---:B------:R-:W-:Y:S01]  /*16f90*/  IMAD.WIDE R126, R4.reuse, 0x4, R126 ;  /* 0x00000004047e7825 */ /* 0x040fe200078e027e */
[----:B------:R-:W3:Y:S03]  /*16fa0*/  LDL.LU.64 R26, [R1+0x640] ;  /* 0x00064000011a7983 */ /* 0x000ee60000300a00 */
[C---:B----4-:R-:W-:Y:S01]  /*16fb0*/  IMAD.WIDE R124, R4.reuse, 0x4, R140 ;  /* 0x00000004047c7825 */ /* 0x050fe200078e028c */
[----:B------:R-:W4:Y:S03]  /*16fc0*/  LDL.LU.64 R24, [R1+0x630] ;  /* 0x0006300001187983 */ /* 0x000f260000300a00 */
[C---:B------:R-:W-:Y:S01]  /*16fd0*/  IMAD.WIDE R128, R4.reuse, 0x4, R128 ;  /* 0x0000000404807825 */ /* 0x040fe200078e0280 */
[----:B------:R-:W-:Y:S03]  /*16fe0*/  LDGSTS.E [R133+-0x6c600], desc[UR6][R124.64], P3 ;  /* 0x93a000007c857fae */ /* 0x000fe60009921846 */
[----:B------:R-:W-:Y:S01]  /*16ff0*/  IMAD.WIDE R130, R4, 0x4, R130 ;  /* 0x0000000404827825 */ /* 0x000fe200078e0282 */
[----:B------:R1:W-:Y:S03]  /*17000*/  LDGSTS.E [R132+-0x6c200], desc[UR6][R126.64], P3 ;  /* 0x93e000007e847fae */ /* 0x0003e60009921846 */
[C---:B------:R-:W-:Y:S01]  /*17010*/  VIADD R141, R249.reuse, 0x100000 ;  /* 0x00100000f98d7836 */ /* 0x040fe20000000000 */
[----:B------:R-:W-:Y:S01]  /*17020*/  LDGSTS.E [R5+-0x6be00], desc[UR6][R128.64], P3 ;  /* 0x9420000080057fae */ /* 0x000fe20009921846 */
[----:B------:R-:W-:-:S02]  /*17030*/  VIADD R140, R249, 0x100000 ;  /* 0x00100000f98c7836 */ /* 0x000fc40000000000 */
[C---:B------:R-:W-:Y:S01]  /*17040*/  IMAD.WIDE R134, R4.reuse, 0x4, R134 ;  /* 0x0000000404867825 */ /* 0x040fe200078e0286 */
[----:B------:R-:W-:Y:S03]  /*17050*/  LDGSTS.E [R3+-0x6ba00], desc[UR6][R130.64], P3 ;  /* 0x9460000082037fae */ /* 0x000fe60009921846 */
[C---:B-1----:R-:W-:Y:S01]  /*17060*/  IMAD.WIDE R132, R4.reuse, 0x4, R148 ;  /* 0x0000000404847825 */ /* 0x042fe200078e0294 */
        /* <DEDUP_REMOVED lines=10> */
[----:B-1----:R-:W-:-:S04]  /*17110*/  IMAD.WIDE R140, R4, 0x4, R156 ;  /* 0x00000004048c7825 */ /* 0x002fc800078e029c */
        /* <DEDUP_REMOVED lines=72> */
[C---:B------:R-:W-:Y:S01]  /*175a0*/  IMAD.WIDE R202, R4.reuse, 0x4, R202 ;  /* 0x0000000404ca7825 */ /* 0x040fe200078e02ca */
[----:B------:R1:W-:Y:S03]  /*175b0*/  LDGSTS.E [R204+-0x63200], desc[UR6][R198.64], P3 ;  /* 0x9ce00000c6cc7fae */ /* 0x0003e60009921846 */
[----:B------:R-:W-:Y:S01]  /*175c0*/  VIADD R215, R249, 0x100000 ;  /* 0x00100000f9d77836 */ /* 0x000fe20000000000 */
[----:B------:R-:W-:Y:S01]  /*175d0*/  LDGSTS.E [R5+-0x62e00], desc[UR6][R200.64], P3 ;  /* 0x9d200000c8057fae */ /* 0x000fe20009921846 */
[----:B------:R-:W-:-:S03]  /*175e0*/  IMAD.WIDE R206, R4, 0x4, R206 ;  /* 0x0000000404ce7825 */ /* 0x000fc600078e02ce */
[----:B------:R-:W-:Y:S01]  /*175f0*/  LDGSTS.E [R3+-0x62a00], desc[UR6][R202.64], P3 ;  /* 0x9d600000ca037fae */ /* 0x000fe20009921846 */
[----:B------:R-:W-:Y:S02]  /*17600*/  VIADD R214, R249, 0x100000 ;  /* 0x00100000f9d67836 */ /* 0x000fe40000000000 */
[----:B-1----:R-:W-:-:S04]  /*17610*/  IMAD.WIDE R204, R4, 0x4, R16 ;  /* 0x0000000404cc7825 */ /* 0x002fc800078e0210 */
[C---:B------:R-:W-:Y:S01]  /*17620*/  IMAD.WIDE R208, R4.reuse, 0x4, R208 ;  /* 0x0000000404d07825 */ /* 0x040fe200078e02d0 */
[----:B------:R1:W-:Y:S03]  /*17630*/  LDGSTS.E [R216+-0x62600], desc[UR6][R204.64], P3 ;  /* 0x9da00000ccd87fae */ /* 0x0003e60009921846 */
[C---:B------:R-:W-:Y:S01]  /*17640*/  IMAD.WIDE R210, R4.reuse, 0x4, R210 ;  /* 0x0000000404d27825 */ /* 0x040fe200078e02d2 */
[----:B------:R-:W-:Y:S03]  /*17650*/  LDGSTS.E [R215+-0x62200], desc[UR6][R206.64], P3 ;  /* 0x9de00000ced77fae */ /* 0x000fe60009921846 */
[----:B------:R-:W-:Y:S01]  /*17660*/  IMAD.WIDE R212, R4, 0x4, R212 ;  /* 0x0000000404d47825 */ /* 0x000fe200078e02d4 */
[----:B------:R1:W-:Y:S03]  /*17670*/  LDGSTS.E [R214+-0x61e00], desc[UR6][R208.64], P3 ;  /* 0x9e200000d0d67fae */ /* 0x0003e60009921846 */
[C---:B------:R-:W-:Y:S01]  /*17680*/  VIADD R17, R249.reuse, 0x100000 ;  /* 0x00100000f9117836 */ /* 0x040fe20000000000 */
[----:B------:R-:W-:Y:S01]  /*17690*/  LDGSTS.E [R5+-0x61a00], desc[UR6][R210.64], P3 ;  /* 0x9e600000d2057fae */ /* 0x000fe20009921846 */
[----:B------:R-:W-:-:S02]  /*176a0*/  VIADD R16, R249, 0x100000 ;  /* 0x00100000f9107836 */ /* 0x000fc40000000000 */
[C---:B-1----:R-:W-:Y:S01]  /*176b0*/  IMAD.WIDE R216, R4.reuse, 0x4, R230 ;  /* 0x0000000404d87825 */ /* 0x042fe200078e02e6 */
[----:B------:R-:W-:Y:S03]  /*176c0*/  LDGSTS.E [R3+-0x61600], desc[UR6][R212.64], P3 ;  /* 0x9ea00000d4037fae */ /* 0x000fe60009921846 */
[----:B------:R-:W-:-:S04]  /*176d0*/  IMAD.WIDE R214, R4, 0x4, R226 ;  /* 0x0000000404d67825 */ /* 0x000fc800078e02e2 */
[C---:B------:R-:W-:Y:S01]  /*176e0*/  IMAD.WIDE R218, R4.reuse, 0x4, R218 ;  /* 0x0000000404da7825 */ /* 0x040fe200078e02da */
[----:B------:R-:W-:Y:S03]  /*176f0*/  LDGSTS.E [R17+-0x61200], desc[UR6][R214.64], P3 ;  /* 0x9ee00000d6117fae */ /* 0x000fe60009921846 */
[----:B------:R-:W-:Y:S01]  /*17700*/  IMAD.WIDE R220, R4, 0x4, R220 ;  /* 0x0000000404dc7825 */ /* 0x000fe200078e02dc */
[----:B------:R-:W-:Y:S04]  /*17710*/  LDGSTS.E [R16+-0x60e00], desc[UR6][R216.64], P3 ;  /* 0x9f200000d8107fae */ /* 0x000fe80009921846 */
[----:B------:R1:W-:Y:S04]  /*17720*/  LDGSTS.E [R250+-0x60a00], desc[UR6][R218.64], P3 ;  /* 0x9f600000dafa7fae */ /* 0x0003e80009921846 */
[----:B------:R2:W-:Y:S01]  /*17730*/  LDGSTS.E [R5+-0x60600], desc[UR6][R220.64], P3 ;  /* 0x9fa00000dc057fae */ /* 0x0005e20009921846 */
[----:B-1----:R-:W-:-:S02]  /*17740*/  VIADD R250, R9, 0xffffff7e ;  /* 0xffffff7e09fa7836 */ /* 0x002fc40000000000 */
[----:B--2---:R-:W-:Y:S02]  /*17750*/  VIADD R5, R8, 0xffffff7d ;  /* 0xffffff7d08057836 */ /* 0x004fe40000000000 */
[----:B------:R-:W2:Y:S04]  /*17760*/  LDL.LU.64 R8, [R1+0x620] ;  /* 0x0006200001087983 */ /* 0x000ea80000300a00 */
[----:B------:R-:W2:Y:S04]  /*17770*/  LDL.LU.64 R16, [R1+0x610] ;  /* 0x0006100001107983 */ /* 0x000ea80000300a00 */
[----:B------:R-:W2:Y:S04]  /*17780*/  LDL.LU.64 R226, [R1+0x608] ;  /* 0x0006080001e27983 */ /* 0x000ea80000300a00 */
[----:B------:R-:W2:Y:S01]  /*17790*/  LDL.LU.64 R230, [R1+0x600] ;  /* 0x0006000001e67983 */ /* 0x000ea20000300a00 */
[----:B------:R-:W-:-:S05]  /*177a0*/  IMAD.WIDE R222, R4, 0x4, R222 ;  /* 0x0000000404de7825 */ /* 0x000fca00078e02de */
[----:B------:R1:W-:Y:S04]  /*177b0*/  LDGSTS.E [R3+-0x60200], desc[UR6][R222.64], P3 ;  /* 0x9fe00000de037fae */ /* 0x0003e80009921846 */
[----:B------:R-:W0:Y:S01]  /*177c0*/  LDGDEPBAR ;  /* 0x00000000000079af */ /* 0x000e220000000000 */
[----:B------:R-:W-:Y:S02]  /*177d0*/  VIADD R6, R6, 0xffffff7f ;  /* 0xffffff7f06067836 */ /* 0x000fe40000000000 */
[----:B------:R-:W-:-:S03]  /*177e0*/  IMAD.WIDE R44, R2, 0x4, R42 ;  /* 0x00000004022c7825 */ /* 0x000fc600078e022a */
[----:B------:R-:W-:Y:S01]  /*177f0*/  ISETP.GE.U32.AND P0, PT, R6, 0x7fffff60, PT ;  /* 0x7fffff600600780c */ /* 0x000fe20003f06070 */
[----:B------:R-:W-:Y:S01]  /*17800*/  BAR.SYNC.DEFER_BLOCKING 0x0 ;  /* 0x0000000000007b1d */ /* 0x000fe20000010000 */
[----:B------:R-:W-:Y:S01]  /*17810*/  IMAD.WIDE R42, R2, 0x4, R40 ;  /* 0x00000004022a7825 */ /* 0x000fe200078e0228 */
[----:B------:R-:W-:-:S03]  /*17820*/  ISETP.GE.U32.AND P2, PT, R250, 0x7fffff5f, PT ;  /* 0x7fffff5ffa00780c */ /* 0x000fc60003f46070 */
[C---:B------:R-:W-:Y:S01]  /*17830*/  IMAD.WIDE R40, R2.reuse, 0x4, R36 ;  /* 0x0000000402287825 */ /* 0x040fe200078e0224 */
[----:B------:R-:W-:Y:S02]  /*17840*/  ISETP.GE.U32.AND P3, PT, R5, 0x7fffff5e, PT ;  /* 0x7fffff5e0500780c */ /* 0x000fe40003f66070 */
[----:B------:R-:W2:Y:S01]  /*17850*/  LDC R6, c[0x0][0x230] ;  /* 0x00008c00ff067b82 */ /* 0x000ea20000000800 */
[----:B-1----:R-:W-:Y:S02]  /*17860*/  VIADD R3, R7, 0xffffff7c ;  /* 0xffffff7c07037836 */ /* 0x002fe40000000000 */
[C---:B------:R-:W-:Y:S01]  /*17870*/  IMAD.WIDE R38, R2.reuse, 0x4, R30 ;  /* 0x0000000402267825 */ /* 0x040fe200078e021e */
[----:B------:R-:W-:Y:S03]  /*17880*/  STL.64 [R1+0x1e00], R44 ;  /* 0x001e002c01007387 */ /* 0x000fe60000100a00 */
[C---:B------:R-:W-:Y:S01]  /*17890*/  IMAD.WIDE R36, R2.reuse, 0x4, R34 ;  /* 0x0000000402247825 */ /* 0x040fe200078e0222 */
[----:B------:R-:W-:Y:S03]  /*178a0*/  STL.64 [R1+0x1e08], R42 ;  /* 0x001e082a01007387 */ /* 0x000fe60000100a00 */
[C---:B------:R-:W-:Y:S01]  /*178b0*/  IMAD.WIDE R28, R2.reuse, 0x4, R28 ;  /* 0x00000004021c7825 */ /* 0x040fe200078e021c */
[----:B------:R1:W-:Y:S01]  /*178c0*/  STL.64 [R1+0x1e10], R40 ;  /* 0x001e102801007387 */ /* 0x0003e20000100a00 */
[----:B------:R-:W-:Y:S01]  /*178d0*/  ISETP.GE.U32.AND P4, PT, R3, 0x7fffff5d, PT ;  /* 0x7fffff5d0300780c */ /* 0x000fe20003f86070 */
[----:B------:R-:W1:Y:S01]  /*178e0*/  LDC R250, c[0x0][0x230] ;  /* 0x00008c00fffa7b82 */ /* 0x000e620000000800 */
[C---:B---3--:R-:W-:Y:S01]  /*178f0*/  IMAD.WIDE R34, R2.reuse, 0x4, R32 ;  /* 0x0000000402227825 */ /* 0x048fe200078e0220 */
[----:B------:R-:W-:Y:S03]  /*17900*/  STL.64 [R1+0x1e20], R38 ;  /* 0x001e202601007387 */ /* 0x000fe60000100a00 */
[C---:B------:R-:W-:Y:S01]  /*17910*/  IMAD.WIDE R18, R2.reuse, 0x4, R18 ;  /* 0x0000000402127825 */ /* 0x040fe200078e0212 */
[----:B------:R-:W-:Y:S02]  /*17920*/  STL.64 [R1+0x1e30], R36 ;  /* 0x001e302401007387 */ /* 0x000fe40000100a00 */
[----:B------:R-:W3:Y:S01]  /*17930*/  LDC R3, c[0x0][0x230] ;  /* 0x00008c00ff037b82 */ /* 0x000ee20000000800 */
[C---:B------:R-:W-:Y:S01]  /*17940*/  IMAD.WIDE R32, R2.reuse, 0x4, R22 ;  /* 0x0000000402207825 */ /* 0x040fe200078e0216 */
[----:B------:R-:W-:Y:S03]  /*17950*/  STL.64 [R1+0x1e58], R28 ;  /* 0x001e581c01007387 */ /* 0x000fe60000100a00 */
[C---:B------:R-:W-:Y:S01]  /*17960*/  IMAD.WIDE R30, R2.reuse, 0x4, R26 ;  /* 0x00000004021e7825 */ /* 0x040fe200078e021a */
[----:B------:R1:W-:Y:S02]  /*17970*/  STL.64 [R1+0x1e18], R34 ;  /* 0x001e182201007387 */ /* 0x0003e40000100a00 */
[----:B------:R-:W3:Y:S01]  /*17980*/  LDC R5, c[0x0][0x230] ;  /* 0x00008c00ff057b82 */ /* 0x000ee20000000800 */
[C---:B----4-:R-:W-:Y:S01]  /*17990*/  IMAD.WIDE R26, R2.reuse, 0x4, R24 ;  /* 0x00000004021a7825 */ /* 0x050fe200078e0218 */
[----:B------:R-:W-:Y:S01]  /*179a0*/  @!PT LDS RZ, [RZ] ;  /* 0x00000000fffff984 */ /* 0x000fe20000000800 */
[----:B------:R-:W-:Y:S01]  /*179b0*/  @!PT LDS RZ, [RZ] ;  /* 0x00000000fffff984 */ /* 0x000fe20000000800 */
[----:B------:R-:W-:Y:S01]  /*179c0*/  @!PT LDS RZ, [RZ] ;  /* 0x00000000fffff984 */ /* 0x000fe20000000800 */
[----:B------:R-:W-:Y:S03]  /*179d0*/  LDGSTS.E [R248+0x40000], desc[UR6][R44.64], !P0 ;  /* 0x400000002cf87fae */ /* 0x000fe6000c121846 */
[C---:B------:R-:W-:Y:S01]  /*179e0*/  IMAD.WIDE R24, R2.reuse, 0x4, R20 ;  /* 0x0000000402187825 */ /* 0x040fe200078e0214 */
[----:B------:R-:W-:Y:S04]  /*179f0*/  STL.64 [R1+0x1ea0], R18 ;  /* 0x001ea01201007387 */ /* 0x000fe80000100a00 */
[----:B------:R-:W-:Y:S04]  /*17a00*/  LDGSTS.E [R248+0x44000], desc[UR6][R42.64], !P0 ;  /* 0x440000002af87fae */ /* 0x000fe8000c121846 */
[----:B------:R-:W-:Y:S04]  /*17a10*/  STL.64 [R1+0x1e28], R32 ;  /* 0x001e282001007387 */ /* 0x000fe80000100a00 */
[----:B------:R-:W-:Y:S04]  /*17a20*/  LDGSTS.E [R248+0x48000], desc[UR6][R40.64], !P0 ;  /* 0x4800000028f87fae */ /* 0x000fe8000c121846 */
[----:B------:R-:W-:Y:S04]  /*17a30*/  STL.64 [R1+0x1e38], R30 ;  /* 0x001e381e01007387 */ /* 0x000fe80000100a00 */
[----:B------:R-:W-:Y:S04]  /*17a40*/  LDGSTS.E [R248+0x4c000], desc[UR6][R38.64], !P0 ;  /* 0x4c00000026f87fae */ /* 0x000fe8000c121846 */
[----:B------:R4:W-:Y:S04]  /*17a50*/  STL.64 [R1+0x1e40], R26 ;  /* 0x001e401a01007387 */ /* 0x0009e80000100a00 */
[----:B------:R-:W-:Y:S04]  /*17a60*/  LDGSTS.E [R248+0x40004], desc[UR6][R36.64], !P2 ;  /* 0x4000400024f87fae */ /* 0x000fe8000d121846 */
[----:B------:R-:W-:Y:S04]  /*17a70*/  STL.64 [R1+0x1e48], R24 ;  /* 0x001e481801007387 */ /* 0x000fe80000100a00 */
[----:B------:R-:W-:Y:S04]  /*17a80*/  LDGSTS.E [R248+0x44004], desc[UR6][R34.64], !P2 ;  /* 0x4400400022f87fae */ /* 0x000fe8000d121846 */
[----:B------:R-:W-:Y:S04]  /*17a90*/  LDGSTS.E [R248+0x48004], desc[UR6][R32.64], !P2 ;  /* 0x4800400020f87fae */ /* 0x000fe8000d121846 */
[----:B------:R-:W-:Y:S04]  /*17aa0*/  LDGSTS.E [R248+0x4c004], desc[UR6][R30.64], !P2 ;  /* 0x4c0040001ef87fae */ /* 0x000fe8000d121846 */
[----:B------:R-:W-:Y:S04]  /*17ab0*/  LDGSTS.E [R248+0x40008], desc[UR6][R28.64], !P3 ;  /* 0x400080001cf87fae */ /* 0x000fe8000d921846 */
[----:B------:R-:W-:Y:S04]  /*17ac0*/  LDGSTS.E [R248+0x44008], desc[UR6][R26.64], !P3 ;  /* 0x440080001af87fae */ /* 0x000fe8000d921846 */
[----:B------:R-:W-:Y:S01]  /*17ad0*/  LDGSTS.E [R248+0x48008], desc[UR6][R24.64], !P3 ;  /* 0x4800800018f87fae */ /* 0x000fe2000d921846 */
[----:B--2---:R-:W-:-:S04]  /*17ae0*/  IMAD.WIDE R22, R2, 0x4, R8 ;  /* 0x0000000402167825 */ /* 0x004fc800078e0208 */
[C---:B------:R-:W-:Y:S01]  /*17af0*/  IMAD.WIDE R20, R2.reuse, 0x4, R16 ;  /* 0x0000000402147825 */ /* 0x040fe200078e0210 */
[----:B------:R2:W-:Y:S03]  /*17b00*/  STL.64 [R1+0x1e50], R22 ;  /* 0x001e501601007387 */ /* 0x0005e60000100a00 */
[C---:B------:R-:W-:Y:S01]  /*17b10*/  IMAD.WIDE R16, R2.reuse, 0x4, R226 ;  /* 0x0000000402107825 */ /* 0x040fe200078e02e2 */
[----:B------:R3:W-:Y:S03]  /*17b20*/  STL.64 [R1+0x1e68], R20 ;  /* 0x001e681401007387 */ /* 0x0007e60000100a00 */
[----:B------:R-:W-:Y:S01]  /*17b30*/  IMAD.WIDE R8, R2, 0x4, R230 ;  /* 0x0000000402087825 */ /* 0x000fe200078e02e6 */
[----:B------:R-:W-:Y:S04]  /*17b40*/  STL.64 [R1+0x1e78], R16 ;  /* 0x001e781001007387 */ /* 0x000fe80000100a00 */
[----:B------:R3:W-:Y:S04]  /*17b50*/  STL.64 [R1+0x1e90], R8 ;  /* 0x001e900801007387 */ /* 0x0007e80000100a00 */
[----:B-1----:R-:W3:Y:S04]  /*17b60*/  LDL.LU.64 R40, [R1+0x5f8] ;  /* 0x0005f80001287983 */ /* 0x002ee80000300a00 */
[----:B------:R-:W-:Y:S04]  /*17b70*/  LDGSTS.E [R248+0x4c008], desc[UR6][R22.64], !P3 ;  /* 0x4c00800016f87fae */ /* 0x000fe8000d921846 */
[----:B------:R-:W3:Y:S04]  /*17b80*/  LDL.LU.64 R34, [R1+0x5c8] ;  /* 0x0005c80001227983 */ /* 0x000ee80000300a00 */
[----:B------:R-:W-:Y:S04]  /*17b90*/  LDGSTS.E [R248+0x4000c], desc[UR6][R18.64], !P4 ;  /* 0x4000c00012f87fae */ /* 0x000fe8000e121846 */
[----:B----4-:R-:W4:Y:S04]  /*17ba0*/  LDL.LU.64 R26, [R1+0x588] ;  /* 0x00058800011a7983 */ /* 0x010f280000300a00 */
[----:B------:R-:W-:Y:S04]  /*17bb0*/  LDGSTS.E [R248+0x4400c], desc[UR6][R20.64], !P4 ;  /* 0x4400c00014f87fae */ /* 0x000fe8000e121846 */
[----:B------:R-:W4:Y:S04]  /*17bc0*/  LDL.LU.64 R18, [R1+0x548] ;  /* 0x0005480001127983 */ /* 0x000f280000300a00 */
[----:B------:R-:W4:Y:S04]  /*17bd0*/  LDL.LU.64 R36, [R1+0x5f0] ;  /* 0x0005f00001247983 */ /* 0x000f280000300a00 */
[----:B------:R-:W4:Y:S04]  /*17be0*/  LDL.LU.64 R30, [R1+0x5e8] ;  /* 0x0005e800011e7983 */ /* 0x000f280000300a00 */
[----:B------:R-:W4:Y:S04]  /*17bf0*/  LDL.LU.64 R32, [R1+0x5d8] ;  /* 0x0005d80001207983 */ /* 0x000f280000300a00 */
[----:B------:R-:W4:Y:S04]  /*17c00*/  LDL.LU.64 R28, [R1+0x5b8] ;  /* 0x0005b800011c7983 */ /* 0x000f280000300a00 */
[----:B--2---:R-:W2:Y:S04]  /*17c10*/  LDL.LU.64 R22, [R1+0x5a8] ;  /* 0x0005a80001167983 */ /* 0x004ea80000300a00 */
[----:B------:R-:W-:Y:S04]  /*17c20*/  LDGSTS.E [R248+0x4800c], desc[UR6][R16.64], !P4 ;  /* 0x4800c00010f87fae */ /* 0x000fe8000e121846 */
[----:B------:R-:W2:Y:S04]  /*17c30*/  LDL.LU.64 R24, [R1+0x598] ;  /* 0x0005980001187983 */ /* 0x000ea80000300a00 */
[----:B------:R1:W-:Y:S04]  /*17c40*/  LDGSTS.E [R248+0x4c00c], desc[UR6][R8.64], !P4 ;  /* 0x4c00c00008f87fae */ /* 0x0003e8000e121846 */
[----:B---3--:R-:W3:Y:S01]  /*17c50*/  LDL.LU.64 R20, [R1+0x578] ;  /* 0x0005780001147983 */ /* 0x008ee20000300a00 */
[----:B-1----:R-:W-:-:S03]  /*17c60*/  VIADD R248, R3, 0xffffff7b ;  /* 0xffffff7b03f87836 */ /* 0x002fc60000000000 */
[----:B------:R-:W3:Y:S01]  /*17c70*/  LDL.LU.64 R8, [R1+0x568] ;  /* 0x0005680001087983 */ /* 0x000ee20000300a00 */
[----:B------:R-:W-:-:S03]  /*17c80*/  VIADD R3, R6, 0xffffff78 ;  /* 0xffffff7806037836 */ /* 0x000fc60000000000 */
[----:B------:R-:W3:Y:S04]  /*17c90*/  LDL.LU.64 R16, [R1+0x558] ;  /* 0x0005580001107983 */ /* 0x000ee80000300a00 */
[----:B------:R-:W3:Y:S04]  /*17ca0*/  LDL.LU.64 R6, [R1+0x538] ;  /* 0x0005380001067983 */ /* 0x000ee80000300a00 */
[----:B------:R-:W3:Y:S04]  /*17cb0*/  LDL.LU.64 R226, [R1+0x528] ;  /* 0x0005280001e27983 */ /* 0x000ee80000300a00 */
[----:B------:R-:W3:Y:S01]  /*17cc0*/  LDL.LU.64 R230, [R1+0x518] ;  /* 0x0005180001e67983 */ /* 0x000ee20000300a00 */
[----:B------:R-:W-:Y:S01]  /*17cd0*/  VIADD R250, R250, 0xffffff7a ;  /* 0xffffff7afafa7836 */ /* 0x000fe20000000000 */
[----:B------:R-:W-:Y:S01]  /*17ce0*/  ISETP.GE.U32.AND P0, PT, R248, 0x7fffff5c, PT ;  /* 0x7fffff5cf800780c */ /* 0x000fe20003f06070 */
[----:B------:R-:W-:Y:S01]  /*17cf0*/  VIADD R5, R5, 0xffffff79 ;  /* 0xffffff7905057836 */ /* 0x000fe20000000000 */
[----:B------:R-:W-:Y:S01]  /*17d00*/  ISETP.GE.U32.AND P4, PT, R3, 0x7fffff59, PT ;  /* 0x7fffff590300780c */ /* 0x000fe20003f86070 */
[----:B------:R-:W1:Y:S01]  /*17d10*/  LDC R248, c[0x0][0x230] ;  /* 0x00008c00fff87b82 */ /* 0x000e620000000800 */
[----:B------:R-:W-:-:S02]  /*17d20*/  ISETP.GE.U32.AND P2, PT, R250, 0x7fffff5b, PT ;  /* 0x7fffff5bfa00780c */ /* 0x000fc40003f46070 */
[----:B------:R-:W-:-:S05]  /*17d30*/  ISETP.GE.U32.AND P3, PT, R5, 0x7fffff5a, PT ;  /* 0x7fffff5a0500780c */ /* 0x000fca0003f66070 */
[----:B------:R-:W1:Y:S08]  /*17d40*/  LDC R250, c[0x0][0x230] ;  /* 0x00008c00fffa7b82 */ /* 0x000e700000000800 */
[----:B------:R-:W1:Y:S08]  /*17d50*/  LDC R5, c[0x0][0x230] ;  /* 0x00008c00ff057b82 */ /* 0x000e700000000800 */
[----:B------:R-:W1:Y:S01]  /*17d60*/  LDC R3, c[0x0][0x230] ;  /* 0x00008c00ff037b82 */ /* 0x000e620000000800 */
[----:B------:R-:W-:-:S04]  /*17d70*/  IMAD.WIDE R42, R2, 0x4, R40 ;  /* 0x00000004022a7825 */ /* 0x000fc800078e0228 */
[C---:B------:R-:W-:Y:S01]  /*17d80*/  IMAD.WIDE R34, R2.reuse, 0x4, R34 ;  /* 0x0000000402227825 */ /* 0x040fe200078e0222 */
[----:B------:R-:W-:Y:S03]  /*17d90*/  STL.64 [R1+0x1e88], R42 ;  /* 0x001e882a01007387 */ /* 0x000fe60000100a00 */
[C---:B----4-:R-:W-:Y:S01]  /*17da0*/  IMAD.WIDE R26, R2.reuse, 0x4, R26 ;  /* 0x00000004021a7825 */ /* 0x050fe200078e021a */
[----:B------:R-:W-:Y:S04]  /*17db0*/  STL.64 [R1+0x1eb8], R34 ;  /* 0x001eb82201007387 */ /* 0x000fe80000100a00 */
[----:B------:R-:W-:Y:S01]  /*17dc0*/  STL.64 [R1+0x1ef8], R26 ;  /* 0x001ef81a01007387 */ /* 0x000fe20000100a00 */
[----:B------:R-:W-:-:S03]  /*17dd0*/  IMAD.WIDE R18, R2, 0x4, R18 ;  /* 0x0000000402127825 */ /* 0x000fc600078e0212 */
[----:B------:R-:W-:Y:S01]  /*17de0*/  LDGSTS.E [R247+0x40000], desc[UR6][R42.64], !P0 ;  /* 0x400000002af77fae */ /* 0x000fe2000c121846 */
[----:B------:R-:W-:-:S04]  /*17df0*/  IMAD.WIDE R40, R2, 0x4, R36 ;  /* 0x0000000402287825 */ /* 0x000fc800078e0224 */
[C---:B------:R-:W-:Y:S01]  /*17e00*/  IMAD.WIDE R38, R2.reuse, 0x4, R30 ;  /* 0x0000000402267825 */ /* 0x040fe200078e021e */
[----:B------:R4:W-:Y:S03]  /*17e10*/  STL.64 [R1+0x1e60], R40 ;  /* 0x001e602801007387 */ /* 0x0009e60000100a00 */
[C---:B------:R-:W-:Y:S01]  /*17e20*/  IMAD.WIDE R36, R2.reuse, 0x4, R32 ;  /* 0x0000000402247825 */ /* 0x040fe200078e0220 */
[----:B------:R1:W-:Y:S03]  /*17e30*/  STL.64 [R1+0x1f30], R18 ;  /* 0x001f301201007387 */ /* 0x0003e60000100a00 */
[C---:B------:R-:W-:Y:S01]  /*17e40*/  IMAD.WIDE R32, R2.reuse, 0x4, R28 ;  /* 0x0000000402207825 */ /* 0x040fe200078e021c */
[----:B------:R-:W-:Y:S03]  /*17e50*/  STL.64 [R1+0x1e70], R38 ;  /* 0x001e702601007387 */ /* 0x000fe60000100a00 */
[C---:B--2---:R-:W-:Y:S01]  /*17e60*/  IMAD.WIDE R30, R2.reuse, 0x4, R22 ;  /* 0x00000004021e7825 */ /* 0x044fe200078e0216 */
[----:B------:R2:W-:Y:S04]  /*17e70*/  STL.64 [R1+0x1e80], R36 ;  /* 0x001e802401007387 */ /* 0x0005e80000100a00 */
[----:B------:R-:W-:Y:S01]  /*17e80*/  STL.64 [R1+0x1e98], R32 ;  /* 0x001e982001007387 */ /* 0x000fe20000100a00 */
[----:B------:R-:W-:-:S03]  /*17e90*/  IMAD.WIDE R28, R2, 0x4, R24 ;  /* 0x00000004021c7825 */ /* 0x000fc600078e0218 */
[----:B------:R-:W-:Y:S04]  /*17ea0*/  LDGSTS.E [R247+0x44000], desc[UR6][R40.64], !P0 ;  /* 0x4400000028f77fae */ /* 0x000fe8000c121846 */
[----:B------:R2:W-:Y:S01]  /*17eb0*/  STL.64 [R1+0x1ea8], R30 ;  /* 0x001ea81e01007387 */ /* 0x0005e20000100a00 */
[----:B---3--:R-:W-:-:S03]  /*17ec0*/  IMAD.WIDE R24, R2, 0x4, R20 ;  /* 0x0000000402187825 */ /* 0x008fc600078e0214 */
[----:B------:R-:W-:Y:S04]  /*17ed0*/  LDGSTS.E [R247+0x48000], desc[UR6][R38.64], !P0 ;  /* 0x4800000026f77fae */ /* 0x000fe8000c121846 */
[----:B------:R3:W-:Y:S01]  /*17ee0*/  STL.64 [R1+0x1eb0], R28 ;  /* 0x001eb01c01007387 */ /* 0x0007e20000100a00 */
[----:B------:R-:W-:-:S03]  /*17ef0*/  IMAD.WIDE R22, R2, 0x4, R8 ;  /* 0x0000000402167825 */ /* 0x000fc600078e0208 */
[----:B------:R-:W-:Y:S01]  /*17f00*/  LDGSTS.E [R247+0x4c000], desc[UR6][R36.64], !P0 ;  /* 0x4c00000024f77fae */ /* 0x000fe2000c121846 */
[----:B------:R-:W-:-:S03]  /*17f10*/  IMAD.WIDE R20, R2, 0x4, R16 ;  /* 0x0000000402147825 */ /* 0x000fc600078e0210 */
[----:B------:R-:W-:Y:S01]  /*17f20*/  STL.64 [R1+0x1ec0], R24 ;  /* 0x001ec01801007387 */ /* 0x000fe20000100a00 */
[----:B------:R-:W-:-:S03]  /*17f30*/  IMAD.WIDE R16, R2, 0x4, R6 ;  /* 0x0000000402107825 */ /* 0x000fc600078e0206 */
[----:B------:R-:W-:Y:S01]  /*17f40*/  LDGSTS.E [R247+0x40004], desc[UR6][R34.64], !P2 ;  /* 0x4000400022f77fae */ /* 0x000fe2000d121846 */
[----:B------:R-:W-:-:S03]  /*17f50*/  IMAD.WIDE R8, R2, 0x4, R226 ;  /* 0x0000000402087825 */ /* 0x000fc600078e02e2 */
[----:B------:R3:W-:Y:S01]  /*17f60*/  STL.64 [R1+0x1ec8], R22 ;  /* 0x001ec81601007387 */ /* 0x0007e20000100a00 */
[----:B------:R-:W-:-:S03]  /*17f70*/  IMAD.WIDE R6, R2, 0x4, R230 ;  /* 0x0000000402067825 */ /* 0x000fc600078e02e6 */
[----:B------:R-:W-:Y:S04]  /*17f80*/  LDGSTS.E [R247+0x44004], desc[UR6][R32.64], !P2 ;  /* 0x4400400020f77fae */ /* 0x000fe8000d121846 */
[----:B------:R3:W-:Y:S04]  /*17f90*/  STL.64 [R1+0x1ed0], R20 ;  /* 0x001ed01401007387 */ /* 0x0007e80000100a00 */
[----:B------:R-:W-:Y:S04]  /*17fa0*/  LDGSTS.E [R247+0x48004], desc[UR6][R30.64], !P2 ;  /* 0x480040001ef77fae */ /* 0x000fe8000d121846 */
[----:B------:R-:W-:Y:S04]  /*17fb0*/  STL.64 [R1+0x1ee0], R16 ;  /* 0x001ee01001007387 */ /* 0x000fe80000100a00 */
[----:B------:R-:W-:Y:S04]  /*17fc0*/  LDGSTS.E [R247+0x4c004], desc[UR6][R28.64], !P2 ;  /* 0x4c0040001cf77fae */ /* 0x000fe8000d121846 */
[----:B------:R3:W-:Y:S04]  /*17fd0*/  STL.64 [R1+0x1ef0], R8 ;  /* 0x001ef00801007387 */ /* 0x0007e80000100a00 */
[----:B------:R-:W-:Y:S04]  /*17fe0*/  LDGSTS.E [R247+0x40008], desc[UR6][R26.64], !P3 ;  /* 0x400080001af77fae */ /* 0x000fe8000d921846 */
[----:B------:R3:W-:Y:S04]  /*17ff0*/  STL.64 [R1+0x1f10], R6 ;  /* 0x001f100601007387 */ /* 0x0007e80000100a00 */
[----:B------:R-:W-:Y:S04]  /*18000*/  LDGSTS.E [R247+0x44008], desc[UR6][R24.64], !P3 ;  /* 0x4400800018f77fae */ /* 0x000fe8000d921846 */
[----:B------:R-:W-:Y:S04]  /*18010*/  LDGSTS.E [R247+0x48008], desc[UR6][R22.64], !P3 ;  /* 0x4800800016f77fae */ /* 0x000fe8000d921846 */
[----:B----4-:R-:W4:Y:S04]  /*18020*/  LDL.LU.64 R40, [R1+0x508] ;  /* 0x0005080001287983 */ /* 0x010f280000300a00 */
[----:B------:R-:W-:Y:S04]  /*18030*/  LDGSTS.E [R247+0x4c008], desc[UR6][R20.64], !P3 ;  /* 0x4c00800014f77fae */ /* 0x000fe8000d921846 */
[----:B------:R-:W4:Y:S04]  /*18040*/  LDL.LU.64 R34, [R1+0x4c8] ;  /* 0x0004c80001227983 */ /* 0x000f280000300a00 */
[----:B------:R-:W-:Y:S04]  /*18050*/  LDGSTS.E [R247+0x4000c], desc[UR6][R18.64], !P4 ;  /* 0x4000c00012f77fae */ /* 0x000fe8000e121846 */
[----:B------:R-:W4:Y:S04]  /*18060*/  LDL.LU.64 R26, [R1+0x488] ;  /* 0x00048800011a7983 */ /* 0x000f280000300a00 */
[----:B------:R-:W-:Y:S04]  /*18070*/  LDGSTS.E [R247+0x4400c], desc[UR6][R16.64], !P4 ;  /* 0x4400c00010f77fae */ /* 0x000fe8000e121846 */
[----:B-1----:R-:W4:Y:S04]  /*18080*/  LDL.LU.64 R18, [R1+0x448] ;  /* 0x0004480001127983 */ /* 0x002f280000300a00 */
[----:B--2---:R-:W2:Y:S04]  /*18090*/  LDL.LU.64 R36, [R1+0x4f8] ;  /* 0x0004f80001247983 */ /* 0x004ea80000300a00 */
[----:B------:R-:W2:Y:S04]  /*180a0*/  LDL.LU.64 R30, [R1+0x4e8] ;  /* 0x0004e800011e7983 */ /* 0x000ea80000300a00 */
[----:B------:R-:W2:Y:S04]  /*180b0*/  LDL.LU.64 R32, [R1+0x4d8] ;  /* 0x0004d80001207983 */ /* 0x000ea80000300a00 */
[----:B---3--:R-:W3:Y:S04]  /*180c0*/  LDL.LU.64 R28, [R1+0x4b8] ;  /* 0x0004b800011c7983 */ /* 0x008ee80000300a00 */
[----:B------:R-:W3:Y:S04]  /*180d0*/  LDL.LU.64 R22, [R1+0x4a8] ;  /* 0x0004a80001167983 */ /* 0x000ee80000300a00 */
[----:B------:R-:W3:Y:S04]  /*180e0*/  LDL.LU.64 R24, [R1+0x498] ;  /* 0x0004980001187983 */ /* 0x000ee80000300a00 */
[----:B------:R-:W-:Y:S04]  /*180f0*/  LDGSTS.E [R247+0x4800c], desc[UR6][R8.64], !P4 ;  /* 0x4800c00008f77fae */ /* 0x000fe8000e121846 */
[----:B------:R-:W3:Y:S04]  /*18100*/  LDL.LU.64 R20, [R1+0x478] ;  /* 0x0004780001147983 */ /* 0x000ee80000300a00 */
[----:B------:R1:W-:Y:S04]  /*18110*/  LDGSTS.E [R247+0x4c00c], desc[UR6][R6.64], !P4 ;  /* 0x4c00c00006f77fae */ /* 0x0003e8000e121846 */
[----:B------:R-:W3:Y:S04]  /*18120*/  LDL.LU.64 R8, [R1+0x468] ;  /* 0x0004680001087983 */ /* 0x000ee80000300a00 */
[----:B------:R-:W3:Y:S04]  /*18130*/  LDL.LU.64 R16, [R1+0x458] ;  /* 0x0004580001107983 */ /* 0x000ee80000300a00 */
[----:B------:R-:W3:Y:S01]  /*18140*/  LDL.LU.64 R6, [R1+0x438] ;  /* 0x0004380001067983 */ /* 0x000ee20000300a00 */
[----:B------:R-:W-:Y:S01]  /*18150*/  VIADD R250, R250, 0xffffff77 ;  /* 0xffffff77fafa7836 */ /* 0x000fe20000000000 */
[----:B-1----:R-:W1:Y:S02]  /*18160*/  LDC R247, c[0x0][0x230] ;  /* 0x00008c00fff77b82 */ /* 0x002e640000000800 */
[----:B------:R-:W3:Y:S04]  /*18170*/  LDL.LU.64 R226, [R1+0x428] ;  /* 0x0004280001e27983 */ /* 0x000ee80000300a00 */
[----:B------:R-:W3:Y:S01]  /*18180*/  LDL.LU.64 R230, [R1+0x418] ;  /* 0x0004180001e67983 */ /* 0x000ee20000300a00 */
[----:B------:R-:W-:Y:S01]  /*18190*/  VIADD R248, R248, 0xffffff76 ;  /* 0xffffff76f8f87836 */ /* 0x000fe20000000000 */
[----:B------:R-:W-:Y:S01]  /*181a0*/  ISETP.GE.U32.AND P0, PT, R250, 0x7fffff58, PT ;  /* 0x7fffff58fa00780c */ /* 0x000fe20003f06070 */
[----:B------:R-:W-:Y:S01]  /*181b0*/  VIADD R5, R5, 0xffffff75 ;  /* 0xffffff7505057836 */ /* 0x000fe20000000000 */
[----:B------:R-:W1:Y:S02]  /*181c0*/  LDC R250, c[0x0][0x230] ;  /* 0x00008c00fffa7b82 */ /* 0x000e640000000800 */
[----:B------:R-:W-:Y:S01]  /*181d0*/  ISETP.GE.U32.AND P2, PT, R248, 0x7fffff57, PT ;  /* 0x7fffff57f800780c */ /* 0x000fe20003f46070 */
[----:B------:R-:W-:Y:S01]  /*181e0*/  VIADD R3, R3, 0xffffff74 ;  /* 0xffffff7403037836 */ /* 0x000fe20000000000 */
[----:B------:R-:W-:-:S04]  /*181f0*/  ISETP.GE.U32.AND P3, PT, R5, 0x7fffff56, PT ;  /* 0x7fffff560500780c */ /* 0x000fc80003f66070 */
[----:B------:R-:W-:Y:S01]  /*18200*/  ISETP.GE.U32.AND P4, PT, R3, 0x7fffff55, PT ;  /* 0x7fffff550300780c */ /* 0x000fe20003f86070 */
[----:B------:R-:W1:Y:S08]  /*18210*/  LDC R248, c[0x0][0x230] ;  /* 0x00008c00fff87b82 */ /* 0x000e700000000800 */
[----:B------:R-:W1:Y:S08]  /*18220*/  LDC R5, c[0x0][0x230] ;  /* 0x00008c00ff057b82 */ /* 0x000e700000000800 */
[----:B------:R-:W1:Y:S01]  /*18230*/  LDC R3, c[0x0][0x230] ;  /* 0x00008c00ff037b82 */ /* 0x000e620000000800 */
[----:B----4-:R-:W-:-:S04]  /*18240*/  IMAD.WIDE R42, R2, 0x4, R40 ;  /* 0x00000004022a7825 */ /* 0x010fc800078e0228 */
[C---:B------:R-:W-:Y:S01]  /*18250*/  IMAD.WIDE R34, R2.reuse, 0x4, R34 ;  /* 0x0000000402227825 */ /* 0x040fe200078e0222 */
[----:B------:R-:W-:Y:S03]  /*18260*/  STL.64 [R1+0x1f08], R42 ;  /* 0x001f082a01007387 */ /* 0x000fe60000100a00 */
[C---:B------:R-:W-:Y:S01]  /*18270*/  IMAD.WIDE R26, R2.reuse, 0x4, R26 ;  /* 0x00000004021a7825 */ /* 0x040fe200078e021a */
[----:B------:R-:W-:Y:S04]  /*18280*/  STL.64 [R1+0x1f38], R34 ;  /* 0x001f382201007387 */ /* 0x000fe80000100a00 */
[----:B------:R-:W-:Y:S01]  /*18290*/  STL.64 [R1+0x2088], R26 ;  /* 0x0020881a01007387 */ /* 0x000fe20000100a00 */
[----:B------:R-:W-:-:S03]  /*182a0*/  IMAD.WIDE R18, R2, 0x4, R18 ;  /* 0x0000000402127825 */ /* 0x000fc600078e0212 */
[----:B------:R-:W-:Y:S01]  /*182b0*/  LDGSTS.E [R246+0x40000], desc[UR6][R42.64], !P0 ;  /* 0x400000002af67fae */ /* 0x000fe2000c121846 */
[----:B--2---:R-:W-:-:S04]  /*182c0*/  IMAD.WIDE R40, R2, 0x4, R36 ;  /* 0x0000000402287825 */ /* 0x004fc800078e0224 */
[C---:B------:R-:W-:Y:S01]  /*182d0*/  IMAD.WIDE R38, R2.reuse, 0x4, R30 ;  /* 0x0000000402267825 */ /* 0x040fe200078e021e */
[----:B------:R2:W-:Y:S03]  /*182e0*/  STL.64 [R1+0x1ed8], R40 ;  /* 0x001ed82801007387 */ /* 0x0005e60000100a00 */
[C---:B------:R-:W-:Y:S01]  /*182f0*/  IMAD.WIDE R36, R2.reuse, 0x4, R32 ;  /* 0x0000000402247825 */ /* 0x040fe200078e0220 */
[----:B------:R4:W-:Y:S03]  /*18300*/  STL.64 [R1+0x20a8], R18 ;  /* 0x0020a81201007387 */ /* 0x0009e60000100a00 */
[C---:B---3--:R-:W-:Y:S01]  /*18310*/  IMAD.WIDE R32, R2.reuse, 0x4, R28 ;  /* 0x0000000402207825 */ /* 0x048fe200078e021c */
[----:B------:R-:W-:Y:S03]  /*18320*/  STL.64 [R1+0x1ee8], R38 ;  /* 0x001ee82601007387 */ /* 0x000fe60000100a00 */
[C---:B------:R-:W-:Y:S01]  /*18330*/  IMAD.WIDE R30, R2.reuse, 0x4, R22 ;  /* 0x00000004021e7825 */ /* 0x040fe200078e0216 */
[----:B------:R3:W-:Y:S03]  /*18340*/  STL.64 [R1+0x1f00], R36 ;  /* 0x001f002401007387 */ /* 0x0007e60000100a00 */
[C---:B------:R-:W-:Y:S01]  /*18350*/  IMAD.WIDE R28, R2.reuse, 0x4, R24 ;  /* 0x00000004021c7825 */ /* 0x040fe200078e0218 */
[----:B------:R-:W-:Y:S04]  /*18360*/  STL.64 [R1+0x1f18], R32 ;  /* 0x001f182001007387 */ /* 0x000fe80000100a00 */
[----:B------:R1:W-:Y:S01]  /*18370*/  LDGSTS.E [R246+0x44000], desc[UR6][R40.64], !P0 ;  /* 0x4400000028f67fae */ /* 0x0003e2000c121846 */
[----:B------:R-:W-:-:S03]  /*18380*/  IMAD.WIDE R24, R2, 0x4, R20 ;  /* 0x0000000402187825 */ /* 0x000fc600078e0214 */
[----:B------:R1:W-:Y:S04]  /*18390*/  STL.64 [R1+0x1f20], R30 ;  /* 0x001f201e01007387 */ /* 0x0003e80000100a00 */
[----:B------:R-:W-:Y:S01]  /*183a0*/  LDGSTS.E [R246+0x48000], desc[UR6][R38.64], !P0 ;  /* 0x4800000026f67fae */ /* 0x000fe2000c121846 */
[----:B------:R-:W-:-:S03]  /*183b0*/  IMAD.WIDE R22, R2, 0x4, R8 ;  /* 0x0000000402167825 */ /* 0x000fc600078e0208 */
[----:B------:R1:W-:Y:S01]  /*183c0*/  STL.64 [R1+0x1f28], R28 ;  /* 0x001f281c01007387 */ /* 0x0003e20000100a00 */
[----:B------:R-:W-:-:S03]  /*183d0*/  IMAD.WIDE R20, R2, 0x4, R16 ;  /* 0x0000000402147825 */ /* 0x000fc600078e0210 */
[----:B------:R-:W-:Y:S01]  /*183e0*/  LDGSTS.E [R246+0x4c000], desc[UR6][R36.64], !P0 ;  /* 0x4c00000024f67fae */ /* 0x000fe2000c121846 */
[----:B------:R-:W-:-:S03]  /*183f0*/  IMAD.WIDE R16, R2, 0x4, R6 ;  /* 0x0000000402107825 */ /* 0x000fc600078e0206 */
[----:B------:R-:W-:Y:S01]  /*18400*/  STL.64 [R1+0x2090], R24 ;  /* 0x0020901801007387 */ /* 0x000fe20000100a00 */
[----:B------:R-:W-:-:S03]  /*18410*/  IMAD.WIDE R8, R2, 0x4, R226 ;  /* 0x0000000402087825 */ /* 0x000fc600078e02e2 */
[----:B------:R1:W-:Y:S01]  /*18420*/  LDGSTS.E [R246+0x40004], desc[UR6][R34.64], !P2 ;  /* 0x4000400022f67fae */ /* 0x0003e2000d121846 */
[----:B------:R-:W-:-:S03]  /*18430*/  IMAD.WIDE R6, R2, 0x4, R230 ;  /* 0x0000000402067825 */ /* 0x000fc600078e02e6 */
[----:B------:R1:W-:Y:S04]  /*18440*/  STL.64 [R1+0x2098], R22 ;  /* 0x0020981601007387 */ /* 0x0003e80000100a00 */
[----:B------:R-:W-:Y:S04]  /*18450*/  LDGSTS.E [R246+0x44004], desc[UR6][R32.64], !P2 ;  /* 0x4400400020f67fae */ /* 0x000fe8000d121846 */
[----:B------:R1:W-:Y:S04]  /*18460*/  STL.64 [R1+0x20a0], R20 ;  /* 0x0020a01401007387 */ /* 0x0003e80000100a00 */
[----:B------:R-:W-:Y:S04]  /*18470*/  LDGSTS.E [R246+0x48004], desc[UR6][R30.64], !P2 ;  /* 0x480040001ef67fae */ /* 0x000fe8000d121846 */
[----:B------:R-:W-:Y:S04]  /*18480*/  STL.64 [R1+0x20b0], R16 ;  /* 0x0020b01001007387 */ /* 0x000fe80000100a00 */
[----:B------:R-:W-:Y:S04]  /*18490*/  LDGSTS.E [R246+0x4c004], desc[UR6][R28.64], !P2 ;  /* 0x4c0040001cf67fae */ /* 0x000fe8000d121846 */
[----:B------:R1:W-:Y:S04]  /*184a0*/  STL.64 [R1+0x20b8], R8 ;  /* 0x0020b80801007387 */ /* 0x0003e80000100a00 */
[----:B------:R1:W-:Y:S04]  /*184b0*/  LDGSTS.E [R246+0x40008], desc[UR6][R26.64], !P3 ;  /* 0x400080001af67fae */ /* 0x0003e8000d921846 */
[----:B------:R1:W-:Y:S04]  /*184c0*/  STL.64 [R1+0x20c0], R6 ;  /* 0x0020c00601007387 */ /* 0x0003e80000100a00 */
[----:B------:R-:W-:Y:S04]  /*184d0*/  LDGSTS.E [R246+0x44008], desc[UR6][R24.64], !P3 ;  /* 0x4400800018f67fae */ /* 0x000fe8000d921846 */
[----:B------:R-:W-:Y:S04]  /*184e0*/  LDGSTS.E [R246+0x48008], desc[UR6][R22.64], !P3 ;  /* 0x4800800016f67fae */ /* 0x000fe8000d921846 */
[----:B--2---:R-:W2:Y:S04]  /*184f0*/  LDL.LU.64 R40, [R1+0x408] ;  /* 0x0004080001287983 */ /* 0x004ea80000300a00 */
[----:B------:R-:W-:Y:S04]  /*18500*/  LDGSTS.E [R246+0x4c008], desc[UR6][R20.64], !P3 ;  /* 0x4c00800014f67fae */ /* 0x000fe8000d921846 */
[----:B------:R-:W2:Y:S04]  /*18510*/  LDL.LU.64 R34, [R1+0x3c8] ;  /* 0x0003c80001227983 */ /* 0x000ea80000300a00 */
[----:B------:R2:W-:Y:S04]  /*18520*/  LDGSTS.E [R246+0x4000c], desc[UR6][R18.64], !P4 ;  /* 0x4000c00012f67fae */ /* 0x0005e8000e121846 */
[----:B------:R-:W2:Y:S04]  /*18530*/  LDL.LU.64 R26, [R1+0x388] ;  /* 0x00038800011a7983 */ /* 0x000ea80000300a00 */
[----:B------:R-:W-:Y:S04]  /*18540*/  LDGSTS.E [R246+0x4400c], desc[UR6][R16.64], !P4 ;  /* 0x4400c00010f67fae */ /* 0x000fe8000e121846 */
[----:B----4-:R-:W4:Y:S04]  /*18550*/  LDL.LU.64 R18, [R1+0x348] ;  /* 0x0003480001127983 */ /* 0x010f280000300a00 */
[----:B---3--:R-:W3:Y:S04]  /*18560*/  LDL.LU.64 R36, [R1+0x3f8] ;  /* 0x0003f80001247983 */ /* 0x008ee80000300a00 */
[----:B-1----:R-:W3:Y:S04]  /*18570*/  LDL.LU.64 R30, [R1+0x3e8] ;  /* 0x0003e800011e7983 */ /* 0x002ee80000300a00 */
[----:B------:R-:W3:Y:S04]  /*18580*/  LDL.LU.64 R32, [R1+0x3d8] ;  /* 0x0003d80001207983 */ /* 0x000ee80000300a00 */
[----:B------:R-:W3:Y:S04]  /*18590*/  LDL.LU.64 R28, [R1+0x3b8] ;  /* 0x0003b800011c7983 */ /* 0x000ee80000300a00 */
[----:B------:R-:W3:Y:S04]  /*185a0*/  LDL.LU.64 R22, [R1+0x3a8] ;  /* 0x0003a80001167983 */ /* 0x000ee80000300a00 */
[----:B------:R-:W3:Y:S04]  /*185b0*/  LDL.LU.64 R24, [R1+0x398] ;  /* 0x0003980001187983 */ /* 0x000ee80000300a00 */
[----:B------:R-:W-:Y:S04]  /*185c0*/  LDGSTS.E [R246+0x4800c], desc[UR6][R8.64], !P4 ;  /* 0x4800c00008f67fae */ /* 0x000fe8000e121846 */
[----:B------:R-:W3:Y:S04]  /*185d0*/  LDL.LU.64 R20, [R1+0x378] ;  /* 0x0003780001147983 */ /* 0x000ee80000300a00 */
[----:B------:R3:W-:Y:S04]  /*185e0*/  LDGSTS.E [R246+0x4c00c], desc[UR6][R6.64], !P4 ;  /* 0x4c00c00006f67fae */ /* 0x0007e8000e121846 */
[----:B------:R-:W3:Y:S04]  /*185f0*/  LDL.LU.64 R8, [R1+0x368] ;  /* 0x0003680001087983 */ /* 0x000ee80000300a00 */
[----:B------:R-:W3:Y:S04]  /*18600*/  LDL.LU.64 R16, [R1+0x358] ;  /* 0x0003580001107983 */ /* 0x000ee80000300a00 */
[----:B------:R-:W3:Y:S04]  /*18610*/  LDL.LU.64 R6, [R1+0x338] ;  /* 0x0003380001067983 */ /* 0x000ee80000300a00 */
[----:B------:R-:W3:Y:S04]  /*18620*/  LDL.LU.64 R226, [R1+0x328] ;  /* 0x0003280001e27983 */ /* 0x000ee80000300a00 */
[----:B------:R-:W3:Y:S01]  /*18630*/  LDL.LU.64 R230, [R1+0x318] ;  /* 0x0003180001e67983 */ /* 0x000ee20000300a00 */
[----:B------:R-:W-:-:S02]  /*18640*/  VIADD R248, R248, 0xffffff73 ;  /* 0xffffff73f8f87836 */ /* 0x000fc40000000000 */
[----:B------:R-:W-:-:S03]  /*18650*/  VIADD R247, R247, 0xffffff72 ;  /* 0xffffff72f7f77836 */ /* 0x000fc60000000000 */
[----:B------:R-:W-:Y:S01]  /*18660*/  ISETP.GE.U32.AND P0, PT, R248, 0x7fffff54, PT ;  /* 0x7fffff54f800780c */ /* 0x000fe20003f06070 */
[----:B------:R-:W-:Y:S01]  /*18670*/  VIADD R5, R5, 0xffffff71 ;  /* 0xffffff7105057836 */ /* 0x000fe20000000000 */
[----:B------:R-:W-:Y:S01]  /*18680*/  ISETP.GE.U32.AND P2, PT, R247, 0x7fffff53, PT ;  /* 0x7fffff53f700780c */ /* 0x000fe20003f46070 */
[----:B------:R-:W-:Y:S01]  /*18690*/  VIADD R3, R3, 0xffffff70 ;  /* 0xffffff7003037836 */ /* 0x000fe20000000000 */
[----:B------:R-:W1:Y:S02]  /*186a0*/  LDC R248, c[0x0][0x230] ;  /* 0x00008c00fff87b82 */ /* 0x000e640000000800 */
[----:B------:R-:W-:Y:S02]  /*186b0*/  ISETP.GE.U32.AND P3, PT, R5, 0x7fffff52, PT ;  /* 0x7fffff520500780c */ /* 0x000fe40003f66070 */
[----:B------:R-:W-:-:S04]  /*186c0*/  ISETP.GE.U32.AND P4, PT, R3, 0x7fffff51, PT ;  /* 0x7fffff510300780c */ /* 0x000fc80003f86070 */
[----:B------:R-:W1:Y:S08]  /*186d0*/  LDC R5, c[0x0][0x230] ;  /* 0x00008c00ff057b82 */ /* 0x000e700000000800 */
[----:B------:R-:W1:Y:S01]  /*186e0*/  LDC R3, c[0x0][0x230] ;  /* 0x00008c00ff037b82 */ /* 0x000e620000000800 */
[----:B--2---:R-:W-:-:S04]  /*186f0*/  IMAD.WIDE R40, R2, 0x4, R40 ;  /* 0x0000000402287825 */ /* 0x004fc800078e0228 */
[C---:B------:R-:W-:Y:S01]  /*18700*/  IMAD.WIDE R34, R2.reuse, 0x4, R34 ;  /* 0x0000000402227825 */ /* 0x040fe200078e0222 */
[----:B------:R2:W-:Y:S03]  /*18710*/  STL.64 [R1+0x20c8], R40 ;  /* 0x0020c82801007387 */ /* 0x0005e60000100a00 */
[C---:B------:R-:W-:Y:S01]  /*18720*/  IMAD.WIDE R26, R2.reuse, 0x4, R26 ;  /* 0x00000004021a7825 */ /* 0x040fe200078e021a */
[----:B------:R1:W-:Y:S03]  /*18730*/  STL.64 [R1+0x20e8], R34 ;  /* 0x0020e82201007387 */ /* 0x0003e60000100a00 */
[C---:B----4-:R-:W-:Y:S01]  /*18740*/  IMAD.WIDE R18, R2.reuse, 0x4, R18 ;  /* 0x0000000402127825 */ /* 0x050fe200078e0212 */
[----:B------:R4:W-:Y:S03]  /*18750*/  STL.64 [R1+0x2108], R26 ;  /* 0x0021081a01007387 */ /* 0x0009e60000100a00 */
[----:B---3--:R-:W-:-:S04]  /*18760*/  IMAD.WIDE R246, R2, 0x4, R36 ;  /* 0x0000000402f67825 */ /* 0x008fc800078e0224 */
[C---:B------:R-:W-:Y:S01]  /*18770*/  IMAD.WIDE R38, R2.reuse, 0x4, R30 ;  /* 0x0000000402267825 */ /* 0x040fe200078e021e */
[----:B------:R3:W-:Y:S03]  /*18780*/  STL.64 [R1+0x2128], R18 ;  /* 0x0021281201007387 */ /* 0x0007e60000100a00 */
[C---:B------:R-:W-:Y:S01]  /*18790*/  IMAD.WIDE R36, R2.reuse, 0x4, R32 ;  /* 0x0000000402247825 */ /* 0x040fe200078e0220 */
[----:B------:R-:W-:Y:S03]  /*187a0*/  STL.64 [R1+0x20d8], R38 ;  /* 0x0020d82601007387 */ /* 0x000fe60000100a00 */
[C---:B------:R-:W-:Y:S01]  /*187b0*/  IMAD.WIDE R32, R2.reuse, 0x4, R28 ;  /* 0x0000000402207825 */ /* 0x040fe200078e021c */
[----:B------:R3:W-:Y:S03]  /*187c0*/  STL.64 [R1+0x20e0], R36 ;  /* 0x0020e02401007387 */ /* 0x0007e60000100a00 */
[C---:B------:R-:W-:Y:S01]  /*187d0*/  IMAD.WIDE R30, R2.reuse, 0x4, R22 ;  /* 0x00000004021e7825 */ /* 0x040fe200078e0216 */
[----:B------:R-:W-:Y:S03]  /*187e0*/  LDGSTS.E [R245+0x40000], desc[UR6][R40.64], !P0 ;  /* 0x4000000028f57fae */ /* 0x000fe6000c121846 */
[C---:B------:R-:W-:Y:S01]  /*187f0*/  IMAD.WIDE R28, R2.reuse, 0x4, R24 ;  /* 0x00000004021c7825 */ /* 0x040fe200078e0218 */
[----:B------:R-:W-:Y:S04]  /*18800*/  STL.64 [R1+0x20f0], R32 ;  /* 0x0020f02001007387 */ /* 0x000fe80000100a00 */
[----:B------:R-:W-:Y:S01]  /*18810*/  LDGSTS.E [R245+0x44000], desc[UR6][R246.64], !P0 ;  /* 0x44000000f6f57fae */ /* 0x000fe2000c121846 */
        /* <DEDUP_REMOVED lines=23> */
[----:B--2---:R-:W2:Y:S04]  /*18990*/  LDL.LU.64 R40, [R1+0x308] ;  /* 0x0003080001287983 */ /* 0x004ea80000300a00 */
[----:B------:R-:W-:Y:S04]  /*189a0*/  LDGSTS.E [R245+0x4c008], desc[UR6][R20.64], !P3 ;  /* 0x4c00800014f57fae */ /* 0x000fe8000d921846 */
[----:B-1----:R-:W2:Y:S04]  /*189b0*/  LDL.LU.64 R34, [R1+0x2c8] ;  /* 0x0002c80001227983 */ /* 0x002ea80000300a00 */
[----:B------:R-:W-:Y:S04]  /*189c0*/  LDGSTS.E [R245+0x4000c], desc[UR6][R18.64], !P4 ;  /* 0x4000c00012f57fae */ /* 0x000fe8000e121846 */
[----:B----4-:R-:W4:Y:S04]  /*189d0*/  LDL.LU.64 R26, [R1+0x278] ;  /* 0x00027800011a7983 */ /* 0x010f280000300a00 */
[----:B------:R-:W-:Y:S04]  /*189e0*/  LDGSTS.E [R245+0x4400c], desc[UR6][R16.64], !P4 ;  /* 0x4400c00010f57fae */ /* 0x000fe8000e121846 */
[----:B---3--:R-:W3:Y:S04]  /*189f0*/  LDL.LU.64 R18, [R1+0x238] ;  /* 0x0002380001127983 */ /* 0x008ee80000300a00 */
[----:B------:R-:W3:Y:S04]  /*18a00*/  LDL.LU.64 R36, [R1+0x2f8] ;  /* 0x0002f80001247983 */ /* 0x000ee80000300a00 */
[----:B------:R-:W3:Y:S04]  /*18a10*/  LDL.LU.64 R30, [R1+0x2e8] ;  /* 0x0002e800011e7983 */ /* 0x000ee80000300a00 */
        /* <DEDUP_REMOVED lines=18> */
[----:B------:R-:W-:-:S02]  /*18b40*/  ISETP.GE.U32.AND P2, PT, R248, 0x7fffff4f, PT ;  /* 0x7fffff4ff800780c */ /* 0x000fc40003f46070 */
[----:B------:R-:W-:Y:S01]  /*18b50*/  ISETP.GE.U32.AND P3, PT, R5, 0x7fffff4e, PT ;  /* 0x7fffff4e0500780c */ /* 0x000fe20003f66070 */
[----:B------:R-:W-:-:S03]  /*18b60*/  VIADD R3, R3, 0xffffff6c ;  /* 0xffffff6c03037836 */ /* 0x000fc60000000000 */
[----:B------:R-:W1:Y:S02]  /*18b70*/  LDC R248, c[0x0][0x230] ;  /* 0x00008c00fff87b82 */ /* 0x000e640000000800 */
[----:B------:R-:W-:-:S06]  /*18b80*/  ISETP.GE.U32.AND P4, PT, R3, 0x7fffff4d, PT ;  /* 0x7fffff4d0300780c */ /* 0x000fcc0003f86070 */
[----:B------:R-:W1:Y:S08]  /*18b90*/  LDC R5, c[0x0][0x230] ;  /* 0x00008c00ff057b82 */ /* 0x000e700000000800 */
[----:B------:R-:W1:Y:S01]  /*18ba0*/  LDC R3, c[0x0][0x230] ;  /* 0x00008c00ff037b82 */ /* 0x000e620000000800 */
[----:B--2---:R-:W-:-:S04]  /*18bb0*/  IMAD.WIDE R42, R2, 0x4, R40 ;  /* 0x00000004022a7825 */ /* 0x004fc800078e0228 */
[C---:B------:R-:W-:Y:S01]  /*18bc0*/  IMAD.WIDE R34, R2.reuse, 0x4, R34 ;  /* 0x0000000402227825 */ /* 0x040fe200078e0222 */
[----:B------:R2:W-:Y:S03]  /*18bd0*/  STL.64 [R1+0x2148], R42 ;  /* 0x0021482a01007387 */ /* 0x0005e60000100a00 */
[C---:B----4-:R-:W-:Y:S01]  /*18be0*/  IMAD.WIDE R26, R2.reuse, 0x4, R26 ;  /* 0x00000004021a7825 */ /* 0x050fe200078e021a */
[----:B------:R-:W-:Y:S04]  /*18bf0*/  STL.64 [R1+0x2168], R34 ;  /* 0x0021682201007387 */ /* 0x000fe80000100a00 */
[----:B------:R-:W-:Y:S01]  /*18c00*/  STL.64 [R1+0x2188], R26 ;  /* 0x0021881a01007387 */ /* 0x000fe20000100a00 */
[----:B---3--:R-:W-:-:S03]  /*18c10*/  IMAD.WIDE R18, R2, 0x4, R18 ;  /* 0x0000000402127825 */ /* 0x008fc600078e0212 */
[----:B------:R2:W-:Y:S01]  /*18c20*/  LDGSTS.E [R244+0x40000], desc[UR6][R42.64], !P0 ;  /* 0x400000002af47fae */ /* 0x0005e2000c121846 */
[----:B------:R-:W-:-:S04]  /*18c30*/  IMAD.WIDE R40, R2, 0x4, R36 ;  /* 0x0000000402287825 */ /* 0x000fc800078e0224 */
[C---:B------:R-:W-:Y:S01]  /*18c40*/  IMAD.WIDE R38, R2.reuse, 0x4, R30 ;  /* 0x0000000402267825 */ /* 0x040fe200078e021e */
[----:B------:R-:W-:Y:S03]  /*18c50*/  STL.64 [R1+0x2150], R40 ;  /* 0x0021502801007387 */ /* 0x000fe60000100a00 */
[C---:B------:R-:W-:Y:S01]  /*18c60*/  IMAD.WIDE R36, R2.reuse, 0x4, R32 ;  /* 0x0000000402247825 */ /* 0x040fe200078e0220 */
[----:B------:R-:W-:Y:S01]  /*18c70*/  STL.64 [R1+0x21a8], R18 ;  /* 0x0021a81201007387 */ /* 0x000fe20000100a00 */
[----:B--2---:R-:W2:Y:S02]  /*18c80*/  LDC R42, c[0x0][0x230] ;  /* 0x00008c00ff2a7b82 */ /* 0x004ea40000000800 */
[C---:B------:R-:W-:Y:S01]  /*18c90*/  IMAD.WIDE R32, R2.reuse, 0x4, R28 ;  /* 0x0000000402207825 */ /* 0x040fe200078e021c */
[----:B------:R3:W-:Y:S03]  /*18ca0*/  STL.64 [R1+0x2158], R38 ;  /* 0x0021582601007387 */ /* 0x0007e60000100a00 */
[C---:B------:R-:W-:Y:S01]  /*18cb0*/  IMAD.WIDE R30, R2.reuse, 0x4, R22 ;  /* 0x00000004021e7825 */ /* 0x040fe200078e0216 */
[----:B------:R-:W-:Y:S03]  /*18cc0*/  STL.64 [R1+0x2160], R36 ;  /* 0x0021602401007387 */ /* 0x000fe60000100a00 */
[C---:B------:R-:W-:Y:S01]  /*18cd0*/  IMAD.WIDE R28, R2.reuse, 0x4, R24 ;  /* 0x00000004021c7825 */ /* 0x040fe200078e0218 */
[----:B------:R-:W-:Y:S04]  /*18ce0*/  STL.64 [R1+0x2170], R32 ;  /* 0x0021702001007387 */ /* 0x000fe80000100a00 */
[----:B------:R-:W-:Y:S01]  /*18cf0*/  STL.64 [R1+0x2178], R30 ;  /* 0x0021781e01007387 */ /* 0x000fe20000100a00 */
[----:B------:R-:W-:-:S03]  /*18d00*/  IMAD.WIDE R24, R2, 0x4, R20 ;  /* 0x0000000402187825 */ /* 0x000fc600078e0214 */
[----:B------:R-:W-:Y:S04]  /*18d10*/  LDGSTS.E [R244+0x44000], desc[UR6][R40.64], !P0 ;  /* 0x4400000028f47fae */ /* 0x000fe8000c121846 */
[----:B------:R-:W-:Y:S01]  /*18d20*/  STL.64 [R1+0x2180], R28 ;  /* 0x0021801c01007387 */ /* 0x000fe20000100a00 */
[----:B------:R-:W-:-:S03]  /*18d30*/  IMAD.WIDE R22, R2, 0x4, R8 ;  /* 0x0000000402167825 */ /* 0x000fc600078e0208 */
[----:B------:R3:W-:Y:S01]  /*18d40*/  LDGSTS.E [R244+0x48000], desc[UR6][R38.64], !P0 ;  /* 0x4800000026f47fae */ /* 0x0007e2000c121846 */
[----:B------:R-:W-:-:S03]  /*18d50*/  IMAD.WIDE R20, R2, 0x4, R16 ;  /* 0x0000000402147825 */ /* 0x000fc600078e0210 */
[----:B------:R-:W-:Y:S01]  /*18d60*/  STL.64 [R1+0x2190], R24 ;  /* 0x0021901801007387 */ /* 0x000fe20000100a00 */
[----:B------:R-:W-:-:S03]  /*18d70*/  IMAD.WIDE R16, R2, 0x4, R6 ;  /* 0x0000000402107825 */ /* 0x000fc600078e0206 */
[----:B------:R-:W-:Y:S01]  /*18d80*/  LDGSTS.E [R244+0x4c000], desc[UR6][R36.64], !P0 ;  /* 0x4c00000024f47fae */ /* 0x000fe2000c121846 */
[----:B------:R-:W-:-:S03]  /*18d90*/  IMAD.WIDE R8, R2, 0x4, R226 ;  /* 0x0000000402087825 */ /* 0x000fc600078e02e2 */
[----:B------:R-:W-:Y:S01]  /*18da0*/  STL.64 [R1+0x2198], R22 ;  /* 0x0021981601007387 */ /* 0x000fe20000100a00 */
[----:B---3--:R-:W3:Y:S01]  /*18db0*/  LDC R39, c[0x0][0x230] ;  /* 0x00008c00ff277b82 */ /* 0x008ee20000000800 */
[----:B------:R-:W-:Y:S02]  /*18dc0*/  IMAD.WIDE R6, R2, 0x4, R230 ;  /* 0x0000000402067825 */ /* 0x000fe400078e02e6 */
[----:B------:R4:W-:Y:S04]  /*18dd0*/  LDGSTS.E [R244+0x40004], desc[UR6][R34.64], !P2 ;  /* 0x4000400022f47fae */ /* 0x0009e8000d121846 */
[----:B------:R2:W-:Y:S01]  /*18de0*/  STL.64 [R1+0x21a0], R20 ;  /* 0x0021a01401007387 */ /* 0x0005e20000100a00 */
[----:B-1----:R-:W-:Y:S01]  /*18df0*/  VIADD R248, R248, 0xffffff6b ;  /* 0xffffff6bf8f87836 */ /* 0x002fe20000000000 */
[----:B------:R-:W1:Y:S02]  /*18e00*/  LDC R38, c[0x0][0x230] ;  /* 0x00008c00ff267b82 */ /* 0x000e640000000800 */
[----:B------:R-:W-:Y:S04]  /*18e10*/  LDGSTS.E [R244+0x44004], desc[UR6][R32.64], !P2 ;  /* 0x4400400020f47fae */ /* 0x000fe8000d121846 */
[----:B------:R-:W-:Y:S04]  /*18e20*/  STL.64 [R1+0x21b0], R16 ;  /* 0x0021b01001007387 */ /* 0x000fe80000100a00 */
[----:B------:R-:W-:Y:S04]  /*18e30*/  LDGSTS.E [R244+0x48004], desc[UR6][R30.64], !P2 ;  /* 0x480040001ef47fae */ /* 0x000fe8000d121846 */
[----:B------:R4:W-:Y:S04]  /*18e40*/  STL.64 [R1+0x21b8], R8 ;  /* 0x0021b80801007387 */ /* 0x0009e80000100a00 */
[----:B------:R-:W-:Y:S04]  /*18e50*/  LDGSTS.E [R244+0x4c004], desc[UR6][R28.64], !P2 ;  /* 0x4c0040001cf47fae */ /* 0x000fe8000d121846 */
[----:B------:R3:W-:Y:S04]  /*18e60*/  STL.64 [R1+0x21c0], R6 ;  /* 0x0021c00601007387 */ /* 0x0007e80000100a00 */
[----:B------:R1:W-:Y:S04]  /*18e70*/  LDGSTS.E [R244+0x40008], desc[UR6][R26.64], !P3 ;  /* 0x400080001af47fae */ /* 0x0003e8000d921846 */
[----:B------:R-:W-:Y:S04]  /*18e80*/  LDGSTS.E [R244+0x44008], desc[UR6][R24.64], !P3 ;  /* 0x4400800018f47fae */ /* 0x000fe8000d921846 */
[----:B------:R-:W3:Y:S04]  /*18e90*/  LDL.LU.64 R40, [R1+0x1f8] ;  /* 0x0001f80001287983 */ /* 0x000ee80000300a00 */
[----:B------:R-:W-:Y:S04]  /*18ea0*/  LDGSTS.E [R244+0x48008], desc[UR6][R22.64], !P3 ;  /* 0x4800800016f47fae */ /* 0x000fe8000d921846 */
[----:B------:R-:W3:Y:S04]  /*18eb0*/  LDL.LU.64 R34, [R1+0x1c0] ;  /* 0x0001c00001227983 */ /* 0x000ee80000300a00 */
[----:B------:R1:W-:Y:S04]  /*18ec0*/  LDGSTS.E [R244+0x4c008], desc[UR6][R20.64], !P3 ;  /* 0x4c00800014f47fae */ /* 0x0003e8000d921846 */
[----:B------:R-:W1:Y:S04]  /*18ed0*/  LDL.LU.64 R26, [R1+0x1a0] ;  /* 0x0001a000011a7983 */ /* 0x000e680000300a00 */
[----:B------:R-:W-:Y:S04]  /*18ee0*/  LDGSTS.E [R244+0x4000c], desc[UR6][R18.64], !P4 ;  /* 0x4000c00012f47fae */ /* 0x000fe8000e121846 */
[----:B--2---:R-:W2:Y:S04]  /*18ef0*/  LDL.LU.64 R20, [R1+0x180] ;  /* 0x0001800001147983 */ /* 0x004ea80000300a00 */
[----:B------:R-:W2:Y:S04]  /*18f00*/  LDL.LU.64 R36, [R1+0x1e8] ;  /* 0x0001e80001247983 */ /* 0x000ea80000300a00 */
[----:B------:R-:W2:Y:S04]  /*18f10*/  LDL.LU.64 R30, [R1+0x1d8] ;  /* 0x0001d800011e7983 */ /* 0x000ea80000300a00 */
[----:B------:R-:W2:Y:S04]  /*18f20*/  LDL.LU.64 R32, [R1+0x1c8] ;  /* 0x0001c80001207983 */ /* 0x000ea80000300a00 */
[----:B------:R-:W2:Y:S04]  /*18f30*/  LDL.LU.64 R28, [R1+0x1b8] ;  /* 0x0001b800011c7983 */ /* 0x000ea80000300a00 */
[----:B------:R-:W-:Y:S04]  /*18f40*/  LDGSTS.E [R244+0x4400c], desc[UR6][R16.64], !P4 ;  /* 0x4400c00010f47fae */ /* 0x000fe8000e121846 */
[----:B------:R-:W2:Y:S04]  /*18f50*/  LDL.LU.64 R22, [R1+0x1b0] ;  /* 0x0001b00001167983 */ /* 0x000ea80000300a00 */
[----:B------:R-:W-:Y:S04]  /*18f60*/  LDGSTS.E [R244+0x4800c], desc[UR6][R8.64], !P4 ;  /* 0x4800c00008f47fae */ /* 0x000fe8000e121846 */
[----:B------:R-:W2:Y:S04]  /*18f70*/  LDL.LU.64 R24, [R1+0x1a8] ;  /* 0x0001a80001187983 */ /* 0x000ea80000300a00 */
[----:B------:R2:W-:Y:S04]  /*18f80*/  LDGSTS.E [R244+0x4c00c], desc[UR6][R6.64], !P4 ;  /* 0x4c00c00006f47fae */ /* 0x0005e8000e121846 */
[----:B----4-:R-:W4:Y:S04]  /*18f90*/  LDL.LU.64 R8, [R1+0x198] ;  /* 0x0001980001087983 */ /* 0x010f280000300a00 */
[----:B------:R-:W4:Y:S04]  /*18fa0*/  LDL.LU.64 R18, [R1+0x190] ;  /* 0x0001900001127983 */ /* 0x000f280000300a00 */
[----:B------:R-:W4:Y:S04]  /*18fb0*/  LDL.LU.64 R16, [R1+0x188] ;  /* 0x0001880001107983 */ /* 0x000f280000300a00 */
[----:B---3--:R-:W3:Y:S04]  /*18fc0*/  LDL.LU.64 R6, [R1+0x178] ;  /* 0x0001780001067983 */ /* 0x008ee80000300a00 */
[----:B------:R-:W3:Y:S04]  /*18fd0*/  LDL.LU.64 R226, [R1+0x170] ;  /* 0x0001700001e27983 */ /* 0x000ee80000300a00 */
[----:B------:R-:W3:Y:S01]  /*18fe0*/  LDL.LU.64 R230, [R1+0x168] ;  /* 0x0001680001e67983 */ /* 0x000ee20000300a00 */
[----:B------:R-:W-:Y:S01]  /*18ff0*/  VIADD R245, R245, 0xffffff6a ;  /* 0xffffff6af5f57836 */ /* 0x000fe20000000000 */
[----:B------:R-:W-:Y:S01]  /*19000*/  ISETP.GE.U32.AND P0, PT, R248, 0x7fffff4c, PT ;  /* 0x7fffff4cf800780c */ /* 0x000fe20003f06070 */
[----:B------:R-:W-:Y:S01]  /*19010*/  VIADD R5, R5, 0xffffff69 ;  /* 0xffffff6905057836 */ /* 0x000fe20000000000 */
[----:B------:R-:W3:Y:S02]  /*19020*/  LDC R248, c[0x0][0x230] ;  /* 0x00008c00fff87b82 */ /* 0x000ee40000000800 */
[----:B------:R-:W-:-:S02]  /*19030*/  ISETP.GE.U32.AND P2, PT, R245, 0x7fffff4b, PT ;  /* 0x7fffff4bf500780c */ /* 0x000fc40003f46070 */
[----:B------:R-:W-:Y:S01]  /*19040*/  ISETP.GE.U32.AND P3, PT, R5, 0x7fffff4a, PT ;  /* 0x7fffff4a0500780c */ /* 0x000fe20003f66070 */
[----:B------:R-:W-:-:S03]  /*19050*/  VIADD R3, R3, 0xffffff68 ;  /* 0xffffff6803037836 */ /* 0x000fc60000000000 */
[----:B------:R-:W3:Y:S02]  /*19060*/  LDC R5, c[0x0][0x230] ;  /* 0x00008c00ff057b82 */ /* 0x000ee40000000800 */
[----:B------:R-:W-:-:S06]  /*19070*/  ISETP.GE.U32.AND P4, PT, R3, 0x7fffff49, PT ;  /* 0x7fffff490300780c */ /* 0x000fcc0003f86070 */
[----:B------:R-:W3:Y:S01]  /*19080*/  LDC R3, c[0x0][0x230] ;  /* 0x00008c00ff037b82 */ /* 0x000ee20000000800 */
[----:B------:R-:W-:-:S04]  /*19090*/  IMAD.WIDE R44, R2, 0x4, R40 ;  /* 0x00000004022c7825 */ /* 0x000fc800078e0228 */
[C---:B------:R-:W-:Y:S01]  /*190a0*/  IMAD.WIDE R34, R2.reuse, 0x4, R34 ;  /* 0x0000000402227825 */ /* 0x040fe200078e0222 */
[----:B------:R-:W-:Y:S03]  /*190b0*/  STL.64 [R1+0x21c8], R44 ;  /* 0x0021c82c01007387 */ /* 0x000fe60000100a00 */
[C---:B-1----:R-:W-:Y:S01]  /*190c0*/  IMAD.WIDE R26, R2.reuse, 0x4, R26 ;  /* 0x00000004021a7825 */ /* 0x042fe200078e021a */
[----:B------:R-:W-:Y:S03]  /*190d0*/  STL.64 [R1+0x21e8], R34 ;  /* 0x0021e82201007387 */ /* 0x000fe60000100a00 */
[C---:B--2---:R-:W-:Y:S01]  /*190e0*/  IMAD.WIDE R20, R2.reuse, 0x4, R20 ;  /* 0x0000000402147825 */ /* 0x044fe200078e0214 */
[----:B------:R-:W-:Y:S03]  /*190f0*/  STL.64 [R1+0x2208], R26 ;  /* 0x0022081a01007387 */ /* 0x000fe60000100a00 */
[----:B------:R-:W-:-:S04]  /*19100*/  IMAD.WIDE R244, R2, 0x4, R36 ;  /* 0x0000000402f47825 */ /* 0x000fc800078e0224 */
[C---:B------:R-:W-:Y:S01]  /*19110*/  IMAD.WIDE R40, R2.reuse, 0x4, R30 ;  /* 0x0000000402287825 */ /* 0x040fe200078e021e */
[----:B------:R-:W-:Y:S03]  /*19120*/  STL.64 [R1+0x2228], R20 ;  /* 0x0022281401007387 */ /* 0x000fe60000100a00 */
[C---:B------:R-:W-:Y:S01]  /*19130*/  IMAD.WIDE R36, R2.reuse, 0x4, R32 ;  /* 0x0000000402247825 */ /* 0x040fe200078e0220 */
[----:B------:R1:W-:Y:S03]  /*19140*/  STL.64 [R1+0x21d8], R40 ;  /* 0x0021d82801007387 */ /* 0x0003e60000100a00 */
[C---:B------:R-:W-:Y:S01]  /*19150*/  IMAD.WIDE R32, R2.reuse, 0x4, R28 ;  /* 0x0000000402207825 */ /* 0x040fe200078e021c */
        /* <DEDUP_REMOVED lines=8> */
[----:B----4-:R-:W-:-:S03]  /*191e0*/  IMAD.WIDE R24, R2, 0x4, R8 ;  /* 0x0000000402187825 */ /* 0x010fc600078e0208 */
[----:B------:R-:W-:Y:S01]  /*191f0*/  STL.64 [R1+0x2200], R28 ;  /* 0x0022001c01007387 */ /* 0x000fe20000100a00 */
[----:B------:R-:W-:-:S03]  /*19200*/  IMAD.WIDE R22, R2, 0x4, R18 ;  /* 0x0000000402167825 */ /* 0x000fc600078e0212 */
[----:B------:R-:W-:Y:S01]  /*19210*/  LDGSTS.E [R243+0x4c000], desc[UR6][R36.64], !P0 ;  /* 0x4c00000024f37fae */ /* 0x000fe2000c121846 */
[----:B------:R-:W-:-:S03]  /*19220*/  IMAD.WIDE R16, R2, 0x4, R16 ;  /* 0x0000000402107825 */ /* 0x000fc600078e0210 */
[----:B------:R-:W-:Y:S01]  /*19230*/  STL.64 [R1+0x2210], R24 ;  /* 0x0022101801007387 */ /* 0x000fe20000100a00 */
[----:B---3--:R-:W-:-:S03]  /*19240*/  IMAD.WIDE R18, R2, 0x4, R6 ;  /* 0x0000000402127825 */ /* 0x008fc600078e0206 */
        /* <DEDUP_REMOVED lines=14> */
[----:B-1----:R-:W4:Y:S04]  /*19330*/  LDL.LU.64 R40, [R1+0x160] ;  /* 0x0001600001287983 */ /* 0x002f280000300a00 */
[----:B------:R-:W-:Y:S04]  /*19340*/  LDGSTS.E [R243+0x4c008], desc[UR6][R16.64], !P3 ;  /* 0x4c00800010f37fae */ /* 0x000fe8000d921846 */
[----:B--2---:R-:W2:Y:S04]  /*19350*/  LDL.LU.64 R22, [R1+0x140] ;  /* 0x0001400001167983 */ /* 0x004ea80000300a00 */
[----:B------:R-:W2:Y:S04]  /*19360*/  LDL.LU.64 R32, [R1+0x120] ;  /* 0x0001200001207983 */ /* 0x000ea80000300a00 */
[----:B---3--:R-:W3:Y:S04]  /*19370*/  LDL.LU.64 R16, [R1+0xf0] ;  /* 0x0000f00001107983 */ /* 0x008ee80000300a00 */
[----:B------:R-:W3:Y:S04]  /*19380*/  LDL.LU.64 R36, [R1+0x158] ;  /* 0x0001580001247983 */ /* 0x000ee80000300a00 */
[----:B------:R-:W-:Y:S04]  /*19390*/  LDGSTS.E [R243+0x4000c], desc[UR6][R20.64], !P4 ;  /* 0x4000c00014f37fae */ /* 0x000fe8000e121846 */
[----:B------:R-:W-:Y:S04]  /*193a0*/  LDGSTS.E [R243+0x4400c], desc[UR6][R18.64], !P4 ;  /* 0x4400c00012f37fae */ /* 0x000fe8000e121846 */
[----:B------:R-:W3:Y:S04]  /*193b0*/  LDL.LU.64 R34, [R1+0x150] ;  /* 0x0001500001227983 */ /* 0x000ee80000300a00 */
[----:B------:R-:W-:Y:S04]  /*193c0*/  LDGSTS.E [R243+0x4800c], desc[UR6][R8.64], !P4 ;  /* 0x4800c00008f37fae */ /* 0x000fe8000e121846 */
[----:B------:R-:W3:Y:S04]  /*193d0*/  LDL.LU.64 R30, [R1+0x148] ;  /* 0x00014800011e7983 */ /* 0x000ee80000300a00 */
[----:B------:R1:W-:Y:S04]  /*193e0*/  LDGSTS.E [R243+0x4c00c], desc[UR6][R6.64], !P4 ;  /* 0x4c00c00006f37fae */ /* 0x0003e8000e121846 */
[----:B----4-:R-:W4:Y:S04]  /*193f0*/  LDL.LU.64 R8, [R1+0x138] ;  /* 0x0001380001087983 */ /* 0x010f280000300a00 */
        /* <DEDUP_REMOVED lines=8> */
[----:B-1----:R-:W-:-:S02]  /*19480*/  VIADD R243, R42, 0xffffff63 ;  /* 0xffffff632af37836 */ /* 0x002fc40000000000 */
[----:B------:R-:W-:Y:S02]  /*19490*/  VIADD R250, R250, 0xffffff67 ;  /* 0xffffff67fafa7836 */ /* 0x000fe40000000000 */
[----:B------:R-:W-:Y:S02]  /*194a0*/  VIADD R5, R5, 0xffffff65 ;  /* 0xffffff6505057836 */ /* 0x000fe40000000000 */
[----:B------:R-:W-:Y:S01]  /*194b0*/  VIADD R3, R3, 0xffffff64 ;  /* 0xffffff6403037836 */ /* 0x000fe20000000000 */
[----:B------:R-:W-:Y:S01]  /*194c0*/  ISETP.GE.U32.AND P0, PT, R250, 0x7fffff48, PT ;  /* 0x7fffff48fa00780c */ /* 0x000fe20003f06070 */
[----:B------:R-:W-:Y:S01]  /*194d0*/  VIADD R248, R248, 0xffffff66 ;  /* 0xffffff66f8f87836 */ /* 0x000fe20000000000 */
[----:B------:R-:W-:Y:S01]  /*194e0*/  ISETP.GE.U32.AND P3, PT, R5, 0x7fffff46, PT ;  /* 0x7fffff460500780c */ /* 0x000fe20003f66070 */
[----:B------:R-:W-:Y:S01]  /*194f0*/  VIADD R5, R39, 0xffffff62 ;  /* 0xffffff6227057836 */ /* 0x000fe20000000000 */
[----:B------:R-:W-:Y:S01]  /*19500*/  ISETP.GE.U32.AND P4, PT, R3, 0x7fffff45, PT ;  /* 0x7fffff450300780c */ /* 0x000fe20003f86070 */
[----:B------:R-:W-:Y:S01]  /*19510*/  VIADD R3, R38, 0xffffff61 ;  /* 0xffffff6126037836 */ /* 0x000fe20000000000 */
[----:B------:R-:W-:Y:S01]  /*19520*/  ISETP.GE.U32.AND P2, PT, R248, 0x7fffff47, PT ;  /* 0x7fffff47f800780c */ /* 0x000fe20003f46070 */
[----:B------:R-:W-:-:S04]  /*19530*/  IMAD.WIDE R42, R2, 0x4, R40 ;  /* 0x00000004022a7825 */ /* 0x000fc800078e0228 */
[C---:B--2---:R-:W-:Y:S01]  /*19540*/  IMAD.WIDE R22, R2.reuse, 0x4, R22 ;  /* 0x0000000402167825 */ /* 0x044fe200078e0216 */
[----:B------:R-:W-:Y:S03]  /*19550*/  STL.64 [R1+0x2248], R42 ;  /* 0x0022482a01007387 */ /* 0x000fe60000100a00 */
[C---:B------:R-:W-:Y:S01]  /*19560*/  IMAD.WIDE R32, R2.reuse, 0x4, R32 ;  /* 0x0000000402207825 */ /* 0x040fe200078e0220 */
[----:B------:R-:W-:Y:S03]  /*19570*/  STL.64 [R1+0x2268], R22 ;  /* 0x0022681601007387 */ /* 0x000fe60000100a00 */
[----:B---3--:R-:W-:-:S04]  /*19580*/  IMAD.WIDE R16, R2, 0x4, R16 ;  /* 0x0000000402107825 */ /* 0x008fc800078e0210 */
[C---:B------:R-:W-:Y:S01]  /*19590*/  IMAD.WIDE R36, R2.reuse, 0x4, R36 ;  /* 0x0000000402247825 */ /* 0x040fe200078e0224 */
[----:B------:R-:W-:Y:S04]  /*195a0*/  STL.64 [R1+0x2288], R32 ;  /* 0x0022882001007387 */ /* 0x000fe80000100a00 */
[----:B------:R1:W-:Y:S01]  /*195b0*/  STL.64 [R1+0x2250], R36 ;  /* 0x0022502401007387 */ /* 0x0003e20000100a00 */
[----:B------:R-:W-:-:S03]  /*195c0*/  IMAD.WIDE R34, R2, 0x4, R34 ;  /* 0x0000000402227825 */ /* 0x000fc600078e0222 */
[----:B------:R-:W-:Y:S01]  /*195d0*/  STL.64 [R1+0x22a8], R16 ;  /* 0x0022a81001007387 */ /* 0x000fe20000100a00 */
[----:B------:R-:W-:-:S03]  /*195e0*/  IMAD.WIDE R30, R2, 0x4, R30 ;  /* 0x00000004021e7825 */ /* 0x000fc600078e021e */
[----:B------:R-:W-:Y:S01]  /*195f0*/  STL.64 [R1+0x2258], R34 ;  /* 0x0022582201007387 */ /* 0x000fe20000100a00 */
[----:B----4-:R-:W-:-:S03]  /*19600*/  IMAD.WIDE R8, R2, 0x4, R8 ;  /* 0x0000000402087825 */ /* 0x010fc600078e0208 */
[----:B------:R2:W-:Y:S01]  /*19610*/  STL.64 [R1+0x2260], R30 ;  /* 0x0022601e01007387 */ /* 0x0005e20000100a00 */
[----:B------:R-:W-:-:S03]  /*19620*/  IMAD.WIDE R40, R2, 0x4, R28 ;  /* 0x0000000402287825 */ /* 0x000fc600078e021c */
[----:B------:R3:W-:Y:S01]  /*19630*/  STL.64 [R1+0x2270], R8 ;  /* 0x0022700801007387 */ /* 0x0007e20000100a00 */
[----:B------:R-:W-:-:S03]  /*19640*/  IMAD.WIDE R38, R2, 0x4, R26 ;  /* 0x0000000402267825 */ /* 0x000fc600078e021a */
[----:B------:R-:W-:Y:S01]  /*19650*/  STL.64 [R1+0x2278], R40 ;  /* 0x0022782801007387 */ /* 0x000fe20000100a00 */
[----:B------:R-:W-:-:S03]  /*19660*/  IMAD.WIDE R28, R2, 0x4, R24 ;  /* 0x00000004021c7825 */ /* 0x000fc600078e0218 */
[----:B------:R-:W-:Y:S01]  /*19670*/  STL.64 [R1+0x2280], R38 ;  /* 0x0022802601007387 */ /* 0x000fe20000100a00 */
[----:B------:R-:W-:-:S03]  /*19680*/  IMAD.WIDE R18, R2, 0x4, R18 ;  /* 0x0000000402127825 */ /* 0x000fc600078e0212 */
[----:B------:R-:W-:Y:S01]  /*19690*/  STL.64 [R1+0x2290], R28 ;  /* 0x0022901c01007387 */ /* 0x000fe20000100a00 */
[----:B------:R-:W-:-:S03]  /*196a0*/  IMAD.WIDE R26, R2, 0x4, R20 ;  /* 0x00000004021a7825 */ /* 0x000fc600078e0214 */
[----:B------:R4:W-:Y:S01]  /*196b0*/  STL.64 [R1+0x2298], R18 ;  /* 0x0022981201007387 */ /* 0x0009e20000100a00 */
[----:B------:R-:W-:-:S03]  /*196c0*/  IMAD.WIDE R24, R2, 0x4, R6 ;  /* 0x0000000402187825 */ /* 0x000fc600078e0206 */
[----:B------:R-:W-:Y:S01]  /*196d0*/  STL.64 [R1+0x22a0], R26 ;  /* 0x0022a01a01007387 */ /* 0x000fe20000100a00 */
[----:B------:R-:W-:-:S03]  /*196e0*/  IMAD.WIDE R20, R2, 0x4, R226 ;  /* 0x0000000402147825 */ /* 0x000fc600078e02e2 */
[----:B------:R-:W-:Y:S01]  /*196f0*/  STL.64 [R1+0x22b0], R24 ;  /* 0x0022b01801007387 */ /* 0x000fe20000100a00 */
[----:B------:R-:W-:-:S03]  /*19700*/  IMAD.WIDE R6, R2, 0x4, R230 ;  /* 0x0000000402067825 */ /* 0x000fc600078e02e6 */
[----:B------:R-:W-:Y:S04]  /*19710*/  LDGSTS.E [R242+0x40000], desc[UR6][R42.64], !P0 ;  /* 0x400000002af27fae */ /* 0x000fe8000c121846 */
[----:B------:R-:W-:Y:S04]  /*19720*/  STL.64 [R1+0x22b8], R20 ;  /* 0x0022b81401007387 */ /* 0x000fe80000100a00 */
[----:B------:R-:W-:Y:S04]  /*19730*/  LDGSTS.E [R242+0x44000], desc[UR6][R36.64], !P0 ;  /* 0x4400000024f27fae */ /* 0x000fe8000c121846 */
[----:B------:R4:W-:Y:S04]  /*19740*/  STL.64 [R1+0x22c0], R6 ;  /* 0x0022c00601007387 */ /* 0x0009e80000100a00 */
[----:B------:R-:W-:Y:S04]  /*19750*/  LDGSTS.E [R242+0x48000], desc[UR6][R34.64], !P0 ;  /* 0x4800000022f27fae */ /* 0x000fe8000c121846 */
[----:B-1----:R-:W4:Y:S04]  /*19760*/  LDL.LU.64 R36, [R1+0xe8] ;  /* 0x0000e80001247983 */ /* 0x002f280000300a00 */
[----:B------:R-:W-:Y:S04]  /*19770*/  LDGSTS.E [R242+0x4c000], desc[UR6][R30.64], !P0 ;  /* 0x4c0000001ef27fae */ /* 0x000fe8000c121846 */
[----:B------:R-:W4:Y:S04]  /*19780*/  LDL.LU.64 R226, [R1+0xe0] ;  /* 0x0000e00001e27983 */ /* 0x000f280000300a00 */
[----:B------:R-:W-:Y:S04]  /*19790*/  LDGSTS.E [R242+0x40004], desc[UR6][R22.64], !P2 ;  /* 0x4000400016f27fae */ /* 0x000fe8000d121846 */
[----:B--2---:R-:W2:Y:S04]  /*197a0*/  LDL.LU.64 R30, [R1+0xd8] ;  /* 0x0000d800011e7983 */ /* 0x004ea80000300a00 */
[----:B------:R-:W2:Y:S04]  /*197b0*/  LDL.LU.64 R34, [R1+0xd0] ;  /* 0x0000d00001227983 */ /* 0x000ea80000300a00 */
[----:B------:R-:W2:Y:S04]  /*197c0*/  LDL.LU.64 R22, [R1+0xb0] ;  /* 0x0000b00001167983 */ /* 0x000ea80000300a00 */
[----:B------:R-:W-:Y:S04]  /*197d0*/  LDGSTS.E [R242+0x44004], desc[UR6][R8.64], !P2 ;  /* 0x4400400008f27fae */ /* 0x000fe8000d121846 */
[----:B------:R2:W-:Y:S04]  /*197e0*/  LDGSTS.E [R242+0x48004], desc[UR6][R40.64], !P2 ;  /* 0x4800400028f27fae */ /* 0x0005e8000d121846 */
[----:B------:R1:W-:Y:S04]  /*197f0*/  LDGSTS.E [R242+0x4c004], desc[UR6][R38.64], !P2 ;  /* 0x4c00400026f27fae */ /* 0x0003e8000d121846 */
[----:B---3--:R-:W3:Y:S04]  /*19800*/  LDL.LU.64 R8, [R1+0xa8] ;  /* 0x0000a80001087983 */ /* 0x008ee80000300a00 */
[----:B------:R-:W-:Y:S04]  /*19810*/  LDGSTS.E [R242+0x40008], desc[UR6][R32.64], !P3 ;  /* 0x4000800020f27fae */ /* 0x000fe8000d921846 */
[----:B------:R-:W-:Y:S04]  /*19820*/  LDGSTS.E [R242+0x44008], desc[UR6][R28.64], !P3 ;  /* 0x440080001cf27fae */ /* 0x000fe8000d921846 */
[----:B------:R3:W-:Y:S04]  /*19830*/  LDGSTS.E [R242+0x48008], desc[UR6][R18.64], !P3 ;  /* 0x4800800012f27fae */ /* 0x0007e8000d921846 */
[----:B------:R-:W-:Y:S04]  /*19840*/  LDGSTS.E [R242+0x4c008], desc[UR6][R26.64], !P3 ;  /* 0x4c0080001af27fae */ /* 0x000fe8000d921846 */
[----:B------:R3:W-:Y:S04]  /*19850*/  LDGSTS.E [R242+0x4000c], desc[UR6][R16.64], !P4 ;  /* 0x4000c00010f27fae */ /* 0x0007e8000e121846 */
[----:B----4-:R-:W4:Y:S04]  /*19860*/  LDL.LU.64 R18, [R1+0xa0] ;  /* 0x0000a00001127983 */ /* 0x010f280000300a00 */
[----:B------:R-:W-:Y:S04]  /*19870*/  LDGSTS.E [R242+0x4400c], desc[UR6][R24.64], !P4 ;  /* 0x4400c00018f27fae */ /* 0x000fe8000e121846 */
[----:B------:R-:W4:Y:S04]  /*19880*/  LDL.LU.64 R16, [R1+0x98] ;  /* 0x0000980001107983 */ /* 0x000f280000300a00 */
[----:B------:R-:W4:Y:S04]  /*19890*/  LDL.LU.64 R32, [R1+0x90] ;  /* 0x0000900001207983 */ /* 0x000f280000300a00 */
[----:B------:R-:W4:Y:S04]  /*198a0*/  LDL.LU.64 R230, [R1+0x88] ;  /* 0x0000880001e67983 */ /* 0x000f280000300a00 */
[----:B------:R-:W-:Y:S04]  /*198b0*/  LDGSTS.E [R242+0x4800c], desc[UR6][R20.64], !P4 ;  /* 0x4800c00014f27fae */ /* 0x000fe8000e121846 */
[----:B------:R4:W-:Y:S04]  /*198c0*/  LDGSTS.E [R242+0x4c00c], desc[UR6][R6.64], !P4 ;  /* 0x4c00c00006f27fae */ /* 0x0009e8000e121846 */
[----:B------:R-:W4:Y:S04]  /*198d0*/  LDL.LU.64 R28, [R1+0x80] ;  /* 0x00008000011c7983 */ /* 0x000f280000300a00 */
[----:B------:R-:W4:Y:S04]  /*198e0*/  LDL.LU.64 R6, [R1+0x78] ;  /* 0x0000780001067983 */ /* 0x000f280000300a00 */
[----:B------:R-:W4:Y:S04]  /*198f0*/  LDL.LU.64 R26, [R1+0x70] ;  /* 0x00007000011a7983 */ /* 0x000f280000300a00 */
[----:B------:R-:W4:Y:S04]  /*19900*/  LDL.LU.64 R24, [R1+0x68] ;  /* 0x0000680001187983 */ /* 0x000f280000300a00 */
[----:B------:R-:W4:Y:S01]  /*19910*/  LDL.LU.64 R20, [R1+0x60] ;  /* 0x0000600001147983 */ /* 0x000f220000300a00 */
[----:B------:R-:W-:-:S04]  /*19920*/  IMAD.WIDE R44, R2, 0x4, R36 ;  /* 0x00000004022c7825 */ /* 0x000fc800078e0224 */
[C---:B------:R-:W-:Y:S01]  /*19930*/  IMAD.WIDE R226, R2.reuse, 0x4, R226 ;  /* 0x0000000402e27825 */ /* 0x040fe200078e02e2 */
[----:B------:R4:W-:Y:S03]  /*19940*/  STL.64 [R1+0x22c8], R44 ;  /* 0x0022c82c01007387 */ /* 0x0009e60000100a00 */
[C---:B--2---:R-:W-:Y:S01]  /*19950*/  IMAD.WIDE R40, R2.reuse, 0x4, R30 ;  /* 0x0000000402287825 */ /* 0x044fe200078e021e */
[----:B------:R-:W-:Y:S03]  /*19960*/  STL.64 [R1+0x22e8], R226 ;  /* 0x0022e8e201007387 */ /* 0x000fe60000100a00 */
[----:B------:R-:W-:-:S04]  /*19970*/  IMAD.WIDE R34, R2, 0x4, R34 ;  /* 0x0000000402227825 */ /* 0x000fc800078e0222 */
[C---:B-1----:R-:W-:Y:S01]  /*19980*/  IMAD.WIDE R38, R2.reuse, 0x4, R22 ;  /* 0x0000000402267825 */ /* 0x042fe200078e0216 */
[----:B------:R-:W-:Y:S04]  /*19990*/  STL.64 [R1+0x2308], R40 ;  /* 0x0023082801007387 */ /* 0x000fe80000100a00 */
[----:B------:R1:W-:Y:S04]  /*199a0*/  STL.64 [R1+0x22d0], R38 ;  /* 0x0022d02601007387 */ /* 0x0003e80000100a00 */
[----:B------:R-:W-:Y:S01]  /*199b0*/  STL.64 [R1+0x2328], R34 ;  /* 0x0023282201007387 */ /* 0x000fe20000100a00 */
[----:B---3--:R-:W-:-:S05]  /*199c0*/  IMAD.WIDE R8, R2, 0x4, R8 ;  /* 0x0000000402087825 */ /* 0x008fca00078e0208 */
[----:B------:R2:W-:Y:S04]  /*199d0*/  STL.64 [R1+0x22d8], R8 ;  /* 0x0022d80801007387 */ /* 0x0005e80000100a00 */
[----:B------:R-:W3:Y:S01]  /*199e0*/  LDL.LU.64 R22, [R1+0x58] ;  /* 0x0000580001167983 */ /* 0x000ee20000300a00 */
[----:B------:R-:W-:Y:S02]  /*199f0*/  ISETP.GE.U32.AND P6, PT, R243, 0x7fffff44, PT ;  /* 0x7fffff44f300780c */ /* 0x000fe40003fc6070 */
[----:B------:R-:W-:Y:S01]  /*19a00*/  ISETP.GE.U32.AND P5, PT, R5, 0x7fffff43, PT ;  /* 0x7fffff430500780c */ /* 0x000fe20003fa6070 */
[----:B----4-:R-:W-:-:S04]  /*19a10*/  IMAD.WIDE R18, R2, 0x4, R18 ;  /* 0x0000000402127825 */ /* 0x010fc800078e0212 */
[C---:B------:R-:W-:Y:S01]  /*19a20*/  IMAD.WIDE R16, R2.reuse, 0x4, R16 ;  /* 0x0000000402107825 */ /* 0x040fe200078e0210 */
[----:B------:R4:W-:Y:S03]  /*19a30*/  STL.64 [R1+0x22e0], R18 ;  /* 0x0022e01201007387 */ /* 0x0009e60000100a00 */
[C---:B------:R-:W-:Y:S01]  /*19a40*/  IMAD.WIDE R42, R2.reuse, 0x4, R32 ;  /* 0x00000004022a7825 */ /* 0x040fe200078e0220 */
[----:B------:R3:W-:Y:S03]  /*19a50*/  STL.64 [R1+0x22f0], R16 ;  /* 0x0022f01001007387 */ /* 0x0007e60000100a00 */
[----:B------:R-:W-:Y:S01]  /*19a60*/  IMAD.WIDE R230, R2, 0x4, R230 ;  /* 0x0000000402e67825 */ /* 0x000fe200078e02e6 */
[----:B------:R3:W-:Y:S04]  /*19a70*/  STL.64 [R1+0x22f8], R42 ;  /* 0x0022f82a01007387 */ /* 0x0007e80000100a00 */
[----:B------:R3:W-:Y:S01]  /*19a80*/  STL.64 [R1+0x2300], R230 ;  /* 0x002300e601007387 */ /* 0x0007e20000100a00 */
[----:B------:R-:W-:-:S03]  /*19a90*/  ISETP.GE.U32.AND P4, PT, R3, 0x7fffff42, PT ;  /* 0x7fffff420300780c */ /* 0x000fc60003f86070 */
[----:B------:R-:W-:Y:S01]  /*19aa0*/  LDGSTS.E [R0+0x40000], desc[UR6][R44.64], !P6 ;  /* 0x400000002c007fae */ /* 0x000fe2000f121846 */
[----:B------:R-:W-:-:S03]  /*19ab0*/  IMAD.WIDE R36, R2, 0x4, R28 ;  /* 0x0000000402247825 */ /* 0x000fc600078e021c */
[----:B------:R-:W-:Y:S01]  /*19ac0*/  LDGSTS.E [R0+0x44000], desc[UR6][R38.64], !P6 ;  /* 0x4400000026007fae */ /* 0x000fe2000f121846 */
[----:B------:R-:W-:-:S03]  /*19ad0*/  IMAD.WIDE R6, R2, 0x4, R6 ;  /* 0x0000000402067825 */ /* 0x000fc600078e0206 */
[----:B------:R3:W-:Y:S01]  /*19ae0*/  STL.64 [R1+0x2310], R36 ;  /* 0x0023102401007387 */ /* 0x0007e20000100a00 */
[----:B------:R-:W-:-:S03]  /*19af0*/  IMAD.WIDE R30, R2, 0x4, R26 ;  /* 0x00000004021e7825 */ /* 0x000fc600078e021a */
[----:B------:R3:W-:Y:S01]  /*19b00*/  STL.64 [R1+0x2318], R6 ;  /* 0x0023180601007387 */ /* 0x0007e20000100a00 */
[----:B------:R-:W-:-:S03]  /*19b10*/  IMAD.WIDE R32, R2, 0x4, R24 ;  /* 0x0000000402207825 */ /* 0x000fc600078e0218 */
[----:B------:R-:W3:Y:S01]  /*19b20*/  LDL.LU.64 R26, [R1+0x100] ;  /* 0x00010000011a7983 */ /* 0x000ee20000300a00 */
[----:B------:R-:W-:-:S03]  /*19b30*/  IMAD.WIDE R28, R2, 0x4, R20 ;  /* 0x00000004021c7825 */ /* 0x000fc600078e0214 */
[----:B------:R3:W-:Y:S04]  /*19b40*/  STL.64 [R1+0x2320], R30 ;  /* 0x0023201e01007387 */ /* 0x0007e80000100a00 */
[----:B------:R-:W3:Y:S04]  /*19b50*/  LDL.LU.64 R24, [R1+0xf8] ;  /* 0x0000f80001187983 */ /* 0x000ee80000300a00 */
[----:B------:R3:W-:Y:S04]  /*19b60*/  STL.64 [R1+0x2330], R32 ;  /* 0x0023302001007387 */ /* 0x0007e80000100a00 */
[----:B------:R-:W3:Y:S04]  /*19b70*/  LDL.LU.64 R20, [R1+0x50] ;  /* 0x0000500001147983 */ /* 0x000ee80000300a00 */
[----:B------:R3:W-:Y:S04]  /*19b80*/  STL.64 [R1+0x2338], R28 ;  /* 0x0023381c01007387 */ /* 0x0007e80000100a00 */
[----:B------:R-:W3:Y:S04]  /*19b90*/  LDL.LU.64 R44, [R1+0x2930] ;  /* 0x00293000012c7983 */ /* 0x000ee80000300a00 */
[----:B-1----:R-:W3:Y:S04]  /*19ba0*/  LDL.LU.64 R38, [R1+0x2928] ;  /* 0x0029280001267983 */ /* 0x002ee80000300a00 */
[----:B------:R-:W-:Y:S04]  /*19bb0*/  LDGSTS.E [R0+0x48000], desc[UR6][R8.64], !P6 ;  /* 0x4800000008007fae */ /* 0x000fe8000f121846 */
[----:B------:R-:W-:Y:S04]  /*19bc0*/  LDGSTS.E [R0+0x4c000], desc[UR6][R18.64], !P6 ;  /* 0x4c00000012007fae */ /* 0x000fe8000f121846 */
[----:B------:R-:W-:Y:S04]  /*19bd0*/  LDGSTS.E [R0+0x40004], desc[UR6][R226.64], !P5 ;  /* 0x40004000e2007fae */ /* 0x000fe8000e921846 */
[----:B--2---:R-:W2:Y:S04]  /*19be0*/  LDL.LU.64 R8, [R1+0x48] ;  /* 0x0000480001087983 */ /* 0x004ea80000300a00 */
[----:B----4-:R-:W4:Y:S04]  /*19bf0*/  LDL.LU.64 R18, [R1+0x40] ;  /* 0x0000400001127983 */ /* 0x010f280000300a00 */
[----:B------:R-:W4:Y:S04]  /*19c00*/  LDL.LU.64 R226, [R1+0x38] ;  /* 0x0000380001e27983 */ /* 0x000f280000300a00 */
[----:B------:R-:W-:Y:S04]  /*19c10*/  LDGSTS.E [R0+0x44004], desc[UR6][R16.64], !P5 ;  /* 0x4400400010007fae */ /* 0x000fe8000e921846 */
[----:B------:R-:W-:Y:S04]  /*19c20*/  LDGSTS.E [R0+0x48004], desc[UR6][R42.64], !P5 ;  /* 0x480040002a007fae */ /* 0x000fe8000e921846 */
[----:B------:R-:W-:Y:S04]  /*19c30*/  LDGSTS.E [R0+0x4c004], desc[UR6][R230.64], !P5 ;  /* 0x4c004000e6007fae */ /* 0x000fe8000e921846 */
[----:B------:R-:W-:Y:S04]  /*19c40*/  LDGSTS.E [R0+0x40008], desc[UR6][R40.64], !P4 ;  /* 0x4000800028007fae */ /* 0x000fe8000e121846 */
[----:B------:R-:W-:Y:S04]  /*19c50*/  LDGSTS.E [R0+0x44008], desc[UR6][R36.64], !P4 ;  /* 0x4400800024007fae */ /* 0x000fe8000e121846 */
[----:B------:R-:W-:Y:S01]  /*19c60*/  LDGSTS.E [R0+0x48008], desc[UR6][R6.64], !P4 ;  /* 0x4800800006007fae */ /* 0x000fe2000e121846 */
[----:B------:R-:W-:Y:S01]  /*19c70*/  UIADD3 UR48, UR48, -0xa0, URZ ;  /* 0xffffff6030307890 */ /* 0x000fe2000fffe03f */
[----:B------:R-:W-:-:S02]  /*19c80*/  VIADD R242, R251, 0x100000 ;  /* 0x00100000fbf27836 */ /* 0x000fc40000000000 */
[----:B------:R-:W-:Y:S01]  /*19c90*/  LDGSTS.E [R0+0x4c008], desc[UR6][R30.64], !P4 ;  /* 0x4c0080001e007fae */ /* 0x000fe2000e121846 */
[----:B---3--:R-:W-:-:S05]  /*19ca0*/  IMAD.WIDE R22, R2, 0x4, R22 ;  /* 0x0000000402167825 */ /* 0x008fca00078e0216 */
[----:B------:R1:W-:Y:S04]  /*19cb0*/  STL.64 [R1+0x2340], R22 ;  /* 0x0023401601007387 */ /* 0x0003e80000100a00 */
[----:B------:R-:W3:Y:S04]  /*19cc0*/  LDL.LU.64 R16, [R1+0x30] ;  /* 0x0000300001107983 */ /* 0x000ee80000300a00 */
[----:B------:R-:W3:Y:S04]  /*19cd0*/  LDL.LU.64 R42, [R1+0x2920] ;  /* 0x00292000012a7983 */ /* 0x000ee80000300a00 */
[----:B------:R-:W3:Y:S04]  /*19ce0*/  LDL.LU.64 R230, [R1+0x28] ;  /* 0x0000280001e67983 */ /* 0x000ee80000300a00 */
[----:B------:R-:W3:Y:S04]  /*19cf0*/  LDL.LU.64 R40, [R1+0x2918] ;  /* 0x0029180001287983 */ /* 0x000ee80000300a00 */
[----:B------:R-:W3:Y:S04]  /*19d00*/  LDL.LU.64 R36, [R1+0x2910] ;  /* 0x0029100001247983 */ /* 0x000ee80000300a00 */
[----:B------:R-:W3:Y:S01]  /*19d10*/  LDL.LU.64 R6, [R1+0x20] ;  /* 0x0000200001067983 */ /* 0x000ee20000300a00 */
[----:B------:R-:W-:-:S03]  /*19d20*/  UISETP.GE.U32.AND UP1, UPT, UR48, 0x7fffff41, UPT ;  /* 0x7fffff413000788c */ /* 0x000fc6000bf26070 */
[----:B------:R-:W3:Y:S03]  /*19d30*/  LDL.LU.64 R30, [R1+0x2908] ;  /* 0x00290800011e7983 */ /* 0x000ee60000300a00 */
[----:B------:R-:W-:Y:S02]  /*19d40*/  PLOP3.LUT P3, PT, PT, PT, UP1, 0x80, 0x0 ;  /* 0x000000000000781c */ /* 0x000fe40003f6f018 */
[----:B------:R-:W-:Y:S02]  /*19d50*/  PLOP3.LUT P2, PT, PT, PT, UP1, 0x80, 0x0 ;  /* 0x000000000000781c */ /* 0x000fe40003f4f018 */
[----:B------:R-:W-:Y:S02]  /*19d60*/  PLOP3.LUT P0, PT, PT, PT, UP1, 0x80, 0x0 ;  /* 0x000000000000781c */ /* 0x000fe40003f0f018 */
[----:B------:R-:W-:Y:S01]  /*19d70*/  PLOP3.LUT P6, PT, PT, PT, UP1, 0x80, 0x0 ;  /* 0x000000000000781c */ /* 0x000fe20003fcf018 */
[----:B------:R-:W-:-:S02]  /*19d80*/  VIADD R5, R251, 0x100000 ;  /* 0x00100000fb057836 */ /* 0x000fc40000000000 */
[----:B------:R-:W-:-:S04]  /*19d90*/  VIADD R3, R251, 0x100000 ;  /* 0x00100000fb037836 */ /* 0x000fc80000000000 */
[----:B------:R-:W-:Y:S04]  /*19da0*/  LDGSTS.E [R0+0x4000c], desc[UR6][R34.64], !P3 ;  /* 0x4000c00022007fae */ /* 0x000fe8000d921846 */
[----:B------:R-:W-:Y:S04]  /*19db0*/  LDGSTS.E [R0+0x4400c], desc[UR6][R32.64], !P2 ;  /* 0x4400c00020007fae */ /* 0x000fe8000d121846 */
[----:B------:R-:W-:Y:S01]  /*19dc0*/  LDGSTS.E [R0+0x4800c], desc[UR6][R28.64], !P0 ;  /* 0x4800c0001c007fae */ /* 0x000fe2000c121846 */
[----:B------:R-:W-:-:S03]  /*19dd0*/  IMAD.WIDE R26, R4, 0x4, R26 ;  /* 0x00000004041a7825 */ /* 0x000fc600078e021a */
[----:B------:R-:W3:Y:S04]  /*19de0*/  LDL.LU.64 R34, [R1+0x2900] ;  /* 0x0029000001227983 */ /* 0x000ee80000300a00 */
[----:B------:R-:W3:Y:S01]  /*19df0*/  LDL.LU.64 R32, [R1+0x28f8] ;  /* 0x0028f80001207983 */ /* 0x000ee20000300a00 */
[----:B------:R-:W-:-:S03]  /*19e00*/  IMAD.WIDE R24, R4, 0x4, R24 ;  /* 0x0000000404187825 */ /* 0x000fc600078e0218 */
[----:B------:R-:W3:Y:S04]  /*19e10*/  LDL.LU.64 R28, [R1+0x28f0] ;  /* 0x0028f000011c7983 */ /* 0x000ee80000300a00 */
[----:B------:R1:W-:Y:S01]  /*19e20*/  LDGSTS.E [R0+0x4c00c], desc[UR6][R22.64], !P6 ;  /* 0x4c00c00016007fae */ /* 0x0003e2000f121846 */
[----:B------:R-:W-:-:S03]  /*19e30*/  IMAD.WIDE R20, R4, 0x4, R20 ;  /* 0x0000000404147825 */ /* 0x000fc600078e0214 */
[----:B------:R-:W0:Y:S04]  /*19e40*/  LDGDEPBAR ;  /* 0x00000000000079af */ /* 0x000e280000000000 */
[----:B------:R-:W-:Y:S04]  /*19e50*/  LDGSTS.E [R242+-0x60000], desc[UR6][R26.64], P1 ;  /* 0xa00000001af27fae */ /* 0x000fe80008921846 */
[----:B-1----:R-:W3:Y:S01]  /*19e60*/  LDL.LU.64 R22, [R1+0x28e8] ;  /* 0x0028e80001167983 */ /* 0x002ee20000300a00 */
[----:B------:R-:W-:-:S03]  /*19e70*/  VIADD R0, R251, 0x100000 ;  /* 0x00100000fb007836 */ /* 0x000fc60000000000 */
[----:B------:R1:W-:Y:S04]  /*19e80*/  STL.64 [R1+0x2348], R26 ;  /* 0x0023481a01007387 */ /* 0x0003e80000100a00 */
[----:B------:R-:W-:Y:S04]  /*19e90*/  LDGSTS.E [R5+-0x5fc00], desc[UR6][R24.64], P1 ;  /* 0xa040000018057fae */ /* 0x000fe80008921846 */
[----:B------:R-:W-:Y:S04]  /*19ea0*/  LDGSTS.E [R3+-0x5f800], desc[UR6][R20.64], P1 ;  /* 0xa080000014037fae */ /* 0x000fe80008921846 */
[----:B-1----:R-:W3:Y:S01]  /*19eb0*/  LDL.LU.64 R26, [R1+0x28e0] ;  /* 0x0028e000011a7983 */ /* 0x002ee20000300a00 */
[----:B--2---:R-:W-:-:S03]  /*19ec0*/  IMAD.WIDE R8, R4, 0x4, R8 ;  /* 0x0000000404087825 */ /* 0x004fc600078e0208 */
[----:B------:R1:W-:Y:S01]  /*19ed0*/  STL.64 [R1+0x2358], R24 ;  /* 0x0023581801007387 */ /* 0x0003e20000100a00 */
[----:B----4-:R-:W-:-:S03]  /*19ee0*/  IMAD.WIDE R18, R4, 0x4, R18 ;  /* 0x0000000404127825 */ /* 0x010fc600078e0212 */
[----:B------:R2:W-:Y:S01]  /*19ef0*/  STL.64 [R1+0x2368], R20 ;  /* 0x0023681401007387 */ /* 0x0005e20000100a00 */
[----:B------:R-:W-:-:S03]  /*19f00*/  IMAD.WIDE R226, R4, 0x4, R226 ;  /* 0x0000000404e27825 */ /* 0x000fc600078e02e2 */
[----:B------:R-:W-:Y:S04]  /*19f10*/  LDGSTS.E [R0+-0x5f400], desc[UR6][R8.64], P1 ;  /* 0xa0c0000008007fae */ /* 0x000fe80008921846 */
[----:B-1----:R-:W4:Y:S04]  /*19f20*/  LDL.LU.64 R24, [R1+0x28d8] ;  /* 0x0028d80001187983 */ /* 0x002f280000300a00 */
[----:B--2---:R-:W2:Y:S04]  /*19f30*/  LDL.LU.64 R20, [R1+0x28d0] ;  /* 0x0028d00001147983 */ /* 0x004ea80000300a00 */
[----:B------:R1:W-:Y:S04]  /*19f40*/  STL.64 [R1+0x2378], R8 ;  /* 0x0023780801007387 */ /* 0x0003e80000100a00 */
[----:B------:R-:W-:Y:S04]  /*19f50*/  LDGSTS.E [R242+-0x5f000], desc[UR6][R18.64], P1 ;  /* 0xa100000012f27fae */ /* 0x000fe80008921846 */
[----:B------:R4:W-:Y:S04]  /*19f60*/  LDGSTS.E [R5+-0x5ec00], desc[UR6][R226.64], P1 ;  /* 0xa1400000e2057fae */ /* 0x0009e80008921846 */
[----:B-1----:R-:W2:Y:S04]  /*19f70*/  LDL.LU.64 R8, [R1+0x28c8] ;  /* 0x0028c80001087983 */ /* 0x002ea80000300a00 */
[----:B------:R1:W-:Y:S04]  /*19f80*/  STL.64 [R1+0x2388], R18 ;  /* 0x0023881201007387 */ /* 0x0003e80000100a00 */
[----:B-1----:R-:W2:Y:S04]  /*19f90*/  LDL.LU.64 R18, [R1+0x28c0] ;  /* 0x0028c00001127983 */ /* 0x002ea80000300a00 */
[----:B------:R1:W-:Y:S01]  /*19fa0*/  STL.64 [R1+0x2398], R226 ;  /* 0x002398e201007387 */ /* 0x0003e20000100a00 */
[----:B---3--:R-:W-:-:S05]  /*19fb0*/  IMAD.WIDE R16, R4, 0x4, R16 ;  /* 0x0000000404107825 */ /* 0x008fca00078e0210 */
[----:B------:R3:W-:Y:S01]  /*19fc0*/  STL.64 [R1+0x23a8], R16 ;  /* 0x0023a81001007387 */ /* 0x0007e20000100a00 */
[----:B------:R-:W-:-:S03]  /*19fd0*/  IMAD.WIDE R230, R4, 0x4, R230 ;  /* 0x0000000404e67825 */ /* 0x000fc600078e02e6 */
[----:B-1----:R-:W4:Y:S04]  /*19fe0*/  LDL.LU.64 R226, [R1+0x28b8] ;  /* 0x0028b80001e27983 */ /* 0x002f280000300a00 */
[----:B------:R-:W-:Y:S04]  /*19ff0*/  LDGSTS.E [R3+-0x5e800], desc[UR6][R16.64], P1 ;  /* 0xa180000010037fae */ /* 0x000fe80008921846 */
[----:B------:R1:W-:Y:S01]  /*1a000*/  LDGSTS.E [R0+-0x5e400], desc[UR6][R230.64], P1 ;  /* 0xa1c00000e6007fae */ /* 0x0003e20008921846 */
[----:B------:R-:W-:-:S03]  /*1a010*/  IMAD.WIDE R6, R4, 0x4, R6 ;  /* 0x0000000404067825 */ /* 0x000fc600078e0206 */
[----:B---3--:R-:W3:Y:S04]  /*1a020*/  LDL.LU.64 R16, [R1+0x28b0] ;  /* 0x0028b00001107983 */ /* 0x008ee80000300a00 */
[----:B------:R1:W-:Y:S04]  /*1a030*/  STL.64 [R1+0x23b8], R230 ;  /* 0x0023b8e601007387 */ /* 0x0003e80000100a00 */
[----:B------:R4:W-:Y:S04]  /*1a040*/  LDGSTS.E [R242+-0x5e000], desc[UR6][R6.64], P1 ;  /* 0xa200000006f27fae */ /* 0x0009e80008921846 */
[----:B-1----:R-:W2:Y:S04]  /*1a050*/  LDL.LU.64 R230, [R1+0x28a8] ;  /* 0x0028a80001e67983 */ /* 0x002ea80000300a00 */
[----:B------:R1:W-:Y:S04]  /*1a060*/  STL.64 [R1+0x23c8], R6 ;  /* 0x0023c80601007387 */ /* 0x0003e80000100a00 */
[----:B-1----:R-:W3:Y:S01]  /*1a070*/  LDL.LU.64 R6, [R1+0x28a0] ;  /* 0x0028a00001067983 */ /* 0x002ee20000300a00 */
[----:B----4-:R-:W-:-:S04]  /*1a080*/  IMAD.WIDE R226, R4, 0x4, R226 ;  /* 0x0000000404e27825 */ /* 0x010fc800078e02e2 */
[----:B--2---:R-:W-:-:S05]  /*1a090*/  IMAD.WIDE R230, R4, 0x4, R230 ;  /* 0x0000000404e67825 */ /* 0x004fca00078e02e6 */
[----:B------:R-:W-:Y:S04]  /*1a0a0*/  STL.64 [R1+0x23d8], R230 ;  /* 0x0023d8e601007387 */ /* 0x000fe80000100a00 */
[----:B------:R-:W-:Y:S04]  /*1a0b0*/  LDGSTS.E [R5+-0x5dc00], desc[UR6][R230.64], P1 ;  /* 0xa2400000e6057fae */ /* 0x000fe80008921846 */
[----:B------:R1:W-:Y:S01]  /*1a0c0*/  STL.64 [R1+0x23e8], R226 ;  /* 0x0023e8e201007387 */ /* 0x0003e20000100a00 */
[----:B---3--:R-:W-:-:S03]  /*1a0d0*/  IMAD.WIDE R6, R4, 0x4, R6 ;  /* 0x0000000404067825 */ /* 0x008fc600078e0206 */
[----:B------:R1:W-:Y:S04]  /*1a0e0*/  LDGSTS.E [R3+-0x5d800], desc[UR6][R226.64], P1 ;  /* 0xa2800000e2037fae */ /* 0x0003e80008921846 */
[----:B------:R2:W-:Y:S04]  /*1a0f0*/  STL.64 [R1+0x23f8], R6 ;  /* 0x0023f80601007387 */ /* 0x0005e80000100a00 */
[----:B------:R2:W-:Y:S01]  /*1a100*/  LDGSTS.E [R0+-0x5d400], desc[UR6][R6.64], P1 ;  /* 0xa2c0000006007fae */ /* 0x0005e20008921846 */
[----:B-1----:R-:W-:-:S04]  /*1a110*/  IMAD.WIDE R226, R4, 0x4, R16 ;  /* 0x0000000404e27825 */ /* 0x002fc800078e0210 */
[C---:B------:R-:W-:Y:S01]  /*1a120*/  IMAD.WIDE R16, R4.reuse, 0x4, R18 ;  /* 0x0000000404107825 */ /* 0x040fe200078e0212 */
[----:B------:R-:W-:Y:S03]  /*1a130*/  STL.64 [R1+0x2408], R226 ;  /* 0x002408e201007387 */ /* 0x000fe60000100a00 */
[C---:B--2---:R-:W-:Y:S01]  /*1a140*/  IMAD.WIDE R6, R4.reuse, 0x4, R8 ;  /* 0x0000000404067825 */ /* 0x044fe200078e0208 */
[----:B------:R-:W-:Y:S03]  /*1a150*/  LDGSTS.E [R3+-0x5d000], desc[UR6][R226.64], P1 ;  /* 0xa3000000e2037fae */ /* 0x000fe60008921846 */
[C---:B------:R-:W-:Y:S01]  /*1a160*/  IMAD.WIDE R8, R4.reuse, 0x4, R20 ;  /* 0x0000000404087825 */ /* 0x040fe200078e0214 */
[----:B------:R1:W-:Y:S04]  /*1a170*/  STL.64 [R1+0x2418], R16 ;  /* 0x0024181001007387 */ /* 0x0003e80000100a00 */
[----:B------:R1:W-:Y:S04]  /*1a180*/  LDGSTS.E [R5+-0x5cc00], desc[UR6][R16.64], P1 ;  /* 0xa340000010057fae */ /* 0x0003e80008921846 */
[----:B------:R2:W-:Y:S04]  /*1a190*/  STL.64 [R1+0x2428], R6 ;  /* 0x0024280601007387 */ /* 0x0005e80000100a00 */
[----:B------:R2:W-:Y:S04]  /*1a1a0*/  LDGSTS.E [R0+-0x5c800], desc[UR6][R6.64], P1 ;  /* 0xa380000006007fae */ /* 0x0005e80008921846 */
[----:B------:R3:W-:Y:S01]  /*1a1b0*/  STL.64 [R1+0x2438], R8 ;  /* 0x0024380801007387 */ /* 0x0007e20000100a00 */
[----:B-1----:R-:W-:-:S03]  /*1a1c0*/  IMAD.WIDE R16, R4, 0x4, R26 ;  /* 0x0000000404107825 */ /* 0x002fc600078e021a */
[----:B------:R3:W-:Y:S01]  /*1a1d0*/  LDGSTS.E [R3+-0x5c400], desc[UR6][R8.64], P1 ;  /* 0xa3c0000008037fae */ /* 0x0007e20008921846 */
[----:B--2---:R-:W-:-:S05]  /*1a1e0*/  IMAD.WIDE R6, R4, 0x4, R24 ;  /* 0x0000000404067825 */ /* 0x004fca00078e0218 */
[----:B------:R1:W-:Y:S01]  /*1a1f0*/  STL.64 [R1+0x2448], R6 ;  /* 0x0024480601007387 */ /* 0x0003e20000100a00 */
[----:B---3--:R-:W-:-:S03]  /*1a200*/  IMAD.WIDE R8, R4, 0x4, R22 ;  /* 0x0000000404087825 */ /* 0x008fc600078e0216 */
        /* <DEDUP_REMOVED lines=8> */
[----:B------:R2:W-:Y:S01]  /*1a290*/  LDGSTS.E [R0+-0x5b400], desc[UR6][R6.64], P1 ;  /* 0xa4c0000006007fae */ /* 0x0005e20008921846 */
[----:B-1----:R-:W-:-:S05]  /*1a2a0*/  IMAD.WIDE R8, R4, 0x4, R32 ;  /* 0x0000000404087825 */ /* 0x002fca00078e0220 */
[----:B------:R1:W-:Y:S01]  /*1a2b0*/  STL.64 [R1+0x25e8], R8 ;  /* 0x0025e80801007387 */ /* 0x0003e20000100a00 */
[----:B--2---:R-:W-:-:S03]  /*1a2c0*/  IMAD.WIDE R6, R4, 0x4, R30 ;  /* 0x0000000404067825 */ /* 0x004fc600078e021e */
        /* <DEDUP_REMOVED lines=89> */
[----:B------:R1:W-:Y:S04]  /*1a860*/  LDGSTS.E [R3+-0x53800], desc[UR6][R8.64], P1 ;  /* 0xac80000008037fae */ /* 0x0003e80008921846 */
[----:B------:R3:W-:Y:S01]  /*1a870*/  STL.64 [R1+0x2620], R6 ;  /* 0x0026200601007387 */ /* 0x0007e20000100a00 */
[----:B--2---:R-:W-:-:S03]  /*1a880*/  IMAD.WIDE R16, R4, 0x4, R98 ;  /* 0x0000000404107825 */ /* 0x004fc600078e0262 */
[----:B------:R3:W-:Y:S01]  /*1a890*/  LDGSTS.E [R0+-0x53400], desc[UR6][R6.64], P1 ;  /* 0xacc0000006007fae */ /* 0x0007e20008921846 */
[----:B-1----:R-:W-:-:S05]  /*1a8a0*/  IMAD.WIDE R8, R4, 0x4, R96 ;  /* 0x0000000404087825 */ /* 0x002fca00078e0260 */
[----:B------:R1:W-:Y:S04]  /*1a8b0*/  STL.64 [R1+0x2568], R8 ;  /* 0x0025680801007387 */ /* 0x0003e80000100a00 */
[----:B------:R-:W2:Y:S01]  /*1a8c0*/  LDL.LU.64 R230, [R1+0x18] ;  /* 0x0000180001e67983 */ /* 0x000ea20000300a00 */
[----:B---3--:R-:W-:-:S03]  /*1a8d0*/  IMAD.WIDE R6, R4, 0x4, R94 ;  /* 0x0000000404067825 */ /* 0x008fc600078e025e */
[----:B------:R1:W-:Y:S04]  /*1a8e0*/  LDGSTS.E [R3+-0x53000], desc[UR6][R8.64], P1 ;  /* 0xad00000008037fae */ /* 0x0003e80008921846 */
[----:B------:R3:W-:Y:S04]  /*1a8f0*/  STL.64 [R1+0x2560], R16 ;  /* 0x0025601001007387 */ /* 0x0007e80000100a00 */
[----:B------:R3:W-:Y:S01]  /*1a900*/  LDGSTS.E [R5+-0x52c00], desc[UR6][R16.64], P1 ;  /* 0xad40000010057fae */ /* 0x0007e20008921846 */
[----:B-1----:R-:W-:-:S03]  /*1a910*/  IMAD.WIDE R8, R4, 0x4, R100 ;  /* 0x0000000404087825 */ /* 0x002fc600078e0264 */
[----:B------:R1:W-:Y:S04]  /*1a920*/  STL.64 [R1+0x2618], R6 ;  /* 0x0026180601007387 */ /* 0x0003e80000100a00 */
[----:B------:R1:W-:Y:S01]  /*1a930*/  LDGSTS.E [R0+-0x52800], desc[UR6][R6.64], P1 ;  /* 0xad80000006007fae */ /* 0x0003e20008921846 */
[----:B---3--:R-:W-:-:S03]  /*1a940*/  IMAD.WIDE R16, R4, 0x4, R106 ;  /* 0x0000000404107825 */ /* 0x008fc600078e026a */
[----:B------:R3:W-:Y:S04]  /*1a950*/  STL.64 [R1+0x2610], R8 ;  /* 0x0026100801007387 */ /* 0x0007e80000100a00 */
[----:B------:R3:W-:Y:S01]  /*1a960*/  LDGSTS.E [R3+-0x52400], desc[UR6][R8.64], P1 ;  /* 0xadc0000008037fae */ /* 0x0007e20008921846 */
[----:B-1----:R-:W-:-:S05]  /*1a970*/  IMAD.WIDE R6, R4, 0x4, R104 ;  /* 0x0000000404067825 */ /* 0x002fca00078e0268 */
        /* <DEDUP_REMOVED lines=8> */
[----:B------:R-:W-:Y:S02]  /*1aa00*/  VIADD R251, R251, 0x100000 ;  /* 0x00100000fbfb7836 */ /* 0x000fe40000000000 */
[C---:B---3--:R-:W-:Y:S01]  /*1aa10*/  IMAD.WIDE R16, R4.reuse, 0x4, R116 ;  /* 0x0000000404107825 */ /* 0x048fe200078e0274 */
        /* <DEDUP_REMOVED lines=9> */
[----:B------:R-:W-:Y:S04]  /*1aab0*/  STL.64 [R1+0x25f8], R6 ;  /* 0x0025f80601007387 */ /* 0x000fe80000100a00 */
[----:B------:R1:W-:Y:S01]  /*1aac0*/  LDGSTS.E [R0+-0x50800], desc[UR6][R6.64], P1 ;  /* 0xaf80000006007fae */ /* 0x0003e20008921846 */
[----:B------:R-:W-:-:S03]  /*1aad0*/  VIADD R5, R249, 0x100000 ;  /* 0x00100000f9057836 */ /* 0x000fc60000000000 */
[----:B------:R1:W-:Y:S01]  /*1aae0*/  STL.64 [R1+0x2538], R8 ;  /* 0x0025380801007387 */ /* 0x0003e20000100a00 */
[----:B----4-:R-:W-:-:S03]  /*1aaf0*/  VIADD R3, R249, 0x100000 ;  /* 0x00100000f9037836 */ /* 0x010fc60000000000 */
[----:B------:R4:W-:Y:S01]  /*1ab00*/  LDGSTS.E [R251+-0x50400], desc[UR6][R8.64], P1 ;  /* 0xafc0000008fb7fae */ /* 0x0009e20008921846 */
[----:B---3--:R-:W-:-:S04]  /*1ab10*/  IMAD.WIDE R16, R4, 0x4, R12 ;  /* 0x0000000404107825 */ /* 0x008fc800078e020c */
[----:B-1----:R-:W-:Y:S02]  /*1ab20*/  VIADD R0, R249, 0x100000 ;  /* 0x00100000f9007836 */ /* 0x002fe40000000000 */
[----:B------:R-:W-:-:S04]  /*1ab30*/  IMAD.WIDE R18, R4, 0x4, R10 ;  /* 0x0000000404127825 */ /* 0x000fc800078e020a */
[C---:B----4-:R-:W-:Y:S02]  /*1ab40*/  IMAD.WIDE R8, R4.reuse, 0x4, R14 ;  /* 0x0000000404087825 */ /* 0x050fe400078e020e */
[----:B------:R-:W5:Y:S02]  /*1ab50*/  LDL.LU.64 R14, [R1+0x2898] ;  /* 0x00289800010e7983 */ /* 0x000f640000300a00 */
[----:B------:R-:W-:Y:S02]  /*1ab60*/  VIADD R20, R249, 0x100000 ;  /* 0x00100000f9147836 */ /* 0x000fe40000000000 */
[C---:B------:R-:W-:Y:S01]  /*1ab70*/  IMAD.WIDE R240, R4.reuse, 0x4, R240 ;  /* 0x0000000404f07825 */ /* 0x040fe200078e02f0 */
[----:B------:R-:W5:Y:S03]  /*1ab80*/  LDL.LU.64 R12, [R1+0x2890] ;  /* 0x00289000010c7983 */ /* 0x000f660000300a00 */
[C---:B------:R-:W-:Y:S01]  /*1ab90*/  IMAD.WIDE R238, R4.reuse, 0x4, R238 ;  /* 0x0000000404ee7825 */ /* 0x040fe200078e02ee */
[----:B------:R-:W5:Y:S03]  /*1aba0*/  LDL.LU.64 R10, [R1+0x2888] ;  /* 0x00288800010a7983 */ /* 0x000f660000300a00 */
[----:B------:R-:W-:-:S04]  /*1abb0*/  IMAD.WIDE R236, R4, 0x4, R236 ;  /* 0x0000000404ec7825 */ /* 0x000fc800078e02ec */
        /* <DEDUP_REMOVED lines=8> */
[C---:B------:R-:W-:Y:S01]  /*1ac40*/  IMAD.WIDE R28, R4.reuse, 0x4, R130 ;  /* 0x00000004041c7825 */ /* 0x040fe200078e0282 */
[----:B------:R1:W-:Y:S03]  /*1ac50*/  STL.64 [R1+0x2490], R26 ;  /* 0x0024901a01007387 */ /* 0x0003e60000100a00 */
[C---:B------:R-:W-:Y:S01]  /*1ac60*/  IMAD.WIDE R24, R4.reuse, 0x4, R132 ;  /* 0x0000000404187825 */ /* 0x040fe200078e0284 */
[----:B------:R3:W-:Y:S04]  /*1ac70*/  STL.64 [R1+0x2488], R28 ;  /* 0x0024881c01007387 */ /* 0x0007e80000100a00 */
[----:B------:R4:W-:Y:S01]  /*1ac80*/  STL.64 [R1+0x2530], R24 ;  /* 0x0025301801007387 */ /* 0x0009e20000100a00 */
        /* <DEDUP_REMOVED lines=13> */
[----:B------:R-:W-:Y:S04]  /*1ad60*/  LDGSTS.E [R0+-0x5fe00], desc[UR6][R6.64], P1 ;  /* 0xa020000006007fae */ /* 0x000fe80008921846 */
[----:B------:R-:W-:Y:S04]  /*1ad70*/  LDGSTS.E [R5+-0x5fa00], desc[UR6][R8.64], P1 ;  /* 0xa060000008057fae */ /* 0x000fe80008921846 */
[----:B------:R-:W-:Y:S04]  /*1ad80*/  LDGSTS.E [R3+-0x5f600], desc[UR6][R16.64], P1 ;  /* 0xa0a0000010037fae */ /* 0x000fe80008921846 */
[----:B------:R-:W-:Y:S04]  /*1ad90*/  LDGSTS.E [R0+-0x5f200], desc[UR6][R18.64], P1 ;  /* 0xa0e0000012007fae */ /* 0x000fe80008921846 */
[----:B------:R-:W-:Y:S04]  /*1ada0*/  LDGSTS.E [R20+-0x5ee00], desc[UR6][R240.64], P1 ;  /* 0xa1200000f0147fae */ /* 0x000fe80008921846 */
[----:B------:R-:W-:Y:S04]  /*1adb0*/  LDGSTS.E [R5+-0x5ea00], desc[UR6][R238.64], P1 ;  /* 0xa1600000ee057fae */ /* 0x000fe80008921846 */
[----:B------:R-:W-:Y:S04]  /*1adc0*/  LDGSTS.E [R3+-0x5e600], desc[UR6][R236.64], P1 ;  /* 0xa1a00000ec037fae */ /* 0x000fe80008921846 */
[----:B------:R-:W-:Y:S04]  /*1add0*/  LDGSTS.E [R0+-0x5e200], desc[UR6][R234.64], P1 ;  /* 0xa1e00000ea007fae */ /* 0x000fe80008921846 */
[----:B------:R2:W-:Y:S01]  /*1ade0*/  LDGSTS.E [R20+-0x5de00], desc[UR6][R232.64], P1 ;  /* 0xa2200000e8147fae */ /* 0x0005e20008921846 */
[----:B------:R-:W-:-:S03]  /*1adf0*/  IMAD.WIDE R230, R4, 0x4, R124 ;  /* 0x0000000404e67825 */ /* 0x000fc600078e027c */
[----:B------:R-:W-:Y:S04]  /*1ae00*/  LDGSTS.E [R5+-0x5da00], desc[UR6][R228.64], P1 ;  /* 0xa2600000e4057fae */ /* 0x000fe80008921846 */
[----:B------:R-:W-:Y:S01]  /*1ae10*/  LDGSTS.E [R3+-0x5d600], desc[UR6][R224.64], P1 ;  /* 0xa2a00000e0037fae */ /* 0x000fe20008921846 */
[----:B--2---:R-:W-:-:S05]  /*1ae20*/  IMAD.WIDE R20, R4, 0x4, R118 ;  /* 0x0000000404147825 */ /* 0x004fca00078e0276 */
[----:B------:R-:W-:Y:S04]  /*1ae30*/  LDGSTS.E [R0+-0x5d200], desc[UR6][R20.64], P1 ;  /* 0xa2e0000014007fae */ /* 0x000fe80008921846 */
[----:B------:R-:W-:Y:S04]  /*1ae40*/  LDGSTS.E [R3+-0x5ce00], desc[UR6][R22.64], P1 ;  /* 0xa320000016037fae */ /* 0x000fe80008921846 */
[----:B------:R-:W-:Y:S04]  /*1ae50*/  LDGSTS.E [R5+-0x5ca00], desc[UR6][R226.64], P1 ;  /* 0xa3600000e2057fae */ /* 0x000fe80008921846 */
[----:B------:R-:W-:Y:S04]  /*1ae60*/  LDGSTS.E [R0+-0x5c600], desc[UR6][R230.64], P1 ;  /* 0xa3a00000e6007fae */ /* 0x000fe80008921846 */
[----:B------:R-:W-:Y:S04]  /*1ae70*/  LDGSTS.E [R3+-0x5c200], desc[UR6][R242.64], P1 ;  /* 0xa3e00000f2037fae */ /* 0x000fe80008921846 */
[----:B------:R1:W-:Y:S04]  /*1ae80*/  LDGSTS.E [R0+-0x5be00], desc[UR6][R26.64], P1 ;  /* 0xa42000001a007fae */ /* 0x0003e80008921846 */
[----:B------:R3:W-:Y:S04]  /*1ae90*/  LDGSTS.E [R5+-0x5ba00], desc[UR6][R28.64], P1 ;  /* 0xa46000001c057fae */ /* 0x0007e80008921846 */
[----:B------:R4:W-:Y:S01]  /*1aea0*/  LDGSTS.E [R3+-0x5b600], desc[UR6][R24.64], P1 ;  /* 0xa4a0000018037fae */ /* 0x0009e20008921846 */
[----:B-1----:R-:W-:-:S04]  /*1aeb0*/  IMAD.WIDE R26, R4, 0x4, R134 ;  /* 0x00000004041a7825 */ /* 0x002fc800078e0286 */
[C---:B---3--:R-:W-:Y:S01]  /*1aec0*/  IMAD.WIDE R28, R4.reuse, 0x4, R138 ;  /* 0x00000004041c7825 */ /* 0x048fe200078e028a */
[----:B------:R1:W-:Y:S03]  /*1aed0*/  STL.64 [R1+0x2528], R26 ;  /* 0x0025281a01007387 */ /* 0x0003e60000100a00 */
[C---:B----4-:R-:W-:Y:S01]  /*1aee0*/  IMAD.WIDE R24, R4.reuse, 0x4, R136 ;  /* 0x0000000404187825 */ /* 0x050fe200078e0288 */
        /* <DEDUP_REMOVED lines=16> */
[----:B------:R-:W-:Y:S04]  /*1aff0*/  STL.64 [R1+0x2468], R28 ;  /* 0x0024681c01007387 */ /* 0x000fe80000100a00 */
[----:B------:R-:W-:Y:S01]  /*1b000*/  LDGSTS.E [R3+-0x59a00], desc[UR6][R28.64], P1 ;  /* 0xa66000001c037fae */ /* 0x000fe20008921846 */
[----:B-1----:R-:W-:-:S03]  /*1b010*/  IMAD.WIDE R26, R4, 0x4, R150 ;  /* 0x00000004041a7825 */ /* 0x002fc600078e0296 */
[----:B------:R1:W-:Y:S04]  /*1b020*/  STL.64 [R1+0x24f0], R24 ;  /* 0x0024f01801007387 */ /* 0x0003e80000100a00 */
[----:B------:R1:W-:Y:S04]  /*1b030*/  LDGSTS.E [R5+-0x59600], desc[UR6][R24.64], P1 ;  /* 0xa6a0000018057fae */ /* 0x0003e80008921846 */
[----:B------:R2:W-:Y:S04]  /*1b040*/  STL.64 [R1+0x24e8], R26 ;  /* 0x0024e81a01007387 */ /* 0x0005e80000100a00 */
[----:B------:R2:W-:Y:S01]  /*1b050*/  LDGSTS.E [R0+-0x59200], desc[UR6][R26.64], P1 ;  /* 0xa6e000001a007fae */ /* 0x0005e20008921846 */
[----:B-1----:R-:W-:-:S05]  /*1b060*/  IMAD.WIDE R24, R4, 0x4, R152 ;  /* 0x0000000404187825 */ /* 0x002fca00078e0298 */
[----:B------:R1:W-:Y:S01]  /*1b070*/  STL.64 [R1+0x2460], R24 ;  /* 0x0024601801007387 */ /* 0x0003e20000100a00 */
[----:B--2---:R-:W-:-:S03]  /*1b080*/  IMAD.WIDE R26, R4, 0x4, R156 ;  /* 0x00000004041a7825 */ /* 0x004fc600078e029c */
[----:B------:R1:W-:Y:S04]  /*1b090*/  LDGSTS.E [R3+-0x58e00], desc[UR6][R24.64], P1 ;  /* 0xa720000018037fae */ /* 0x0003e80008921846 */
[----:B------:R-:W-:Y:S04]  /*1b0a0*/  LDGSTS.E [R0+-0x58a00], desc[UR6][R250.64], P1 ;  /* 0xa7600000fa007fae */ /* 0x000fe80008921846 */
[----:B------:R2:W-:Y:S01]  /*1b0b0*/  STL.64 [R1+0x24e0], R26 ;  /* 0x0024e01a01007387 */ /* 0x0005e20000100a00 */
[----:B-1----:R-:W-:-:S03]  /*1b0c0*/  IMAD.WIDE R24, R4, 0x4, R158 ;  /* 0x0000000404187825 */ /* 0x002fc600078e029e */
[----:B------:R2:W-:Y:S04]  /*1b0d0*/  LDGSTS.E [R5+-0x58600], desc[UR6][R26.64], P1 ;  /* 0xa7a000001a057fae */ /* 0x0005e80008921846 */
[----:B------:R1:W-:Y:S04]  /*1b0e0*/  STL.64 [R1+0x24d8], R24 ;  /* 0x0024d81801007387 */ /* 0x0003e80000100a00 */
[----:B------:R1:W-:Y:S01]  /*1b0f0*/  LDGSTS.E [R3+-0x58200], desc[UR6][R24.64], P1 ;  /* 0xa7e0000018037fae */ /* 0x0003e20008921846 */
[----:B--2---:R-:W-:-:S03]  /*1b100*/  IMAD.WIDE R26, R4, 0x4, R164 ;  /* 0x00000004041a7825 */ /* 0x004fc600078e02a4 */
[----:B------:R-:W-:Y:S01]  /*1b110*/  LDGSTS.E [R0+-0x57e00], desc[UR6][R160.64], P1 ;  /* 0xa8200000a0007fae */ /* 0x000fe20008921846 */
[----:B------:R-:W-:-:S03]  /*1b120*/  IMAD.WIDE R156, R4, 0x4, R168 ;  /* 0x00000004049c7825 */ /* 0x000fc600078e02a8 */
[----:B------:R-:W-:Y:S01]  /*1b130*/  LDGSTS.E [R3+-0x57a00], desc[UR6][R162.64], P1 ;  /* 0xa8600000a2037fae */ /* 0x000fe20008921846 */
[----:B-1----:R-:W-:-:S03]  /*1b140*/  IMAD.WIDE R24, R4, 0x4, R166 ;  /* 0x0000000404187825 */ /* 0x002fc600078e02a6 */
[----:B------:R1:W-:Y:S04]  /*1b150*/  STL.64 [R1+0x24d0], R26 ;  /* 0x0024d01a01007387 */ /* 0x0003e80000100a00 */
[----:B------:R1:W-:Y:S04]  /*1b160*/  LDGSTS.E [R5+-0x57600], desc[UR6][R26.64], P1 ;  /* 0xa8a000001a057fae */ /* 0x0003e80008921846 */
[----:B------:R2:W-:Y:S04]  /*1b170*/  STL.64 [R1+0x24c8], R24 ;  /* 0x0024c81801007387 */ /* 0x0005e80000100a00 */
[----:B------:R2:W-:Y:S01]  /*1b180*/  LDGSTS.E [R0+-0x57200], desc[UR6][R24.64], P1 ;  /* 0xa8e0000018007fae */ /* 0x0005e20008921846 */
[----:B-1----:R-:W-:-:S03]  /*1b190*/  IMAD.WIDE R26, R4, 0x4, R172 ;  /* 0x00000004041a7825 */ /* 0x002fc600078e02ac */
[----:B------:R-:W-:Y:S04]  /*1b1a0*/  LDGSTS.E [R3+-0x56e00], desc[UR6][R156.64], P1 ;  /* 0xa92000009c037fae */ /* 0x000fe80008921846 */
[----:B------:R-:W-:Y:S01]  /*1b1b0*/  LDGSTS.E [R0+-0x56a00], desc[UR6][R170.64], P1 ;  /* 0xa9600000aa007fae */ /* 0x000fe20008921846 */
[----:B--2---:R-:W-:-:S03]  /*1b1c0*/  IMAD.WIDE R24, R4, 0x4, R174 ;  /* 0x0000000404187825 */ /* 0x004fc600078e02ae */
        /* <DEDUP_REMOVED lines=8> */
[----:B------:R-:W-:Y:S01]  /*1b250*/  LDGSTS.E [R5+-0x55600], desc[UR6][R26.64], P1 ;  /* 0xaaa000001a057fae */ /* 0x000fe20008921846 */
[----:B------:R-:W-:-:S03]  /*1b260*/  IMAD.WIDE R182, R4, 0x4, R188 ;  /* 0x0000000404b67825 */ /* 0x000fc600078e02bc */
[----:B------:R1:W-:Y:S01]  /*1b270*/  LDGSTS.E [R0+-0x55200], desc[UR6][R24.64], P1 ;  /* 0xaae0000018007fae */ /* 0x0003e20008921846 */
[----:B------:R-:W-:-:S03]  /*1b280*/  IMAD.WIDE R174, R4, 0x4, R196 ;  /* 0x0000000404ae7825 */ /* 0x000fc600078e02c4 */
[----:B------:R-:W-:Y:S01]  /*1b290*/  LDGSTS.E [R3+-0x54e00], desc[UR6][R154.64], P1 ;  /* 0xab2000009a037fae */ /* 0x000fe20008921846 */
[----:B------:R-:W-:-:S03]  /*1b2a0*/  IMAD.WIDE R188, R4, 0x4, R198 ;  /* 0x0000000404bc7825 */ /* 0x000fc600078e02c6 */
[----:B------:R-:W-:Y:S04]  /*1b2b0*/  LDGSTS.E [R0+-0x54a00], desc[UR6][R186.64], P1 ;  /* 0xab600000ba007fae */ /* 0x000fe80008921846 */
[----:B------:R-:W-:Y:S01]  /*1b2c0*/  LDGSTS.E [R5+-0x54600], desc[UR6][R182.64], P1 ;  /* 0xaba00000b6057fae */ /* 0x000fe20008921846 */
[----:B------:R-:W-:-:S03]  /*1b2d0*/  IMAD.WIDE R180, R4, 0x4, R202 ;  /* 0x0000000404b47825 */ /* 0x000fc600078e02ca */
        /* <DEDUP_REMOVED lines=10> */
[----:B------:R-:W-:Y:S04]  /*1b380*/  STL.64 [R1+0x24b0], R26 ;  /* 0x0024b01a01007387 */ /* 0x000fe80000100a00 */
[----:B------:R-:W-:Y:S04]  /*1b390*/  LDGSTS.E [R3+-0x52e00], desc[UR6][R184.64], P1 ;  /* 0xad200000b8037fae */ /* 0x000fe80008921846 */
[----:B------:R1:W-:Y:S04]  /*1b3a0*/  STL.64 [R1+0x24a8], R24 ;  /* 0x0024a81801007387 */ /* 0x0003e80000100a00 */
[----:B------:R-:W-:Y:S01]  /*1b3b0*/  LDGSTS.E [R0+-0x52a00], desc[UR6][R180.64], P1 ;  /* 0xad600000b4007fae */ /* 0x000fe20008921846 */
[----:B------:R-:W-:-:S03]  /*1b3c0*/  IMAD.WIDE R28, R4, 0x4, R218 ;  /* 0x00000004041c7825 */ /* 0x000fc600078e02da */
[----:B------:R-:W-:Y:S01]  /*1b3d0*/  LDGSTS.E [R5+-0x52600], desc[UR6][R166.64], P1 ;  /* 0xada00000a6057fae */ /* 0x000fe20008921846 */
[----:B-1----:R-:W-:-:S03]  /*1b3e0*/  IMAD.WIDE R24, R4, 0x4, R214 ;  /* 0x0000000404187825 */ /* 0x002fc600078e02d6 */
[----:B------:R-:W-:Y:S04]  /*1b3f0*/  LDGSTS.E [R3+-0x52200], desc[UR6][R172.64], P1 ;  /* 0xade00000ac037fae */ /* 0x000fe80008921846 */
[----:B------:R-:W-:Y:S01]  /*1b400*/  LDGSTS.E [R0+-0x51e00], desc[UR6][R168.64], P1 ;  /* 0xae200000a8007fae */ /* 0x000fe20008921846 */
[----:B------:R-:W-:-:S03]  /*1b410*/  IMAD.WIDE R26, R4, 0x4, R220 ;  /* 0x00000004041a7825 */ /* 0x000fc600078e02dc */
[----:B------:R-:W-:Y:S04]  /*1b420*/  LDGSTS.E [R3+-0x51a00], desc[UR6][R164.64], P1 ;  /* 0xae600000a4037fae */ /* 0x000fe80008921846 */
[----:B------:R-:W-:Y:S04]  /*1b430*/  LDGSTS.E [R5+-0x51600], desc[UR6][R158.64], P1 ;  /* 0xaea000009e057fae */ /* 0x000fe80008921846 */
[----:B------:R1:W-:Y:S04]  /*1b440*/  STL.64 [R1+0x24a0], R24 ;  /* 0x0024a01801007387 */ /* 0x0003e80000100a00 */
[----:B------:R1:W-:Y:S04]  /*1b450*/  LDGSTS.E [R0+-0x51200], desc[UR6][R24.64], P1 ;  /* 0xaee0000018007fae */ /* 0x0003e80008921846 */
[----:B------:R2:W-:Y:S04]  /*1b460*/  STL.64 [R1+0x2458], R28 ;  /* 0x0024581c01007387 */ /* 0x0005e80000100a00 */
[----:B------:R3:W-:Y:S01]  /*1b470*/  STL.64 [R1+0x2498], R26 ;  /* 0x0024981a01007387 */ /* 0x0007e20000100a00 */
[----:B-1----:R-:W-:-:S03]  /*1b480*/  IMAD.WIDE R24, R4, 0x4, R222 ;  /* 0x0000000404187825 */ /* 0x002fc600078e02de */
[----:B------:R-:W-:Y:S04]  /*1b490*/  STL [R1+0x1c00], RZ ;  /* 0x001c00ff01007387 */ /* 0x000fe80000100800 */
[----:B------:R1:W-:Y:S04]  /*1b4a0*/  STL.64 [R1+0x2450], R24 ;  /* 0x0024501801007387 */ /* 0x0003e80000100a00 */
[----:B------:R4:W-:Y:S04]  /*1b4b0*/  STL [R1+0x1c04], RZ ;  /* 0x001c04ff01007387 */ /* 0x0009e80000100800 */
        /* <DEDUP_REMOVED lines=1790> */
[----:B------:R4:W-:Y:S04]  /*224a0*/  STL [R1], RZ ;  /* 0x000000ff01007387 */ /* 0x0009e80000100800 */
        /* <DEDUP_REMOVED lines=126> */
[----:B------:R4:W-:Y:S01]  /*22c90*/  STL [R1+0x1fc], RZ ;  /* 0x0001fcff01007387 */ /* 0x0009e20000100800 */
[----:B------:R-:W-:Y:S01]  /*22ca0*/  PLOP3.LUT P0, PT, PT, PT, UP0, 0x40, 0x0 ;  /* 0x000000000000781c */ /* 0x000fe20003f0e808 */
[----:B------:R-:W-:-:S04]  /*22cb0*/  IMAD.WIDE R152, R4, 0x4, R216 ;  /* 0x0000000404987825 */ /* 0x000fc800078e02d8 */
[----:B------:R-:W-:Y:S01]  /*22cc0*/  VIADD R249, R249, 0x100000 ;  /* 0x00100000f9f97836 */ /* 0x000fe20000000000 */
[----:B------:R-:W-:Y:S04]  /*22cd0*/  LDGSTS.E [R3+-0x50e00], desc[UR6][R152.64], P1 ;  /* 0xaf20000098037fae */ /* 0x000fe80008921846 */
[----:B------:R2:W-:Y:S04]  /*22ce0*/  LDGSTS.E [R0+-0x50a00], desc[UR6][R28.64], P1 ;  /* 0xaf6000001c007fae */ /* 0x0005e80008921846 */
[----:B------:R3:W-:Y:S04]  /*22cf0*/  LDGSTS.E [R5+-0x50600], desc[UR6][R26.64], P1 ;  /* 0xafa000001a057fae */ /* 0x0007e80008921846 */
[----:B------:R1:W-:Y:S01]  /*22d00*/  LDGSTS.E [R249+-0x50200], desc[UR6][R24.64], P1 ;  /* 0xafe0000018f97fae */ /* 0x0003e20008921846 */
[----:B------:R-:W-:-:S03]  /*22d10*/  CS2R R30, SRZ ;  /* 0x00000000001e7805 */ /* 0x000fc6000001ff00 */
[----:B------:R-:W0:Y:S01]  /*22d20*/  LDGDEPBAR ;  /* 0x00000000000079af */ /* 0x000e220000000000 */
[----:B--2---:R-:W-:Y:S02]  /*22d30*/  CS2R R28, SRZ ;  /* 0x00000000001c7805 */ /* 0x004fe4000001ff00 */
[----:B------:R-:W-:Y:S02]  /*22d40*/  CS2R R32, SRZ ;  /* 0x0000000000207805 */ /* 0x000fe4000001ff00 */
[----:B------:R-:W-:Y:S02]  /*22d50*/  CS2R R34, SRZ ;  /* 0x0000000000227805 */ /* 0x000fe4000001ff00 */
[----:B---3--:R-:W-:Y:S02]  /*22d60*/  CS2R R26, SRZ ;  /* 0x00000000001a7805 */ /* 0x008fe4000001ff00 */
[----:B------:R-:W-:Y:S02]  /*22d70*/  CS2R R36, SRZ ;  /* 0x0000000000247805 */ /* 0x000fe4000001ff00 */
[----:B------:R-:W-:-:S02]  /*22d80*/  CS2R R38, SRZ ;  /* 0x0000000000267805 */ /* 0x000fc4000001ff00 */
[----:B------:R-:W-:Y:S02]  /*22d90*/  CS2R R40, SRZ ;  /* 0x0000000000287805 */ /* 0x000fe4000001ff00 */
[----:B-1----:R-:W-:Y:S02]  /*22da0*/  CS2R R24, SRZ ;  /* 0x0000000000187805 */ /* 0x002fe4000001ff00 */
[----:B------:R-:W-:Y:S02]  /*22db0*/  CS2R R42, SRZ ;  /* 0x00000000002a7805 */ /* 0x000fe4000001ff00 */
[----:B------:R-:W-:Y:S02]  /*22dc0*/  CS2R R44, SRZ ;  /* 0x00000000002c7805 */ /* 0x000fe4000001ff00 */
[----:B------:R-:W-:Y:S02]  /*22dd0*/  CS2R R46, SRZ ;  /* 0x00000000002e7805 */ /* 0x000fe4000001ff00 */
[----:B------:R-:W-:-:S02]  /*22de0*/  CS2R R48, SRZ ;  /* 0x0000000000307805 */ /* 0x000fc4000001ff00 */
[----:B------:R-:W-:Y:S02]  /*22df0*/  CS2R R50, SRZ ;  /* 0x0000000000327805 */ /* 0x000fe4000001ff00 */
[----:B------:R-:W-:Y:S02]  /*22e00*/  CS2R R52, SRZ ;  /* 0x0000000000347805 */ /* 0x000fe4000001ff00 */
        /* <DEDUP_REMOVED lines=48> */
[----:B------:R-:W-:Y:S01]  /*23110*/  CS2R R150, SRZ ;  /* 0x0000000000967805 */ /* 0x000fe2000001ff00 */
[----:B----4-:R-:W-:Y:S06]  /*23120*/  @P0 BRA `(.L_x_0) ;  /* 0x0000021800040947 */ /* 0x010fec0003800000 */
[----:B------:R-:W2:Y:S04]  /*23130*/  LDL.LU.64 R202, [R1+0x1e00] ;  /* 0x001e000001ca7983 */ /* 0x000ea80000300a00 */
[----:B------:R-:W3:Y:S04]  /*23140*/  LDL.LU.64 R200, [R1+0x1e08] ;  /* 0x001e080001c87983 */ /* 0x000ee80000300a00 */
        /* <DEDUP_REMOVED lines=9> */
[----:B--2---:R1:W-:Y:S01]  /*231e0*/  STL [R1+0x1f48], R202 ;  /* 0x001f48ca01007387 */ /* 0x0043e20000100800 */
[----:B------:R-:W-:-:S03]  /*231f0*/  IMAD.MOV.U32 R0, RZ, RZ, R203 ;  /* 0x000000ffff007224 */ /* 0x000fc600078e00cb */
[----:B-1----:R-:W2:Y:S04]  /*23200*/  LDL.LU.64 R202, [R1+0x1e50] ;  /* 0x001e500001ca7983 */ /* 0x002ea80000300a00 */
[----:B------:R1:W-:Y:S04]  /*23210*/  STL [R1+0x1f44], R0 ;  /* 0x001f440001007387 */ /* 0x0003e80000100800 */
[----:B---3--:R3:W-:Y:S01]  /*23220*/  STL [R1+0x1f50], R200 ;  /* 0x001f50c801007387 */ /* 0x0087e20000100800 */
[----:B-1----:R-:W-:-:S03]  /*23230*/  IMAD.MOV.U32 R0, RZ, RZ, R201 ;  /* 0x000000ffff007224 */ /* 0x002fc600078e00c9 */
[----:B---3--:R-:W3:Y:S04]  /*23240*/  LDL.LU.64 R200, [R1+0x1ea0] ;  /* 0x001ea00001c87983 */ /* 0x008ee80000300a00 */
[----:B------:R1:W-:Y:S04]  /*23250*/  STL [R1+0x1f4c], R0 ;  /* 0x001f4c0001007387 */ /* 0x0003e80000100800 */
[----:B----4-:R4:W-:Y:S01]  /*23260*/  STL [R1+0x1f58], R198 ;  /* 0x001f58c601007387 */ /* 0x0109e20000100800 */
[----:B-1----:R-:W-:-:S03]  /*23270*/  IMAD.MOV.U32 R0, RZ, RZ, R199 ;  /* 0x000000ffff007224 */ /* 0x002fc600078e00c7 */
[----:B----4-:R-:W4:Y:S04]  /*23280*/  LDL.LU.64 R198, [R1+0x1e68] ;  /* 0x001e680001c67983 */ /* 0x010f280000300a00 */
[----:B------:R1:W-:Y:S04]  /*23290*/  STL [R1+0x1f54], R0 ;  /* 0x001f540001007387 */ /* 0x0003e80000100800 */
[----:B------:R1:W-:Y:S02]  /*232a0*/  STL [R1+0x1f60], R196 ;  /* 0x001f60c401007387 */ /* 0x0003e40000100800 */
[----:B-1----:R-:W-:-:S02]  /*232b0*/  IMAD.MOV.U32 R0, RZ, RZ, R197 ;  /* 0x000000ffff007224 */ /* 0x002fc400078e00c5 */
[----:B------:R-:W4:Y:S04]  /*232c0*/  LDL.LU.64 R196, [R1+0x1e78] ;  /* 0x001e780001c47983 */ /* 0x000f280000300a00 */
        /* <DEDUP_REMOVED lines=29> */
[----:B--2---:R2:W-:Y:S01]  /*234a0*/  STL [R1+0x1fa0], R202 ;  /* 0x001fa0ca01007387 */ /* 0x0045e20000100800 */
[----:B-1----:R-:W-:-:S03]  /*234b0*/  IMAD.MOV.U32 R0, RZ, RZ, R203 ;  /* 0x000000ffff007224 */ /* 0x002fc600078e00cb */
[----:B--2---:R-:W2:Y:S04]  /*234c0*/  LDL.LU.64 R202, [R1+0x1ea8] ;  /* 0x001ea80001ca7983 */ /* 0x004ea80000300a00 */
        /* <DEDUP_REMOVED lines=57> */
[----:B------:R-:W-:Y:S04]  /*23860*/  STL [R1+0x2018], R216 ;  /* 0x002018d801007387 */ /* 0x000fe80000100800 */
[----:B------:R-:W4:Y:S01]  /*23870*/  LDL.LU.64 R218, [R1+0x1f18] ;  /* 0x001f180001da7983 */ /* 0x000f220000300a00 */
[----:B-1----:R-:W-:-:S05]  /*23880*/  IMAD.MOV.U32 R0, RZ, RZ, R217 ;  /* 0x000000ffff007224 */ /* 0x002fca00078e00d9 */
[----:B------:R1:W-:Y:S04]  /*23890*/  STL [R1+0x2014], R0 ;  /* 0x0020140001007387 */ /* 0x0003e80000100800 */
[----:B------:R-:W-:Y:S01]  /*238a0*/  STL [R1+0x2020], R208 ;  /* 0x002020d001007387 */ /* 0x000fe20000100800 */
[----:B-1----:R-:W-:-:S03]  /*238b0*/  IMAD.MOV.U32 R0, RZ, RZ, R209 ;  /* 0x000000ffff007224 */ /* 0x002fc600078e00d1 */
[----:B------:R-:W4:Y:S04]  /*238c0*/  LDL.LU.64 R216, [R1+0x1f20] ;  /* 0x001f200001d87983 */ /* 0x000f280000300a00 */
[----:B------:R1:W-:Y:S04]  /*238d0*/  STL [R1+0x201c], R0 ;  /* 0x00201c0001007387 */ /* 0x0003e80000100800 */
[----:B------:R1:W-:Y:S02]  /*238e0*/  STL [R1+0x2028], R214 ;  /* 0x002028d601007387 */ /* 0x0003e40000100800 */
[----:B-1----:R-:W-:-:S02]  /*238f0*/  IMAD.MOV.U32 R0, RZ, RZ, R215 ;  /* 0x000000ffff007224 */ /* 0x002fc400078e00d7 */
[----:B------:R-:W4:Y:S04]  /*23900*/  LDL.LU.64 R208, [R1+0x1f28] ;  /* 0x001f280001d07983 */ /* 0x000f280000300a00 */
[----:B------:R-:W-:Y:S04]  /*23910*/  STL [R1+0x2030], R212 ;  /* 0x002030d401007387 */ /* 0x000fe80000100800 */
[----:B------:R1:W-:Y:S04]  /*23920*/  STL [R1+0x2024], R0 ;  /* 0x0020240001007387 */ /* 0x0003e80000100800 */
[----:B------:R-:W4:Y:S01]  /*23930*/  LDL.LU.64 R214, [R1+0x2088] ;  /* 0x0020880001d67983 */ /* 0x000f220000300a00 */
[----:B-1----:R-:W-:-:S03]  /*23940*/  IMAD.MOV.U32 R0, RZ, RZ, R213 ;  /* 0x000000ffff007224 */ /* 0x002fc600078e00d5 */
        /* <DEDUP_REMOVED lines=12> */
[----:B--2---:R-:W-:Y:S04]  /*23a10*/  STL [R1+0x2050], R202 ;  /* 0x002050ca01007387 */ /* 0x004fe80000100800 */
[----:B------:R1:W-:Y:S04]  /*23a20*/  STL [R1+0x2044], R0 ;  /* 0x0020440001007387 */ /* 0x0003e80000100800 */
[----:B------:R-:W2:Y:S01]  /*23a30*/  LDL.LU.64 R204, [R1+0x20a8] ;  /* 0x0020a80001cc7983 */ /* 0x000ea20000300a00 */
[----:B-1----:R-:W-:-:S03]  /*23a40*/  IMAD.MOV.U32 R0, RZ, RZ, R203 ;  /* 0x000000ffff007224 */ /* 0x002fc600078e00cb */
[----:B---3--:R-:W-:Y:S04]  /*23a50*/  STL [R1+0x2058], R200 ;  /* 0x002058c801007387 */ /* 0x008fe80000100800 */
[----:B------:R1:W-:Y:S04]  /*23a60*/  STL [R1+0x204c], R0 ;  /* 0x00204c0001007387 */ /* 0x0003e80000100800 */
[----:B------:R-:W3:Y:S01]  /*23a70*/  LDL.LU.64 R202, [R1+0x20b0] ;  /* 0x0020b00001ca7983 */ /* 0x000ee20000300a00 */
[----:B-1----:R-:W-:-:S03]  /*23a80*/  IMAD.MOV.U32 R0, RZ, RZ, R201 ;  /* 0x000000ffff007224 */ /* 0x002fc600078e00c9 */
[----:B----4-:R-:W-:Y:S04]  /*23a90*/  STL [R1+0x2060], R198 ;  /* 0x002060c601007387 */ /* 0x010fe80000100800 */
        /* <DEDUP_REMOVED lines=12> */
[----:B------:R1:W-:Y:S02]  /*23b60*/  STL [R1+0x206c], R0 ;  /* 0x00206c0001007387 */ /* 0x0003e40000100800 */
[----:B-1----:R-:W-:Y:S02]  /*23b70*/  IMAD.MOV.U32 R0, RZ, RZ, R217 ;  /* 0x000000ffff007224 */ /* 0x002fe400078e00d9 */
[----:B------:R-:W-:Y:S04]  /*23b80*/  STL [R1+0x2080], R208 ;  /* 0x002080d001007387 */ /* 0x000fe80000100800 */
        /* <DEDUP_REMOVED lines=19> */
[----:B------:R2:W-:Y:S02]  /*23cc0*/  STL [R1+0x209c], R0 ;  /* 0x00209c0001007387 */ /* 0x0005e40000100800 */
[----:B--2---:R-:W-:Y:S02]  /*23cd0*/  IMAD.MOV.U32 R0, RZ, RZ, R205 ;  /* 0x000000ffff007224 */ /* 0x004fe400078e00cd */
[----:B------:R1:W-:Y:S04]  /*23ce0*/  STL [R1+0x20a8], R204 ;  /* 0x0020a8cc01007387 */ /* 0x0003e80000100800 */
        /* <DEDUP_REMOVED lines=10> */
[----:B------:R1:W-:Y:S04]  /*23d90*/  STL [R1+0x20c0], R198 ;  /* 0x0020c0c601007387 */ /* 0x0003e80000100800 */
[----:B------:R-:W4:Y:S01]  /*23da0*/  LDL.LU.64 R216, [R1+0x2118] ;  /* 0x0021180001d87983 */ /* 0x000f220000300a00 */
[----:B-1----:R-:W-:-:S05]  /*23db0*/  IMAD.MOV.U32 R0, RZ, RZ, R199 ;  /* 0x000000ffff007224 */ /* 0x002fca00078e00c7 */
[----:B------:R1:W-:Y:S04]  /*23dc0*/  STL [R1+0x20bc], R0 ;  /* 0x0020bc0001007387 */ /* 0x0003e80000100800 */
[----:B------:R1:W-:Y:S04]  /*23dd0*/  STL [R1+0x20c8], R196 ;  /* 0x0020c8c401007387 */ /* 0x0003e80000100800 */
[----:B------:R-:W4:Y:S01]  /*23de0*/  LDL.LU.64 R198, [R1+0x2120] ;  /* 0x0021200001c67983 */ /* 0x000f220000300a00 */
[----:B-1----:R-:W-:-:S05]  /*23df0*/  IMAD.MOV.U32 R0, RZ, RZ, R197 ;  /* 0x000000ffff007224 */ /* 0x002fca00078e00c5 */
[----:B------:R1:W-:Y:S04]  /*23e00*/  STL [R1+0x20c4], R0 ;  /* 0x0020c40001007387 */ /* 0x0003e80000100800 */
[----:B------:R-:W-:Y:S04]  /*23e10*/  STL [R1+0x20d0], R246 ;  /* 0x0020d0f601007387 */ /* 0x000fe80000100800 */
[----:B------:R-:W-:Y:S04]  /*23e20*/  STL [R1+0x20cc], R247 ;  /* 0x0020ccf701007387 */ /* 0x000fe80000100800 */
[----:B------:R-:W4:Y:S04]  /*23e30*/  LDL.LU.64 R196, [R1+0x2128] ;  /* 0x0021280001c47983 */ /* 0x000f280000300a00 */
        /* <DEDUP_REMOVED lines=146> */
[----:B------:R1:W-:Y:S02]  /*24760*/  STL [R1+0x2200], R206 ;  /* 0x002200ce01007387 */ /* 0x0003e40000100800 */
[----:B-1----:R-:W-:Y:S02]  /*24770*/  IMAD.MOV.U32 R0, RZ, RZ, R207 ;  /* 0x000000ffff007224 */ /* 0x002fe400078e00cf */
[----:B------:R-:W4:Y:S04]  /*24780*/  LDL.LU.64 R206, [R1+0x2258] ;  /* 0x0022580001ce7983 */ /* 0x000f280000300a00 */
[----:B------:R1:W-:Y:S04]  /*24790*/  STL [R1+0x21fc], R0 ;  /* 0x0021fc0001007387 */ /* 0x0003e80000100800 */
[----:B--2---:R-:W-:Y:S01]  /*247a0*/  STL [R1+0x2208], R210 ;  /* 0x002208d201007387 */ /* 0x004fe20000100800 */
[----:B-1----:R-:W-:-:S03]  /*247b0*/  IMAD.MOV.U32 R0, RZ, RZ, R211 ;  /* 0x000000ffff007224 */ /* 0x002fc600078e00d3 */
[----:B------:R-:W2:Y:S04]  /*247c0*/  LDL.LU.64 R212, [R1+0x2260] ;  /* 0x0022600001d47983 */ /* 0x000ea80000300a00 */
        /* <DEDUP_REMOVED lines=39> */
[----:B------:R-:W4:Y:S04]  /*24a40*/  LDL.LU.64 R206, [R1+0x22b0] ;  /* 0x0022b00001ce7983 */ /* 0x000f280000300a00 */
[----:B------:R2:W-:Y:S02]  /*24a50*/  STL [R1+0x2254], R0 ;  /* 0x0022540001007387 */ /* 0x0005e40000100800 */
[----:B--2---:R-:W-:-:S02]  /*24a60*/  IMAD.MOV.U32 R0, RZ, RZ, R213 ;  /* 0x000000ffff007224 */ /* 0x004fc400078e00d5 */
        /* <DEDUP_REMOVED lines=9> */
[----:B------:R-:W-:Y:S04]  /*24b00*/  STL [R1+0x2278], R210 ;  /* 0x002278d201007387 */ /* 0x000fe80000100800 */
[----:B------:R1:W-:Y:S04]  /*24b10*/  STL [R1+0x226c], R0 ;  /* 0x00226c0001007387 */ /* 0x0003e80000100800 */
[----:B----4-:R-:W4:Y:S01]  /*24b20*/  LDL.LU.64 R202, [R1+0x22c8] ;  /* 0x0022c80001ca7983 */ /* 0x010f220000300a00 */
        /* <DEDUP_REMOVED lines=13> */
[----:B------:R1:W-:Y:S04]  /*24c00*/  STL [R1+0x228c], R0 ;  /* 0x00228c0001007387 */ /* 0x0003e80000100800 */
[----:B------:R1:W-:Y:S02]  /*24c10*/  STL [R1+0x2298], R196 ;  /* 0x002298c401007387 */ /* 0x0003e40000100800 */
[----:B-1----:R-:W-:-:S02]  /*24c20*/  IMAD.MOV.U32 R0, RZ, RZ, R197 ;  /* 0x000000ffff007224 */ /* 0x002fc400078e00c5 */
[----:B------:R-:W4:Y:S04]  /*24c30*/  LDL.LU.64 R196, [R1+0x22e8] ;  /* 0x0022e80001c47983 */ /* 0x000f280000300a00 */
[----:B------:R1:W-:Y:S04]  /*24c40*/  STL [R1+0x2294], R0 ;  /* 0x0022940001007387 */ /* 0x0003e80000100800 */
[----:B------:R1:W-:Y:S04]  /*24c50*/  STL [R1+0x22a0], R208 ;  /* 0x0022a0d001007387 */ /* 0x0003e80000100800 */
[----:B------:R-:W4:Y:S01]  /*24c60*/  LDL.LU.64 R220, [R1+0x22f0] ;  /* 0x0022f00001dc7983 */ /* 0x000f220000300a00 */
[----:B-1----:R-:W-:-:S03]  /*24c70*/  IMAD.MOV.U32 R0, RZ, RZ, R209 ;  /* 0x000000ffff007224 */ /* 0x002fc600078e00d1 */
[----:B------:R-:W-:Y:S04]  /*24c80*/  STL [R1+0x22a8], R214 ;  /* 0x0022a8d601007387 */ /* 0x000fe80000100800 */
[----:B------:R1:W-:Y:S04]  /*24c90*/  STL [R1+0x229c], R0 ;  /* 0x00229c0001007387 */ /* 0x0003e80000100800 */
[----:B------:R-:W4:Y:S04]  /*24ca0*/  LDL.LU.64 R208, [R1+0x22f8] ;  /* 0x0022f80001d07983 */ /* 0x000f280000300a00 */
        /* <DEDUP_REMOVED lines=10> */
[----:B---3--:R-:W-:Y:S04]  /*24d50*/  STL [R1+0x22c0], R204 ;  /* 0x0022c0cc01007387 */ /* 0x008fe80000100800 */
[----:B------:R1:W-:Y:S04]  /*24d60*/  STL [R1+0x22b4], R0 ;  /* 0x0022b40001007387 */ /* 0x0003e80000100800 */
[----:B------:R-:W3:Y:S01]  /*24d70*/  LDL.LU.64 R214, [R1+0x2318] ;  /* 0x0023180001d67983 */ /* 0x000ee20000300a00 */
[----:B-1----:R-:W-:-:S03]  /*24d80*/  IMAD.MOV.U32 R0, RZ, RZ, R205 ;  /* 0x000000ffff007224 */ /* 0x002fc600078e00cd */
[----:B------:R-:W3:Y:S04]  /*24d90*/  LDL.LU.64 R204, [R1+0x2320] ;  /* 0x0023200001cc7983 */ /* 0x000ee80000300a00 */
[----:B------:R1:W-:Y:S04]  /*24da0*/  STL [R1+0x22bc], R0 ;  /* 0x0022bc0001007387 */ /* 0x0003e80000100800 */
[----:B----4-:R-:W-:Y:S01]  /*24db0*/  STL [R1+0x22c8], R202 ;  /* 0x0022c8ca01007387 */ /* 0x010fe20000100800 */
        /* <DEDUP_REMOVED lines=10> */
[----:B------:R-:W4:Y:S04]  /*24e60*/  LDL.LU.64 R200, [R1+0x2340] ;  /* 0x0023400001c87983 */ /* 0x000f280000300a00 */
[----:B------:R1:W-:Y:S02]  /*24e70*/  STL [R1+0x22d4], R0 ;  /* 0x0022d40001007387 */ /* 0x0003e40000100800 */
[----:B-1----:R-:W-:Y:S02]  /*24e80*/  IMAD.MOV.U32 R0, RZ, RZ, R199 ;  /* 0x000000ffff007224 */ /* 0x002fe400078e00c7 */
[----:B------:R1:W-:Y:S04]  /*24e90*/  STL [R1+0x22e0], R198 ;  /* 0x0022e0c601007387 */ /* 0x0003e80000100800 */
[----:B-1----:R-:W4:Y:S04]  /*24ea0*/  LDL.LU.64 R198, [R1+0x2348] ;  /* 0x0023480001c67983 */ /* 0x002f280000300a00 */
[----:B------:R1:W-:Y:S04]  /*24eb0*/  STL [R1+0x22dc], R0 ;  /* 0x0022dc0001007387 */ /* 0x0003e80000100800 */
[----:B------:R1:W-:Y:S02]  /*24ec0*/  STL [R1+0x22e8], R196 ;  /* 0x0022e8c401007387 */ /* 0x0003e40000100800 */
[----:B-1----:R-:W-:-:S02]  /*24ed0*/  IMAD.MOV.U32 R0, RZ, RZ, R197 ;  /* 0x000000ffff007224 */ /* 0x002fc400078e00c5 */
[----:B------:R-:W-:Y:S04]  /*24ee0*/  STL [R1+0x22f0], R220 ;  /* 0x0022f0dc01007387 */ /* 0x000fe80000100800 */
[----:B------:R1:W-:Y:S04]  /*24ef0*/  STL [R1+0x22e4], R0 ;  /* 0x0022e40001007387 */ /* 0x0003e80000100800 */
[----:B------:R-:W4:Y:S01]  /*24f00*/  LDL.LU.64 R196, [R1+0x2358] ;  /* 0x0023580001c47983 */ /* 0x000f220000300a00 */
[----:B-1----:R-:W-:-:S03]  /*24f10*/  IMAD.MOV.U32 R0, RZ, RZ, R221 ;  /* 0x000000ffff007224 */ /* 0x002fc600078e00dd */
[----:B------:R-:W-:Y:S04]  /*24f20*/  STL [R1+0x22f8], R208 ;  /* 0x0022f8d001007387 */ /* 0x000fe80000100800 */
[----:B------:R1:W-:Y:S04]  /*24f30*/  STL [R1+0x22ec], R0 ;  /* 0x0022ec0001007387 */ /* 0x0003e80000100800 */
[----:B------:R-:W-:Y:S01]  /*24f40*/  STL [R1+0x2300], R218 ;  /* 0x002300da01007387 */ /* 0x000fe20000100800 */
[----:B-1----:R-:W-:-:S05]  /*24f50*/  IMAD.MOV.U32 R0, RZ, RZ, R209 ;  /* 0x000000ffff007224 */ /* 0x002fca00078e00d1 */
[----:B------:R1:W-:Y:S04]  /*24f60*/  STL [R1+0x22f4], R0 ;  /* 0x0022f40001007387 */ /* 0x0003e80000100800 */
[----:B------:R-:W4:Y:S01]  /*24f70*/  LDL.LU.64 R208, [R1+0x2368] ;  /* 0x0023680001d07983 */ /* 0x000f220000300a00 */
[----:B-1----:R-:W-:-:S03]  /*24f80*/  IMAD.MOV.U32 R0, RZ, RZ, R219 ;  /* 0x000000ffff007224 */ /* 0x002fc600078e00db */
[----:B------:R-:W-:Y:S04]  /*24f90*/  STL [R1+0x2308], R206 ;  /* 0x002308ce01007387 */ /* 0x000fe80000100800 */
[----:B------:R1:W-:Y:S02]  /*24fa0*/  STL [R1+0x22fc], R0 ;  /* 0x0022fc0001007387 */ /* 0x0003e40000100800 */
[----:B-1----:R-:W-:Y:S02]  /*24fb0*/  IMAD.MOV.U32 R0, RZ, RZ, R207 ;  /* 0x000000ffff007224 */ /* 0x002fe400078e00cf */
[----:B--2---:R-:W-:Y:S04]  /*24fc0*/  STL [R1+0x2310], R216 ;  /* 0x002310d801007387 */ /* 0x004fe80000100800 */
[----:B------:R1:W-:Y:S04]  /*24fd0*/  STL [R1+0x2304], R0 ;  /* 0x0023040001007387 */ /* 0x0003e80000100800 */
[----:B------:R-:W2:Y:S01]  /*24fe0*/  LDL.LU.64 R206, [R1+0x2378] ;  /* 0x0023780001ce7983 */ /* 0x000ea20000300a00 */
[----:B-1----:R-:W-:-:S03]  /*24ff0*/  IMAD.MOV.U32 R0, RZ, RZ, R217 ;  /* 0x000000ffff007224 */ /* 0x002fc600078e00d9 */
[----:B---3--:R-:W-:Y:S04]  /*25000*/  STL [R1+0x2318], R214 ;  /* 0x002318d601007387 */ /* 0x008fe80000100800 */
[----:B------:R1:W-:Y:S04]  /*25010*/  STL [R1+0x230c], R0 ;  /* 0x00230c0001007387 */ /* 0x0003e80000100800 */
[----:B------:R-:W-:Y:S01]  /*25020*/  STL [R1+0x2320], R204 ;  /* 0x002320cc01007387 */ /* 0x000fe20000100800 */
[----:B-1----:R-:W-:-:S05]  /*25030*/  IMAD.MOV.U32 R0, RZ, RZ, R215 ;  /* 0x000000ffff007224 */ /* 0x002fca00078e00d7 */
[----:B------:R1:W-:Y:S02]  /*25040*/  STL [R1+0x2314], R0 ;  /* 0x0023140001007387 */ /* 0x0003e40000100800 */
[----:B-1----:R-:W-:Y:S02]  /*25050*/  IMAD.MOV.U32 R0, RZ, RZ, R205 ;  /* 0x000000ffff007224 */ /* 0x002fe400078e00cd */
[----:B------:R-:W3:Y:S04]  /*25060*/  LDL.LU.64 R204, [R1+0x2388] ;  /* 0x0023880001cc7983 */ /* 0x000ee80000300a00 */
[----:B------:R1:W-:Y:S04]  /*25070*/  STL [R1+0x231c], R0 ;  /* 0x00231c0001007387 */ /* 0x0003e80000100800 */
[----:B----4-:R-:W-:Y:S01]  /*25080*/  STL [R1+0x2328], R212 ;  /* 0x002328d401007387 */ /* 0x010fe20000100800 */
[----:B-1----:R-:W-:-:S03]  /*25090*/  IMAD.MOV.U32 R0, RZ, RZ, R213 ;  /* 0x000000ffff007224 */ /* 0x002fc600078e00d5 */
[----:B------:R-:W-:Y:S04]  /*250a0*/  STL [R1+0x2330], R202 ;  /* 0x002330ca01007387 */ /* 0x000fe80000100800 */
[----:B------:R1:W-:Y:S02]  /*250b0*/  STL [R1+0x2324], R0 ;  /* 0x0023240001007387 */ /* 0x0003e40000100800 */
[----:B-1----:R-:W-:Y:S02]  /*250c0*/  IMAD.MOV.U32 R0, RZ, RZ, R203 ;  /* 0x000000ffff007224 */ /* 0x002fe400078e00cb */
[----:B------:R-:W4:Y:S04]  /*250d0*/  LDL.LU.64 R202, [R1+0x2398] ;  /* 0x0023980001ca7983 */ /* 0x000f280000300a00 */
[----:B------:R1:W-:Y:S04]  /*250e0*/  STL [R1+0x232c], R0 ;  /* 0x00232c0001007387 */ /* 0x0003e80000100800 */
[----:B------:R-:W-:Y:S01]  /*250f0*/  STL [R1+0x2338], R210 ;  /* 0x002338d201007387 */ /* 0x000fe20000100800 */
        /* <DEDUP_REMOVED lines=9> */
[----:B------:R1:W-:Y:S04]  /*25190*/  STL [R1+0x2344], R0 ;  /* 0x0023440001007387 */ /* 0x0003e80000100800 */
[----:B------:R-:W-:Y:S04]  /*251a0*/  STL [R1+0x234c], R7 ;  /* 0x00234c0701007387 */ /* 0x000fe80000100800 */
[----:B------:R1:W-:Y:S02]  /*251b0*/  STL [R1+0x2358], R196 ;  /* 0x002358c401007387 */ /* 0x0003e40000100800 */
[----:B-1----:R-:W-:-:S02]  /*251c0*/  IMAD.MOV.U32 R0, RZ, RZ, R197 ;  /* 0x000000ffff007224 */ /* 0x002fc400078e00c5 */
[----:B------:R-:W4:Y:S04]  /*251d0*/  LDL.LU.64 R198, [R1+0x23b8] ;  /* 0x0023b80001c67983 */ /* 0x000f280000300a00 */
[----:B------:R-:W-:Y:S04]  /*251e0*/  STL [R1+0x2360], R8 ;  /* 0x0023600801007387 */ /* 0x000fe80000100800 */
[----:B------:R1:W-:Y:S04]  /*251f0*/  STL [R1+0x2354], R0 ;  /* 0x0023540001007387 */ /* 0x0003e80000100800 */
[----:B------:R-:W-:Y:S04]  /*25200*/  STL [R1+0x235c], R9 ;  /* 0x00235c0901007387 */ /* 0x000fe80000100800 */
[----:B------:R-:W-:Y:S04]  /*25210*/  STL [R1+0x2368], R208 ;  /* 0x002368d001007387 */ /* 0x000fe80000100800 */
[----:B------:R-:W4:Y:S01]  /*25220*/  LDL.LU.64 R196, [R1+0x23c8] ;  /* 0x0023c80001c47983 */ /* 0x000f220000300a00 */
[----:B-1----:R-:W-:-:S03]  /*25230*/  IMAD.MOV.U32 R0, RZ, RZ, R209 ;  /* 0x000000ffff007224 */ /* 0x002fc600078e00d1 */
[----:B------:R-:W-:Y:S04]  /*25240*/  STL [R1+0x2370], R16 ;  /* 0x0023701001007387 */ /* 0x000fe80000100800 */
[----:B------:R1:W-:Y:S04]  /*25250*/  STL [R1+0x2364], R0 ;  /* 0x0023640001007387 */ /* 0x0003e80000100800 */
[----:B------:R-:W-:Y:S04]  /*25260*/  STL [R1+0x236c], R17 ;  /* 0x00236c1101007387 */ /* 0x000fe80000100800 */
[----:B--2---:R-:W-:Y:S01]  /*25270*/  STL [R1+0x2378], R206 ;  /* 0x002378ce01007387 */ /* 0x004fe20000100800 */
[----:B-1----:R-:W-:-:S03]  /*25280*/  IMAD.MOV.U32 R0, RZ, RZ, R207 ;  /* 0x000000ffff007224 */ /* 0x002fc600078e00cf */
[----:B------:R-:W2:Y:S04]  /*25290*/  LDL.LU.64 R210, [R1+0x23d8] ;  /* 0x0023d80001d27983 */ /* 0x000ea80000300a00 */
[----:B------:R-:W-:Y:S04]  /*252a0*/  STL [R1+0x2380], R18 ;  /* 0x0023801201007387 */ /* 0x000fe80000100800 */
[----:B------:R3:W-:Y:S04]  /*252b0*/  STL [R1+0x2374], R0 ;  /* 0x0023740001007387 */ /* 0x0007e80000100800 */
[----:B------:R-:W-:Y:S04]  /*252c0*/  STL [R1+0x237c], R19 ;  /* 0x00237c1301007387 */ /* 0x000fe80000100800 */
[----:B------:R-:W2:Y:S01]  /*252d0*/  LDL.LU.64 R208, [R1+0x23e8] ;  /* 0x0023e80001d07983 */ /* 0x000ea20000300a00 */
[----:B---3--:R-:W-:-:S03]  /*252e0*/  IMAD.MOV.U32 R0, RZ, RZ, R205 ;  /* 0x000000ffff007224 */ /* 0x008fc600078e00cd */
[----:B------:R-:W-:Y:S04]  /*252f0*/  STL [R1+0x2388], R204 ;  /* 0x002388cc01007387 */ /* 0x000fe80000100800 */
[----:B------:R-:W-:Y:S04]  /*25300*/  STL [R1+0x2390], R240 ;  /* 0x002390f001007387 */ /* 0x000fe80000100800 */
[----:B------:R4:W-:Y:S04]  /*25310*/  STL [R1+0x2384], R0 ;  /* 0x0023840001007387 */ /* 0x0009e80000100800 */
[----:B------:R-:W3:Y:S04]  /*25320*/  LDL.LU.64 R206, [R1+0x23f8] ;  /* 0x0023f80001ce7983 */ /* 0x000ee80000300a00 */
[----:B------:R-:W-:Y:S01]  /*25330*/  STL [R1+0x238c], R241 ;  /* 0x00238cf101007387 */ /* 0x000fe20000100800 */
[----:B----4-:R-:W-:-:S03]  /*25340*/  IMAD.MOV.U32 R0, RZ, RZ, R203 ;  /* 0x000000ffff007224 */ /* 0x010fc600078e00cb */
[----:B------:R-:W-:Y:S04]  /*25350*/  STL [R1+0x2398], R202 ;  /* 0x002398ca01007387 */ /* 0x000fe80000100800 */
[----:B------:R-:W4:Y:S04]  /*25360*/  LDL.LU.64 R204, [R1+0x2408] ;  /* 0x0024080001cc7983 */ /* 0x000f280000300a00 */
[----:B------:R1:W-:Y:S04]  /*25370*/  STL [R1+0x2394], R0 ;  /* 0x0023940001007387 */ /* 0x0003e80000100800 */
[----:B------:R-:W-:Y:S04]  /*25380*/  STL [R1+0x23a0], R238 ;  /* 0x0023a0ee01007387 */ /* 0x000fe80000100800 */
[----:B------:R-:W-:Y:S04]  /*25390*/  STL [R1+0x239c], R239 ;  /* 0x00239cef01007387 */ /* 0x000fe80000100800 */
[----:B------:R1:W-:Y:S02]  /*253a0*/  STL [R1+0x23a8], R200 ;  /* 0x0023a8c801007387 */ /* 0x0003e40000100800 */
[----:B-1----:R-:W-:-:S02]  /*253b0*/  IMAD.MOV.U32 R0, RZ, RZ, R201 ;  /* 0x000000ffff007224 */ /* 0x002fc400078e00c9 */
[----:B------:R-:W4:Y:S04]  /*253c0*/  LDL.LU.64 R202, [R1+0x2418] ;  /* 0x0024180001ca7983 */ /* 0x000f280000300a00 */
[----:B------:R-:W-:Y:S04]  /*253d0*/  STL [R1+0x23b0], R236 ;  /* 0x0023b0ec01007387 */ /* 0x000fe80000100800 */
[----:B------:R1:W-:Y:S04]  /*253e0*/  STL [R1+0x23a4], R0 ;  /* 0x0023a40001007387 */ /* 0x0003e80000100800 */
[----:B------:R-:W-:Y:S04]  /*253f0*/  STL [R1+0x23ac], R237 ;  /* 0x0023aced01007387 */ /* 0x000fe80000100800 */
[----:B------:R-:W4:Y:S01]  /*25400*/  LDL.LU.64 R200, [R1+0x2428] ;  /* 0x0024280001c87983 */ /* 0x000f220000300a00 */
[----:B-1----:R-:W-:-:S03]  /*25410*/  IMAD.MOV.U32 R0, RZ, RZ, R199 ;  /* 0x000000ffff007224 */ /* 0x002fc600078e00c7 */
[----:B------:R1:W-:Y:S04]  /*25420*/  STL [R1+0x23b8], R198 ;  /* 0x0023b8c601007387 */ /* 0x0003e80000100800 */
[----:B------:R-:W-:Y:S04]  /*25430*/  STL [R1+0x23c0], R234 ;  /* 0x0023c0ea01007387 */ /* 0x000fe80000100800 */
[----:B------:R1:W-:Y:S04]  /*25440*/  STL [R1+0x23b4], R0 ;  /* 0x0023b40001007387 */ /* 0x0003e80000100800 */
[----:B-1----:R-:W4:Y:S04]  /*25450*/  LDL.LU.64 R198, [R1+0x2438] ;  /* 0x0024380001c67983 */ /* 0x002f280000300a00 */
[----:B------:R-:W-:Y:S04]  /*25460*/  STL [R1+0x23bc], R235 ;  /* 0x0023bceb01007387 */ /* 0x000fe80000100800 */
[----:B------:R1:W-:Y:S01]  /*25470*/  STL [R1+0x23c8], R196 ;  /* 0x0023c8c401007387 */ /* 0x0003e20000100800 */
[----:B------:R-:W-:-:S03]  /*25480*/  IMAD.MOV.U32 R0, RZ, RZ, R197 ;  /* 0x000000ffff007224 */ /* 0x000fc600078e00c5 */
[----:B-1----:R-:W4:Y:S04]  /*25490*/  LDL.LU.64 R196, [R1+0x2448] ;  /* 0x0024480001c47983 */ /* 0x002f280000300a00 */
[----:B------:R2:W-:Y:S04]  /*254a0*/  STL [R1+0x23c4], R0 ;  /* 0x0023c40001007387 */ /* 0x0005e80000100800 */
[----:B------:R-:W-:Y:S04]  /*254b0*/  STL [R1+0x23d0], R232 ;  /* 0x0023d0e801007387 */ /* 0x000fe80000100800 */
[----:B------:R-:W-:Y:S01]  /*254c0*/  STL [R1+0x23cc], R233 ;  /* 0x0023cce901007387 */ /* 0x000fe20000100800 */
[----:B--2---:R-:W-:-:S03]  /*254d0*/  IMAD.MOV.U32 R0, RZ, RZ, R211 ;  /* 0x000000ffff007224 */ /* 0x004fc600078e00d3 */
[----:B------:R-:W-:Y:S04]  /*254e0*/  STL [R1+0x23d8], R210 ;  /* 0x0023d8d201007387 */ /* 0x000fe80000100800 */
[----:B------:R-:W-:Y:S04]  /*254f0*/  STL [R1+0x23e0], R228 ;  /* 0x0023e0e401007387 */ /* 0x000fe80000100800 */
[----:B------:R1:W-:Y:S04]  /*25500*/  STL [R1+0x23d4], R0 ;  /* 0x0023d40001007387 */ /* 0x0003e80000100800 */
[----:B------:R-:W-:Y:S01]  /*25510*/  STL [R1+0x23dc], R229 ;  /* 0x0023dce501007387 */ /* 0x000fe20000100800 */
[----:B-1----:R-:W-:-:S03]  /*25520*/  IMAD.MOV.U32 R0, RZ, RZ, R209 ;  /* 0x000000ffff007224 */ /* 0x002fc600078e00d1 */
[----:B------:R-:W-:Y:S04]  /*25530*/  STL [R1+0x23e8], R208 ;  /* 0x0023e8d001007387 */ /* 0x000fe80000100800 */
[----:B------:R-:W-:Y:S04]  /*25540*/  STL [R1+0x23f0], R224 ;  /* 0x0023f0e001007387 */ /* 0x000fe80000100800 */
[----:B------:R3:W-:Y:S04]  /*25550*/  STL [R1+0x23e4], R0 ;  /* 0x0023e40001007387 */ /* 0x0007e80000100800 */
[----:B------:R-:W-:Y:S01]  /*25560*/  STL [R1+0x23ec], R225 ;  /* 0x0023ece101007387 */ /* 0x000fe20000100800 */
[----:B---3--:R-:W-:-:S03]  /*25570*/  IMAD.MOV.U32 R0, RZ, RZ, R207 ;  /* 0x000000ffff007224 */ /* 0x008fc600078e00cf */
[----:B------:R-:W-:Y:S04]  /*25580*/  STL [R1+0x23f8], R206 ;  /* 0x0023f8ce01007387 */ /* 0x000fe80000100800 */
[----:B------:R-:W-:Y:S04]  /*25590*/  STL [R1+0x2400], R20 ;  /* 0x0024001401007387 */ /* 0x000fe80000100800 */
[----:B------:R4:W-:Y:S04]  /*255a0*/  STL [R1+0x23f4], R0 ;  /* 0x0023f40001007387 */ /* 0x0009e80000100800 */
[----:B------:R-:W-:Y:S01]  /*255b0*/  STL [R1+0x23fc], R21 ;  /* 0x0023fc1501007387 */ /* 0x000fe20000100800 */
[----:B----4-:R-:W-:-:S03]  /*255c0*/  IMAD.MOV.U32 R0, RZ, RZ, R205 ;  /* 0x000000ffff007224 */ /* 0x010fc600078e00cd */
        /* <DEDUP_REMOVED lines=21> */
[----:B------:R-:W2:Y:S04]  /*25720*/  LDL.LU.64 R8, [R1+0x2490] ;  /* 0x0024900001087983 */ /* 0x000ea80000300a00 */
[----:B------:R-:W-:Y:S04]  /*25730*/  STL [R1+0x2444], R0 ;  /* 0x0024440001007387 */ /* 0x000fe80000100800 */
[----:B------:R-:W3:Y:S04]  /*25740*/  LDL.LU.64 R6, [R1+0x25f0] ;  /* 0x0025f00001067983 */ /* 0x000ee80000300a00 */
[----:B--2---:R1:W-:Y:S04]  /*25750*/  STL.64 [R1+0x1f30], R8 ;  /* 0x001f300801007387 */ /* 0x0043e80000100a00 */
[----:B-1----:R-:W2:Y:S04]  /*25760*/  LDL.LU.64 R8, [R1+0x2488] ;  /* 0x0024880001087983 */ /* 0x002ea80000300a00 */
[----:B---3--:R1:W-:Y:S04]  /*25770*/  STL.64 [R1+0x1f28], R6 ;  /* 0x001f280601007387 */ /* 0x0083e80000100a00 */
[----:B-1----:R-:W3:Y:S04]  /*25780*/  LDL.LU.64 R6, [R1+0x26a8] ;  /* 0x0026a80001067983 */ /* 0x002ee80000300a00 */
        /* <DEDUP_REMOVED lines=44> */
[----:B--2---:R-:W-:Y:S04]  /*25a50*/  STL.64 [R1+0x1e70], R8 ;  /* 0x001e700801007387 */ /* 0x004fe80000100a00 */
[----:B------:R-:W-:Y:S04]  /*25a60*/  STL.64 [R1+0x1e60], R250 ;  /* 0x001e60fa01007387 */ /* 0x000fe80000100a00 */
[----:B---3--:R1:W-:Y:S04]  /*25a70*/  STL.64 [R1+0x1e68], R6 ;  /* 0x001e680601007387 */ /* 0x0083e80000100a00 */
[----:B-1----:R-:W2:Y:S04]  /*25a80*/  LDL.LU.64 R6, [R1+0x2678] ;  /* 0x0026780001067983 */ /* 0x002ea80000300a00 */
[----:B------:R-:W3:Y:S04]  /*25a90*/  LDL.LU.64 R8, [R1+0x24e0] ;  /* 0x0024e00001087983 */ /* 0x000ee80000300a00 */
[----:B--2---:R1:W-:Y:S04]  /*25aa0*/  STL.64 [R1+0x1e58], R6 ;  /* 0x001e580601007387 */ /* 0x0043e80000100a00 */
[----:B-1----:R-:W2:Y:S04]  /*25ab0*/  LDL.LU.64 R6, [R1+0x2670] ;  /* 0x0026700001067983 */ /* 0x002ea80000300a00 */
[----:B---3--:R1:W-:Y:S04]  /*25ac0*/  STL.64 [R1+0x1e50], R8 ;  /* 0x001e500801007387 */ /* 0x0083e80000100a00 */
[----:B-1----:R-:W3:Y:S04]  /*25ad0*/  LDL.LU.64 R8, [R1+0x24d8] ;  /* 0x0024d80001087983 */ /* 0x002ee80000300a00 */
[----:B--2---:R1:W-:Y:S04]  /*25ae0*/  STL.64 [R1+0x1e48], R6 ;  /* 0x001e480601007387 */ /* 0x0043e80000100a00 */
[----:B-1----:R-:W2:Y:S04]  /*25af0*/  LDL.LU.64 R6, [R1+0x25b8] ;  /* 0x0025b80001067983 */ /* 0x002ea80000300a00 */
[----:B---3--:R-:W-:Y:S04]  /*25b00*/  STL.64 [R1+0x1e40], R8 ;  /* 0x001e400801007387 */ /* 0x008fe80000100a00 */
[----:B------:R-:W-:Y:S04]  /*25b10*/  STL.64 [R1+0x1e30], R160 ;  /* 0x001e30a001007387 */ /* 0x000fe80000100a00 */
[----:B--2---:R1:W-:Y:S04]  /*25b20*/  STL.64 [R1+0x1e38], R6 ;  /* 0x001e380601007387 */ /* 0x0043e80000100a00 */
[----:B-1----:R-:W2:Y:S04]  /*25b30*/  LDL.LU.64 R6, [R1+0x25b0] ;  /* 0x0025b00001067983 */ /* 0x002ea80000300a00 */
[----:B------:R-:W-:Y:S04]  /*25b40*/  STL.64 [R1+0x1e20], R162 ;  /* 0x001e20a201007387 */ /* 0x000fe80000100a00 */
[----:B--2---:R1:W-:Y:S04]  /*25b50*/  STL.64 [R1+0x1e28], R6 ;  /* 0x001e280601007387 */ /* 0x0043e80000100a00 */
[----:B------:R-:W2:Y:S04]  /*25b60*/  LDL.LU.64 R8, [R1+0x2668] ;  /* 0x0026680001087983 */ /* 0x000ea80000300a00 */
[----:B-1----:R-:W3:Y:S04]  /*25b70*/  LDL.LU.64 R6, [R1+0x24d0] ;  /* 0x0024d00001067983 */ /* 0x002ee80000300a00 */
[----:B--2---:R1:W-:Y:S04]  /*25b80*/  STL.64 [R1+0x1e18], R8 ;  /* 0x001e180801007387 */ /* 0x0043e80000100a00 */
[----:B-1----:R-:W2:Y:S04]  /*25b90*/  LDL.LU.64 R8, [R1+0x2660] ;  /* 0x0026600001087983 */ /* 0x002ea80000300a00 */
[----:B---3--:R1:W-:Y:S04]  /*25ba0*/  STL.64 [R1+0x1e10], R6 ;  /* 0x001e100601007387 */ /* 0x0083e80000100a00 */
[----:B-1----:R-:W3:Y:S01]  /*25bb0*/  LDL.LU.64 R6, [R1+0x24c8] ;  /* 0x0024c80001067983 */ /* 0x002ee20000300a00 */
[----:B------:R-:W-:-:S02]  /*25bc0*/  IMAD.MOV.U32 R196, RZ, RZ, R194 ;  /* 0x000000ffffc47224 */ /* 0x000fc400078e00c2 */
[----:B------:R-:W-:Y:S02]  /*25bd0*/  IMAD.MOV.U32 R197, RZ, RZ, R195 ;  /* 0x000000ffffc57224 */ /* 0x000fe400078e00c3 */
[----:B------:R-:W-:Y:S02]  /*25be0*/  IMAD.MOV.U32 R204, RZ, RZ, R190 ;  /* 0x000000ffffcc7224 */ /* 0x000fe400078e00be */
[----:B------:R-:W-:Y:S02]  /*25bf0*/  IMAD.MOV.U32 R205, RZ, RZ, R191 ;  /* 0x000000ffffcd7224 */ /* 0x000fe400078e00bf */
[----:B------:R-:W-:Y:S02]  /*25c00*/  IMAD.MOV.U32 R212, RZ, RZ, R186 ;  /* 0x000000ffffd47224 */ /* 0x000fe400078e00ba */
[----:B------:R-:W-:Y:S02]  /*25c10*/  IMAD.MOV.U32 R213, RZ, RZ, R187 ;  /* 0x000000ffffd57224 */ /* 0x000fe400078e00bb */
        /* <DEDUP_REMOVED lines=19> */
[----:B------:R-:W-:Y:S01]  /*25d50*/  IMAD.MOV.U32 R217, RZ, RZ, R155 ;  /* 0x000000ffffd97224 */ /* 0x000fe200078e009b */
[----:B--2---:R1:W-:Y:S04]  /*25d60*/  STL.64 [R1+0x1e08], R8 ;  /* 0x001e080801007387 */ /* 0x0043e80000100a00 */
[----:B------:R2:W5:Y:S04]  /*25d70*/  LDL.LU.64 R250, [R1+0x25a8] ;  /* 0x0025a80001fa7983 */ /* 0x0005680000300a00 */
[----:B---3--:R3:W-:Y:S04]  /*25d80*/  STL.64 [R1+0x1e00], R6 ;  /* 0x001e000601007387 */ /* 0x0087e80000100a00 */
[----:B------:R2:W5:Y:S04]  /*25d90*/  LDL.LU.64 R246, [R1+0x25a0] ;  /* 0x0025a00001f67983 */ /* 0x0005680000300a00 */
        /* <DEDUP_REMOVED lines=32> */
[----:B-1----:R2:W5:Y:S04]  /*25fa0*/  LDL.LU.64 R8, [R1+0x2538] ;  /* 0x0025380001087983 */ /* 0x0025680000300a00 */
[----:B---3--:R2:W5:Y:S04]  /*25fb0*/  LDL.LU.64 R6, [R1+0x2450] ;  /* 0x0024500001067983 */ /* 0x0085680000300a00 */
        /* <DEDUP_REMOVED lines=1920> */
[----:B------:R-:W-:Y:S01]  /*2d7c0*/  USHF.R.S32.HI UR8, URZ, 0x1f, UR4 ;  /* 0x0000001f3f087899 */ /* 0x000fe20008011404 */
[----:B------:R-:W-:-:S02]  /*2d7d0*/  SHF.R.S32.HI R0, RZ, 0x1f, R2 ;  /* 0x0000001fff007819 */ /* 0x000fc40000011402 */
[----:B------:R-:W-:Y:S01]  /*2d7e0*/  SHF.R.S32.HI R3, RZ, 0x1f, R4 ;  /* 0x0000001fff037819 */ /* 0x000fe20000011404 */
[----:B------:R-:W-:Y:S01]  /*2d7f0*/  ULEA.HI UR8, UR8, UR4, URZ, 0x5 ;  /* 0x0000000408087291 */ /* 0x000fe2000f8f283f */
[C---:B------:R-:W-:Y:S01]  /*2d800*/  SHF.L.U64.HI R0, R2.reuse, 0x2, R0 ;  /* 0x0000000202007819 */ /* 0x040fe20000010200 */
[----:B------:R-:W-:Y:S01]  /*2d810*/  IMAD.SHL.U32 R2, R2, 0x4, RZ ;  /* 0x0000000402027824 */ /* 0x000fe200078e00ff */
[C---:B------:R-:W-:Y:S01]  /*2d820*/  SHF.L.U64.HI R3, R4.reuse, 0x2, R3 ;  /* 0x0000000204037819 */ /* 0x040fe20000010203 */
[----:B------:R-:W-:Y:S01]  /*2d830*/  USHF.R.S32.HI UR46, URZ, 0x5, UR8 ;  /* 0x000000053f2e7899 */ /* 0x000fe20008011408 */
[----:B------:R-:W-:Y:S01]  /*2d840*/  IMAD.SHL.U32 R4, R4, 0x4, RZ ;  /* 0x0000000404047824 */ /* 0x000fe200078e00ff */
        /* <DEDUP_REMOVED lines=63> */
[----:B------:R-:W-:Y:S01]  /*2dc40*/  CS2R R150, SRZ ;  /* 0x0000000000967805 */ /* 0x000fe2000001ff00 */
[----:B------:R-:W-:Y:S01]  /*2dc50*/  UMOV UR5, 0x4 ;  /* 0x0000000400057882 */ /* 0x000fe20000000000 */
[----:B------:R-:W-:Y:S01]  /*2dc60*/  UMOV UR44, 0xffffffff ;  /* 0xffffffff002c7882 */ /* 0x000fe20000000000 */
[----:B------:R-:W-:Y:S01]  /*2dc70*/  UIADD3 UR47, UR46, -0x5, URZ ;  /* 0xfffffffb2e2f7890 */ /* 0x000fe2000fffe03f */
[----:B--2---:R-:W-:-:S11]  /*2dc80*/  UMOV UR4, URZ ;  /* 0x0000003f00047c82 */ /* 0x004fd60008000000 */
.L_x_1:
[----:B-----5:R-:W-:Y:S01]  /*2dc90*/  STL.64 [R1+0x2b98], R250 ;  /* 0x002b98fa01007387 */ /* 0x020fe20000100a00 */
[----:B------:R-:W-:Y:S01]  /*2dca0*/  UIADD3 UR44, UR44, 0x1, URZ ;  /* 0x000000012c2c7890 */ /* 0x000fe2000fffe03f */
[----:B------:R-:W-:-:S04]  /*2dcb0*/  DEPBAR.LE SB0, 0x8 ;  /* 0x000082000000791a */ /* 0x000fc80000000000 */
        /* <DEDUP_REMOVED lines=62> */
[----:B------:R1:W-:Y:S04]  /*2e0a0*/  STL.64 [R1+0x29a0], R124 ;  /* 0x0029a07c01007387 */ /* 0x0003e80000100a00 */
[----:B-1----:R-:W2:Y:S04]  /*2e0b0*/  LDL.LU.64 R124, [R1+0x1800] ;  /* 0x00180000017c7983 */ /* 0x002ea80000300a00 */
[----:B------:R-:W3:Y:S04]  /*2e0c0*/  LDL.LU.64 R126, [R1+0x1808] ;  /* 0x00180800017e7983 */ /* 0x000ee80000300a00 */
[----:B------:R-:W4:Y:S04]  /*2e0d0*/  LDL.LU.64 R128, [R1+0x1810] ;  /* 0x0018100001807983 */ /* 0x000f280000300a00 */
[----:B------:R-:W2:Y:S04]  /*2e0e0*/  LDL.LU.64 R130, [R1+0x1818] ;  /* 0x0018180001827983 */ /* 0x000ea80000300a00 */
        /* <DEDUP_REMOVED lines=9> */
[----:B------:R-:W3:Y:S01]  /*2e180*/  LDL.LU.64 R150, [R1+0x1868] ;  /* 0x0018680001967983 */ /* 0x000ee20000300a00 */
[----:B------:R-:W-:Y:S01]  /*2e190*/  UISETP.GT.AND UP0, UPT, UR44, 0x5, UPT ;  /* 0x000000052c00788c */ /* 0x000fe2000bf04270 */
[----:B------:R-:W-:Y:S01]  /*2e1a0*/  UMOV UR41, 0x40000040 ;  /* 0x4000004000297882 */ /* 0x000fe20000000000 */
[----:B------:R-:W-:Y:S01]  /*2e1b0*/  UMOV UR43, 0x40000040 ;  /* 0x40000040002b7882 */ /* 0x000fe20000000000 */
[----:B------:R-:W-:Y:S06]  /*2e1c0*/  BAR.SYNC.DEFER_BLOCKING 0x0 ;  /* 0x0000000000007b1d */ /* 0x000fec0000010000 */
[----:B---3--:R-:W-:Y:S04]  /*2e1d0*/  STL.64 [R1+0x3d98], R150 ;  /* 0x003d989601007387 */ /* 0x008fe80000100a00 */
[----:B--2---:R-:W-:Y:S04]  /*2e1e0*/  STL.64 [R1+0x3d90], R148 ;  /* 0x003d909401007387 */ /* 0x004fe80000100a00 */
[----:B----4-:R-:W-:Y:S04]  /*2e1f0*/  STL.64 [R1+0x3d88], R146 ;  /* 0x003d889201007387 */ /* 0x010fe80000100a00 */
        /* <DEDUP_REMOVED lines=125> */
[----:B--2---:R-:W-:Y:S04]  /*2e9d0*/  STL.64 [R1+0x3f98], R150 ;  /* 0x003f989601007387 */ /* 0x004fe80000100a00 */
[----:B----4-:R-:W-:Y:S04]  /*2e9e0*/  STL.64 [R1+0x3f90], R148 ;  /* 0x003f909401007387 */ /* 0x010fe80000100a00 */
[----:B---3--:R-:W-:Y:S04]  /*2e9f0*/  STL.64 [R1+0x3f88], R146 ;  /* 0x003f889201007387 */ /* 0x008fe80000100a00 */
        /* <DEDUP_REMOVED lines=62> */
[----:B------:R-:W2:Y:S04]  /*2ede0*/  LDL.LU.64 R26, [R1+0x1c08] ;  /* 0x001c0800011a7983 */ /* 0x000ea80000300a00 */
        /* <DEDUP_REMOVED lines=61> */
[----:B------:R-:W2:Y:S01]  /*2f1c0*/  LDL.LU.64 R150, [R1+0x1df8] ;  /* 0x001df80001967983 */ /* 0x000ea20000300a00 */
[----:B------:R-:W-:-:S03]  /*2f1d0*/  USEL UR44, UR44, URZ, !UP0 ;  /* 0x0000003f2c2c7287 */ /* 0x000fc6000c000000 */
[----:B------:R-:W3:Y:S01]  /*2f1e0*/  LDL.LU.64 R152, [R1+0x1870] ;  /* 0x0018700001987983 */ /* 0x000ee20000300a00 */
[----:B------:R-:W-:-:S03]  /*2f1f0*/  ULEA UR8, UR44, UR45, 0x10 ;  /* 0x0000002d2c087291 */ /* 0x000fc6000f8e803f */
[----:B------:R-:W3:Y:S01]  /*2f200*/  LDL.LU.64 R154, [R1+0x1878] ;  /* 0x00187800019a7983 */ /* 0x000ee20000300a00 */
[----:B------:R-:W-:Y:S02]  /*2f210*/  UIADD3 UR9, UR8, 0x60000, URZ ;  /* 0x0006000008097890 */ /* 0x000fe4000fffe03f */
[----:B------:R-:W-:Y:S01]  /*2f220*/  USHF.R.U32.HI UR40, URZ, 0x4, UR8 ;  /* 0x000000043f287899 */ /* 0x000fe20008011608 */
[----:B------:R-:W3:Y:S01]  /*2f230*/  LDL.LU.64 R156, [R1+0x1880] ;  /* 0x00188000019c7983 */ /* 0x000ee20000300a00 */
[----:B------:R-:W-:Y:S02]  /*2f240*/  USHF.R.U32.HI UR9, URZ, 0x4, UR9 ;  /* 0x000000043f097899 */ /* 0x000fe40008011609 */
[----:B------:R-:W-:Y:S01]  /*2f250*/  USGXT.U32 UR40, UR40, 0xe ;  /* 0x0000000e2828789a */ /* 0x000fe20008000000 */
[----:B------:R-:W3:Y:S01]  /*2f260*/  LDL.LU.64 R158, [R1+0x1888] ;  /* 0x00188800019e7983 */ /* 0x000ee20000300a00 */
[----:B------:R-:W-:Y:S02]  /*2f270*/  USGXT.U32 UR42, UR9, 0xe ;  /* 0x0000000e092a789a */ /* 0x000fe40008000000 */
[----:B------:R-:W-:Y:S01]  /*2f280*/  UIADD3 UR24, UP0, UR40, 0x2, URZ ;  /* 0x0000000228187890 */ /* 0x000fe2000ff1e03f */
[----:B------:R-:W3:Y:S01]  /*2f290*/  LDL.LU.64 R160, [R1+0x1890] ;  /* 0x0018900001a07983 */ /* 0x000ee20000300a00 */
[----:B------:R-:W-:Y:S01]  /*2f2a0*/  UIADD3 UR26, UP1, UR42, 0x2, URZ ;  /* 0x000000022a1a7890 */ /* 0x000fe2000ff3e03f */
[----:B------:R-:W-:Y:S01]  /*2f2b0*/  UMOV UR8, URZ ;  /* 0x0000003f00087c82 */ /* 0x000fe20008000000 */
[----:B------:R-:W-:Y:S01]  /*2f2c0*/  UMOV UR9, URZ ;  /* 0x0000003f00097c82 */ /* 0x000fe20008000000 */
[----:B------:R-:W-:Y:S01]  /*2f2d0*/  UIADD3.X UR25, UR8, 0x40000040, URZ, UP0, !UPT ;  /* 0x4000004008197890 */ /* 0x000fe200087fe43f */
[----:B------:R-:W3:Y:S01]  /*2f2e0*/  LDL.LU.64 R162, [R1+0x1898] ;  /* 0x0018980001a27983 */ /* 0x000ee20000300a00 */
[----:B------:R-:W-:Y:S01]  /*2f2f0*/  UIADD3.X UR27, UR9, 0x40000040, URZ, UP1, !UPT ;  /* 0x40000040091b7890 */ /* 0x000fe20008ffe43f */
[----:B--2---:R-:W-:Y:S01]  /*2f300*/  WARPGROUP.ARRIVE ;  /* 0x00000000000079c5 */ /* 0x004fe20000000000 */
[----:B------:R-:W-:Y:S01]  /*2f310*/  UIADD3.64 UR36, UR24, 0x2, URZ ;  /* 0x0000000218247897 */ /* 0x000fe2000fffe03f */
[----:B------:R-:W3:Y:S04]  /*2f320*/  LDL.LU.64 R164, [R1+0x18a0] ;  /* 0x0018a00001a47983 */ /* 0x000ee80000300a00 */
[----:B------:R-:W-:Y:S01]  /*2f330*/  HGMMA.64x256x8.F32.TF32 R24, gdesc[UR40], R24, gsb0 ;  /* 0x07e00000281879f0 */ /* 0x000fe20008002818 */
[----:B------:R-:W-:Y:S01]  /*2f340*/  UIADD3.64 UR38, UR26, 0x2, URZ ;  /* 0x000000021a267897 */ /* 0x000fe2000fffe03f */
[----:B------:R-:W3:Y:S01]  /*2f350*/  LDL.LU.64 R166, [R1+0x18a8] ;  /* 0x0018a80001a67983 */ /* 0x000ee20000300a00 */
[----:B------:R-:W-:-:S02]  /*2f360*/  UIADD3.64 UR32, UR24, 0x4, URZ ;  /* 0x0000000418207897 */ /* 0x000fc4000fffe03f */
[----:B------:R-:W-:Y:S01]  /*2f370*/  UIADD3.64 UR34, UR26, 0x4, URZ ;  /* 0x000000041a227897 */ /* 0x000fe2000fffe03f */
[----:B------:R-:W3:Y:S04]  /*2f380*/  LDL.LU.64 R168, [R1+0x18b0] ;  /* 0x0018b00001a87983 */ /* 0x000ee80000300a00 */
        /* <DEDUP_REMOVED lines=41> */
[----:B------:R-:W-:Y:S04]  /*2f620*/  STL [R1+0x299c], R6 ;  /* 0x00299c0601007387 */ /* 0x000fe80000100800 */
[----:B------:R-:W-:Y:S04]  /*2f630*/  STL [R1+0x2998], R7 ;  /* 0x0029980701007387 */ /* 0x000fe80000100800 */
[----:B------:R-:W-:Y:S04]  /*2f640*/  STL [R1+0x2928], R14 ;  /* 0x0029280e01007387 */ /* 0x000fe80000100800 */
[----:B------:R-:W-:Y:S04]  /*2f650*/  STL.64 [R1+0x2890], R12 ;  /* 0x0028900c01007387 */ /* 0x000fe80000100a00 */
[----:B------:R-:W-:Y:S01]  /*2f660*/  STL.64 [R1+0x2888], R10 ;  /* 0x0028880a01007387 */ /* 0x000fe20000100a00 */
[----:B------:R-:W-:-:S02]  /*2f670*/  WARPGROUP.DEPBAR.LE gsb0, 0x0 ;  /* 0x00008000000079c5 */ /* 0x000fc40000010000 */
[----:B------:R-:W-:-:S06]  /*2f680*/  WARPGROUP.ARRIVE ;  /* 0x00000000000079c5 */ /* 0x000fcc0000000000 */
[----:B------:R-:W-:Y:S03]  /*2f690*/  HGMMA.64x256x8.F32.TF32 R24, gdesc[UR24], R24, gsb0 ;  /* 0x07e00000181879f0 */ /* 0x000fe60008002818 */
[----:B------:R-:W-:Y:S02]  /*2f6a0*/  WARPGROUP.DEPBAR.LE gsb0, 0x0 ;  /* 0x00008000000079c5 */ /* 0x000fe40000010000 */
[----:B------:R-:W-:-:S15]  /*2f6b0*/  WARPGROUP.ARRIVE ;  /* 0x00000000000079c5 */ /* 0x000fde0000000000 */
[----:B------:R-:W-:-:S08]  /*2f6c0*/  NOP ;  /* 0x0000000000007918 */ /* 0x000fd00000000000 */
[----:B------:R-:W-:Y:S03]  /*2f6d0*/  HGMMA.64x256x8.F32.TF32 R24, gdesc[UR36], R24, gsb0 ;  /* 0x07e00000241879f0 */ /* 0x000fe60008002818 */
[----:B------:R-:W-:Y:S02]  /*2f6e0*/  WARPGROUP.DEPBAR.LE gsb0, 0x0 ;  /* 0x00008000000079c5 */ /* 0x000fe40000010000 */
[----:B------:R-:W-:-:S15]  /*2f6f0*/  WARPGROUP.ARRIVE ;  /* 0x00000000000079c5 */ /* 0x000fde0000000000 */
[----:B------:R-:W-:-:S08]  /*2f700*/  NOP ;  /* 0x0000000000007918 */ /* 0x000fd00000000000 */
[----:B------:R-:W-:Y:S03]  /*2f710*/  HGMMA.64x256x8.F32.TF32 R24, gdesc[UR32], R24, gsb0 ;  /* 0x07e00000201879f0 */ /* 0x000fe60008002818 */
[----:B------:R-:W-:Y:S02]  /*2f720*/  WARPGROUP.DEPBAR.LE gsb0, 0x0 ;  /* 0x00008000000079c5 */ /* 0x000fe40000010000 */
        /* <DEDUP_REMOVED lines=128> */
[----:B------:R-:W-:Y:S01]  /*2ff30*/  UIADD3.64 UR22, UR26, 0x7fe, URZ ;  /* 0x000007fe1a167897 */ /* 0x000fe2000fffe03f */
[----:B------:R-:W-:Y:S01]  /*2ff40*/  UMOV UR20, UR40 ;  /* 0x0000002800147c82 */ /* 0x000fe20008000000 */
[----:B------:R-:W-:Y:S01]  /*2ff50*/  UMOV UR21, UR41 ;  /* 0x0000002900157c82 */ /* 0x000fe20008000000 */
        /* <DEDUP_REMOVED lines=9> */
[----:B--2---:R-:W-:-:S06]  /*2fff0*/  WARPGROUP.ARRIVE ;  /* 0x00000000000079c5 */ /* 0x004fcc0000000000 */
        /* <DEDUP_REMOVED lines=78> */
[----:B-1----:R-:W3:Y:S04]  /*304e0*/  LDL.LU.64 R150, [R1+0x3d98] ;  /* 0x003d980001967983 */ /* 0x002ee80000300a00 */
        /* <DEDUP_REMOVED lines=13> */
[----:B------:R-:W-:-:S02]  /*305c0*/  UIADD3.64 UR40, UR24, 0x1fe, URZ ;  /* 0x000001fe18287897 */ /* 0x000fc4000fffe03f */
[----:B------:R-:W-:Y:S01]  /*305d0*/  UIADD3.64 UR28, UR24, 0x200, URZ ;  /* 0x00000200181c7897 */ /* 0x000fe2000fffe03f */
[----:B------:R-:W2:Y:S01]  /*305e0*/  LDL.LU.64 R122, [R1+0x3d28] ;  /* 0x003d2800017a7983 */ /* 0x000ea20000300a00 */
[----:B------:R-:W-:Y:S01]  /*305f0*/  UMOV UR30, UR26 ;  /* 0x0000001a001e7c82 */ /* 0x000fe20008000000 */
[----:B------:R-:W-:Y:S01]  /*30600*/  UMOV UR31, UR27 ;  /* 0x0000001b001f7c82 */ /* 0x000fe20008000000 */
[----:B------:R-:W-:Y:S01]  /*30610*/  UIADD3.64 UR36, UR24, 0x202, URZ ;  /* 0x0000020218247897 */ /* 0x000fe2000fffe03f */
[----:B------:R-:W4:Y:S01]  /*30620*/  LDL.LU.64 R120, [R1+0x3d20] ;  /* 0x003d200001787983 */ /* 0x000f220000300a00 */
[----:B------:R-:W-:-:S03]  /*30630*/  UIADD3.64 UR32, UR24, 0x204, URZ ;  /* 0x0000020418207897 */ /* 0x000fc6000fffe03f */
        /* <DEDUP_REMOVED lines=48> */
[----:B---3--:R-:W-:-:S06]  /*30940*/  WARPGROUP.ARRIVE ;  /* 0x00000000000079c5 */ /* 0x008fcc0000000000 */
        /* <DEDUP_REMOVED lines=14> */
[----:B------:R1:W-:Y:S04]  /*30a30*/  STL.64 [R1+0x1800], R124 ;  /* 0x0018007c01007387 */ /* 0x0003e80000100a00 */
        /* <DEDUP_REMOVED lines=63> */
[----:B-1----:R-:W4:Y:S04]  /*30e30*/  LDL.LU.64 R124, [R1+0x1200] ;  /* 0x00120000017c7983 */ /* 0x002f280000300a00 */
[----:B---3--:R-:W3:Y:S04]  /*30e40*/  LDL.LU.64 R126, [R1+0x1208] ;  /* 0x00120800017e7983 */ /* 0x008ee80000300a00 */
[----:B--2---:R-:W2:Y:S04]  /*30e50*/  LDL.LU.64 R128, [R1+0x1210] ;  /* 0x0012100001807983 */ /* 0x004ea80000300a00 */
[----:B------:R-:W4:Y:S04]  /*30e60*/  LDL.LU.64 R130, [R1+0x1218] ;  /* 0x0012180001827983 */ /* 0x000f280000300a00 */
[----:B------:R-:W3:Y:S04]  /*30e70*/  LDL.LU.64 R132, [R1+0x1220] ;  /* 0x0012200001847983 */ /* 0x000ee80000300a00 */
[----:B------:R-:W2:Y:S04]  /*30e80*/  LDL.LU.64 R134, [R1+0x1228] ;  /* 0x0012280001867983 */ /* 0x000ea80000300a00 */
        /* <DEDUP_REMOVED lines=8> */
[----:B---3--:R-:W-:Y:S04]  /*30f10*/  STL.64 [R1+0x3998], R150 ;  /* 0x0039989601007387 */ /* 0x008fe80000100a00 */
[----:B----4-:R-:W-:Y:S04]  /*30f20*/  STL.64 [R1+0x3990], R148 ;  /* 0x0039909401007387 */ /* 0x010fe80000100a00 */
[----:B--2---:R-:W-:Y:S04]  /*30f30*/  STL.64 [R1+0x3988], R146 ;  /* 0x0039889201007387 */ /* 0x004fe80000100a00 */
        /* <DEDUP_REMOVED lines=253> */
[----:B------:R-:W-:Y:S01]  /*31f10*/  UMOV UR20, UR40 ;  /* 0x0000002800147c82 */ /* 0x000fe20008000000 */
[----:B------:R-:W-:Y:S01]  /*31f20*/  UMOV UR21, UR41 ;  /* 0x0000002900157c82 */ /* 0x000fe20008000000 */
[----:B------:R-:W-:Y:S01]  /*31f30*/  UMOV UR30, UR18 ;  /* 0x00000012001e7c82 */ /* 0x000fe20008000000 */
[----:B------:R-:W-:Y:S01]  /*31f40*/  UMOV UR31, UR19 ;  /* 0x00000013001f7c82 */ /* 0x000fe20008000000 */
[----:B------:R-:W-:Y:S01]  /*31f50*/  UMOV UR12, UR36 ;  /* 0x00000024000c7c82 */ /* 0x000fe20008000000 */
[----:B------:R-:W-:Y:S01]  /*31f60*/  UMOV UR13, UR37 ;  /* 0x00000025000d7c82 */ /* 0x000fe20008000000 */
[----:B------:R-:W-:Y:S01]  /*31f70*/  UMOV UR8, UR32 ;  /* 0x0000002000087c82 */ /* 0x000fe20008000000 */
[----:B------:R-:W-:Y:S01]  /*31f80*/  UMOV UR9, UR33 ;  /* 0x0000002100097c82 */ /* 0x000fe20008000000 */
        /* <DEDUP_REMOVED lines=193> */
[----:B------:R-:W-:-:S02]  /*32ba0*/  UIADD3.64 UR40, UR24, 0x3fe, URZ ;  /* 0x000003fe18287897 */ /* 0x000fc4000fffe03f */
[----:B------:R-:W-:Y:S01]  /*32bb0*/  UIADD3.64 UR28, UR24, 0x400, URZ ;  /* 0x00000400181c7897 */ /* 0x000fe2000fffe03f */
[----:B------:R-:W-:Y:S01]  /*32bc0*/  UMOV UR30, UR26 ;  /* 0x0000001a001e7c82 */ /* 0x000fe20008000000 */
[----:B------:R-:W-:Y:S01]  /*32bd0*/  UMOV UR31, UR27 ;  /* 0x0000001b001f7c82 */ /* 0x000fe20008000000 */
[----:B------:R-:W-:Y:S02]  /*32be0*/  UIADD3.64 UR36, UR24, 0x402, URZ ;  /* 0x0000040218247897 */ /* 0x000fe4000fffe03f */
[----:B------:R-:W-:Y:S01]  /*32bf0*/  UIADD3.64 UR32, UR24, 0x404, URZ ;  /* 0x0000040418207897 */ /* 0x000fe2000fffe03f */
        /* <DEDUP_REMOVED lines=101> */
[----:B------:R-:W2:Y:S04]  /*33250*/  LDL.LU.64 R122, [R1+0x3928] ;  /* 0x00392800017a7983 */ /* 0x000ea80000300a00 */
        /* <DEDUP_REMOVED lines=400> */
[----:B------:R-:W3:Y:S01]  /*34b60*/  LDL.LU.64 R152, [R1+0xc70] ;  /* 0x000c700001987983 */ /* 0x000ee20000300a00 */
[----:B------:R-:W-:Y:S01]  /*34b70*/  UMOV UR30, UR26 ;  /* 0x0000001a001e7c82 */ /* 0x000fe20008000000 */
[----:B------:R-:W-:Y:S01]  /*34b80*/  UMOV UR31, UR27 ;  /* 0x0000001b001f7c82 */ /* 0x000fe20008000000 */
[----:B------:R-:W-:Y:S01]  /*34b90*/  UIADD3.64 UR36, UR24, 0x602, URZ ;  /* 0x0000060218247897 */ /* 0x000fe2000fffe03f */
[----:B------:R-:W3:Y:S01]  /*34ba0*/  LDL.LU.64 R154, [R1+0xc78] ;  /* 0x000c7800019a7983 */ /* 0x000ee20000300a00 */
[----:B------:R-:W-:-:S03]  /*34bb0*/  UIADD3.64 UR32, UR24, 0x604, URZ ;  /* 0x0000060418207897 */ /* 0x000fc6000fffe03f */
        /* <DEDUP_REMOVED lines=1134> */
[----:B-1----:R-:W4:Y:S04]  /*392a0*/  LDL.LU.64 R124, [R1] ;  /* 0x00000000017c7983 */ /* 0x002f280000300a00 */
        /* <DEDUP_REMOVED lines=574> */
[----:B---3--:R-:W-:Y:S01]  /*3b690*/  WARPGROUP.ARRIVE ;  /* 0x00000000000079c5 */ /* 0x008fe20000000000 */
[----:B------:R-:W-:Y:S01]  /*3b6a0*/  UIADD3.64 UR36, UR24, 0xe02, URZ ;  /* 0x00000e0218247897 */ /* 0x000fe2000fffe03f */
[----:B------:R-:W2:Y:S04]  /*3b6b0*/  LDL.LU.64 R120, [R1+0x2d20] ;  /* 0x002d200001787983 */ /* 0x000ea80000300a00 */
[----:B------:R-:W-:Y:S01]  /*3b6c0*/  HGMMA.64x256x8.F32.TF32 R124, gdesc[UR40], R124, gsb0 ;  /* 0x07e00000287c79f0 */ /* 0x000fe2000800287c */
[----:B------:R-:W-:Y:S01]  /*3b6d0*/  UIADD3.64 UR24, UR24, 0xe04, URZ ;  /* 0x00000e0418187897 */ /* 0x000fe2000fffe03f */
[----:B------:R-:W2:Y:S01]  /*3b6e0*/  LDL.LU.64 R118, [R1+0x2d18] ;  /* 0x002d180001767983 */ /* 0x000ea20000300a00 */
[----:B------:R-:W-:Y:S01]  /*3b6f0*/  UMOV UR26, UR34 ;  /* 0x00000022001a7c82 */ /* 0x000fe20008000000 */
[----:B------:R-:W-:-:S02]  /*3b700*/  UMOV UR27, UR35 ;  /* 0x00000023001b7c82 */ /* 0x000fc40008000000 */
        /* <DEDUP_REMOVED lines=59> */
[----:B------:R-:W-:Y:S04]  /*3bac0*/  STL.64 [R1], R124 ;  /* 0x0000007c01007387 */ /* 0x000fe80000100a00 */
        /* <DEDUP_REMOVED lines=133> */
[----:B------:R-:W3:Y:S04]  /*3c320*/  LDL.LU R6, [R1+0x1f44] ;  /* 0x001f440001067983 */ /* 0x000ee80000300800 */
[----:B------:R-:W4:Y:S01]  /*3c330*/  LDL.LU R7, [R1+0x1f48] ;  /* 0x001f480001077983 */ /* 0x000f220000300800 */
[----:B------:R-:W-:Y:S01]  /*3c340*/  UISETP.GE.AND UP0, UPT, UR4, UR47, UPT ;  /* 0x0000002f0400728c */ /* 0x000fe2000bf06270 */
[----:B------:R-:W-:Y:S01]  /*3c350*/  UMOV UR9, UR25 ;  /* 0x0000001900097c82 */ /* 0x000fe20008000000 */
[----:B------:R-:W1:Y:S01]  /*3c360*/  S2R R14, SR_TID.X ;  /* 0x00000000000e7919 */ /* 0x000e620000002100 */
[----:B------:R-:W-:Y:S01]  /*3c370*/  UIADD3 UR5, UR5, 0x1, URZ ;  /* 0x0000000105057890 */ /* 0x000fe2000fffe03f */
[C---:B-1----:R-:W-:Y:S01]  /*3c380*/  IMAD.SHL.U32 R5, R14.reuse, 0x10, RZ ;  /* 0x000000100e057824 */ /* 0x042fe200078e00ff */
[----:B------:R-:W-:-:S04]  /*3c390*/  LOP3.LUT R14, R14, 0x7f, RZ, 0xc0, !PT ;  /* 0x0000007f0e0e7812 */ /* 0x000fc800078ec0ff */
[----:B------:R-:W-:-:S05]  /*3c3a0*/  LOP3.LUT R5, R5, 0x70, RZ, 0xc0, !PT ;  /* 0x0000007005057812 */ /* 0x000fca00078ec0ff */
[----:B------:R-:W-:Y:S01]  /*3c3b0*/  IMAD R5, R14, 0x80, R5 ;  /* 0x000000800e057824 */ /* 0x000fe200078e0205 */
[----:B--2---:R-:W-:-:S06]  /*3c3c0*/  WARPGROUP.ARRIVE ;  /* 0x00000000000079c5 */ /* 0x004fcc0000000000 */
[----:B------:R-:W-:Y:S01]  /*3c3d0*/  HGMMA.64x256x8.F32.TF32 R24, gdesc[UR20], R24, gsb0 ;  /* 0x07e00000141879f0 */ /* 0x000fe20008002818 */
[----:B----4-:R-:W-:-:S05]  /*3c3e0*/  IADD3 R7, P1, R7, R2, RZ ;  /* 0x0000000207077210 */ /* 0x010fca0007f3e0ff */
[----:B---3--:R-:W-:Y:S01]  /*3c3f0*/  IMAD.X R6, R6, 0x1, R0, P1 ;  /* 0x0000000106067824 */ /* 0x008fe200008e0600 */
[----:B------:R-:W-:Y:S04]  /*3c400*/  STL [R1+0x1f48], R7 ;  /* 0x001f480701007387 */ /* 0x000fe80000100800 */
[----:B------:R-:W-:Y:S04]  /*3c410*/  STL [R1+0x1f44], R6 ;  /* 0x001f440601007387 */ /* 0x000fe80000100800 */
[----:B------:R-:W2:Y:S04]  /*3c420*/  LDL.LU R12, [R1+0x1f50] ;  /* 0x001f5000010c7983 */ /* 0x000ea80000300800 */
[----:B------:R-:W3:Y:S04]  /*3c430*/  LDL.LU R13, [R1+0x1f54] ;  /* 0x001f5400010d7983 */ /* 0x000ee80000300800 */
[----:B------:R-:W4:Y:S04]  /*3c440*/  LDL.LU R11, [R1+0x1f58] ;  /* 0x001f5800010b7983 */ /* 0x000f280000300800 */
[----:B------:R-:W3:Y:S04]  /*3c450*/  LDL.LU R14, [R1+0x1f60] ;  /* 0x001f6000010e7983 */ /* 0x000ee80000300800 */
[----:B------:R-:W3:Y:S01]  /*3c460*/  LDL.LU R10, [R1+0x1f70] ;  /* 0x001f7000010a7983 */ /* 0x000ee20000300800 */
[----:B------:R-:W-:-:S02]  /*3c470*/  WARPGROUP.DEPBAR.LE gsb0, 0x0 ;  /* 0x00008000000079c5 */ /* 0x000fc40000010000 */
[----:B------:R-:W-:-:S06]  /*3c480*/  WARPGROUP.ARRIVE ;  /* 0x00000000000079c5 */ /* 0x000fcc0000000000 */
[----:B------:R-:W-:Y:S03]  /*3c490*/  HGMMA.64x256x8.F32.TF32 R24, gdesc[UR16], R24, gsb0 ;  /* 0x07e00000101879f0 */ /* 0x000fe60008002818 */
[----:B------:R-:W-:Y:S02]  /*3c4a0*/  WARPGROUP.DEPBAR.LE gsb0, 0x0 ;  /* 0x00008000000079c5 */ /* 0x000fe40000010000 */
[----:B------:R-:W-:-:S15]  /*3c4b0*/  WARPGROUP.ARRIVE ;  /* 0x00000000000079c5 */ /* 0x000fde0000000000 */
[----:B------:R-:W-:-:S08]  /*3c4c0*/  NOP ;  /* 0x0000000000007918 */ /* 0x000fd00000000000 */
[----:B------:R-:W-:Y:S01]  /*3c4d0*/  HGMMA.64x256x8.F32.TF32 R24, gdesc[UR12], R24, gsb0 ;  /* 0x07e000000c1879f0 */ /* 0x000fe20008002818 */
[----:B------:R-:W-:-:S04]  /*3c4e0*/  UIMAD UR12, UR4, -0x20, UR48 ;  /* 0xffffffe0040c78a4 */ /* 0x000fc8000f8e0230 */
[----:B------:R-:W-:-:S04]  /*3c4f0*/  UISETP.GT.AND UP1, UPT, UR12, URZ, UPT ;  /* 0x0000003f0c00728c */ /* 0x000fc8000bf24270 */
[----:B------:R-:W-:Y:S02]  /*3c500*/  USEL UR8, URZ, 0x4, !UP1 ;  /* 0x000000043f087887 */ /* 0x000fe4000c800000 */
[----:B------:R-:W-:Y:S02]  /*3c510*/  UISETP.GT.AND UP1, UPT, UR5, 0x5, UPT ;  /* 0x000000050500788c */ /* 0x000fe4000bf24270 */
[----:B------:R-:W-:Y:S02]  /*3c520*/  USEL UR8, UR8, URZ, !UP0 ;  /* 0x0000003f08087287 */ /* 0x000fe4000c000000 */
[----:B------:R-:W-:-:S04]  /*3c530*/  USEL UR5, UR5, URZ, !UP1 ;  /* 0x0000003f05057287 */ /* 0x000fc8000c800000 */
[----:B------:R-:W-:Y:S01]  /*3c540*/  ISETP.NE.U32.AND P0, PT, RZ, UR8, PT ;  /* 0x00000008ff007c0c */ /* 0x000fe2000bf05070 */
[----:B------:R-:W-:Y:S01]  /*3c550*/  UMOV UR8, UR24 ;  /* 0x0000001800087c82 */ /* 0x000fe20008000000 */
[----:B------:R-:W-:Y:S01]  /*3c560*/  ULEA UR13, UR5, UR45, 0x10 ;  /* 0x0000002d050d7291 */ /* 0x000fe2000f8e803f */
[-C--:B--2---:R-:W-:Y:S02]  /*3c570*/  IADD3 R12, P1, R12, R2.reuse, RZ ;  /* 0x000000020c0c7210 */ /* 0x084fe40007f3e0ff */
[----:B----4-:R-:W-:-:S03]  /*3c580*/  IADD3 R11, P2, R11, R2, RZ ;  /* 0x000000020b0b7210 */ /* 0x010fc60007f5e0ff */
[----:B------:R-:W-:Y:S01]  /*3c590*/  VIADD R5, R5, UR13 ;  /* 0x0000000d05057c36 */ /* 0x000fe20008000000 */
[----:B------:R-:W-:Y:S02]  /*3c5a0*/  WARPGROUP.DEPBAR.LE gsb0, 0x0 ;  /* 0x00008000000079c5 */ /* 0x000fe40000010000 */
[----:B------:R-:W-:-:S06]  /*3c5b0*/  WARPGROUP.ARRIVE ;  /* 0x00000000000079c5 */ /* 0x000fcc0000000000 */
[----:B------:R-:W-:Y:S03]  /*3c5c0*/  HGMMA.64x256x8.F32.TF32 R24, gdesc[UR8], R24, gsb0 ;  /* 0x07e00000081879f0 */ /* 0x000fe60008002818 */
[----:B------:R-:W-:Y:S02]  /*3c5d0*/  WARPGROUP.DEPBAR.LE gsb0, 0x0 ;  /* 0x00008000000079c5 */ /* 0x000fe40000010000 */
[----:B------:R1:W-:Y:S04]  /*3c5e0*/  STL [R1+0x2994], R89 ;  /* 0x0029945901007387 */ /* 0x0003e80000100800 */
[----:B-1----:R-:W2:Y:S04]  /*3c5f0*/  LDL.LU R89, [R1+0x1f4c] ;  /* 0x001f4c0001597983 */ /* 0x002ea80000300800 */
[----:B------:R1:W-:Y:S04]  /*3c600*/  STL [R1+0x2990], R90 ;  /* 0x0029905a01007387 */ /* 0x0003e80000100800 */
[----:B-1----:R-:W4:Y:S04]  /*3c610*/  LDL.LU R90, [R1+0x1f5c] ;  /* 0x001f5c00015a7983 */ /* 0x002f280000300800 */
[----:B------:R1:W-:Y:S04]  /*3c620*/  STL [R1+0x298c], R91 ;  /* 0x00298c5b01007387 */ /* 0x0003e80000100800 */
[----:B-1----:R-:W4:Y:S04]  /*3c630*/  LDL.LU R91, [R1+0x1f6c] ;  /* 0x001f6c00015b7983 */ /* 0x002f280000300800 */
[----:B------:R1:W-:Y:S04]  /*3c640*/  STL [R1+0x2988], R92 ;  /* 0x0029885c01007387 */ /* 0x0003e80000100800 */
[----:B-1----:R-:W4:Y:S04]  /*3c650*/  LDL.LU R92, [R1+0x1f68] ;  /* 0x001f6800015c7983 */ /* 0x002f280000300800 */
[----:B------:R1:W-:Y:S04]  /*3c660*/  STL [R1+0x2984], R93 ;  /* 0x0029845d01007387 */ /* 0x0003e80000100800 */
[----:B-1----:R-:W4:Y:S04]  /*3c670*/  LDL.LU R93, [R1+0x1f64] ;  /* 0x001f6400015d7983 */ /* 0x002f280000300800 */
[----:B------:R1:W-:Y:S04]  /*3c680*/  STL [R1+0x2980], R94 ;  /* 0x0029805e01007387 */ /* 0x0003e80000100800 */
[----:B------:R3:W-:Y:S04]  /*3c690*/  STL [R1+0x297c], R95 ;  /* 0x00297c5f01007387 */ /* 0x0007e80000100800 */
[----:B------:R-:W-:Y:S04]  /*3c6a0*/  STL [R1+0x2978], R96 ;  /* 0x0029786001007387 */ /* 0x000fe80000100800 */
        /* <DEDUP_REMOVED lines=31> */
[----:B-1----:R-:W-:-:S03]  /*3c8a0*/  IMAD.MOV.U32 R94, RZ, RZ, R7 ;  /* 0x000000ffff5e7224 */ /* 0x002fc600078e0007 */
[----:B------:R-:W-:Y:S01]  /*3c8b0*/  STL.64 [R1+0x28c0], R140 ;  /* 0x0028c08c01007387 */ /* 0x000fe20000100a00 */
[----:B---3--:R-:W-:Y:S01]  /*3c8c0*/  IMAD.MOV.U32 R95, RZ, RZ, R6 ;  /* 0x000000ffff5f7224 */ /* 0x008fe200078e0006 */
[----:B------:R-:W-:Y:S06]  /*3c8d0*/  BAR.SYNC.DEFER_BLOCKING 0x0 ;  /* 0x0000000000007b1d */ /* 0x000fec0000010000 */
[----:B------:R-:W-:Y:S04]  /*3c8e0*/  STL.64 [R1+0x28b8], R142 ;  /* 0x0028b88e01007387 */ /* 0x000fe80000100a00 */
[----:B------:R-:W-:Y:S04]  /*3c8f0*/  STL.64 [R1+0x28b0], R144 ;  /* 0x0028b09001007387 */ /* 0x000fe80000100a00 */
[----:B------:R-:W-:Y:S04]  /*3c900*/  STL.64 [R1+0x28a8], R146 ;  /* 0x0028a89201007387 */ /* 0x000fe80000100a00 */
[----:B------:R-:W-:Y:S04]  /*3c910*/  STL.64 [R1+0x28a0], R148 ;  /* 0x0028a09401007387 */ /* 0x000fe80000100a00 */
[----:B------:R-:W-:Y:S04]  /*3c920*/  STL.64 [R1+0x2898], R150 ;  /* 0x0028989601007387 */ /* 0x000fe80000100a00 */
[----:B------:R-:W3:Y:S01]  /*3c930*/  LDL.LU R6, [R1+0x299c] ;  /* 0x00299c0001067983 */ /* 0x000ee20000300800 */
[----:B------:R-:W-:-:S03]  /*3c940*/  IMAD.X R13, R13, 0x1, R0, P2 ;  /* 0x000000010d0d7824 */ /* 0x000fc600010e0600 */
[----:B------:R-:W3:Y:S04]  /*3c950*/  LDL.LU R7, [R1+0x2998] ;  /* 0x0029980001077983 */ /* 0x000ee80000300800 */
[----:B------:R-:W-:Y:S01]  /*3c960*/  @!PT LDS RZ, [RZ] ;  /* 0x00000000fffff984 */ /* 0x000fe20000000800 */
[----:B------:R-:W-:Y:S01]  /*3c970*/  @!PT LDS RZ, [RZ] ;  /* 0x00000000fffff984 */ /* 0x000fe20000000800 */
[----:B------:R-:W-:Y:S01]  /*3c980*/  @!PT LDS RZ, [RZ] ;  /* 0x00000000fffff984 */ /* 0x000fe20000000800 */
[----:B------:R1:W-:Y:S04]  /*3c990*/  LDGSTS.E [R5], desc[UR6][R94.64], P0 ;  /* 0x000000005e057fae */ /* 0x0003e80008121846 */
[----:B------:R2:W-:Y:S01]  /*3c9a0*/  STL [R1+0x1f50], R12 ;  /* 0x001f500c01007387 */ /* 0x0005e20000100800 */
[----:B-1----:R-:W-:Y:S02]  /*3c9b0*/  IMAD.MOV.U32 R94, RZ, RZ, R12 ;  /* 0x000000ffff5e7224 */ /* 0x002fe400078e000c */
[----:B--2---:R-:W-:Y:S01]  /*3c9c0*/  IMAD.X R89, R89, 0x1, R0, P1 ;  /* 0x0000000159597824 */ /* 0x004fe200008e0600 */
[----:B------:R-:W-:-:S03]  /*3c9d0*/  IADD3 R14, P1, R14, R2, RZ ;  /* 0x000000020e0e7210 */ /* 0x000fc60007f3e0ff */
[----:B------:R-:W-:Y:S01]  /*3c9e0*/  IMAD.MOV.U32 R95, RZ, RZ, R89 ;  /* 0x000000ffff5f7224 */ /* 0x000fe200078e0059 */
[----:B------:R-:W-:Y:S04]  /*3c9f0*/  STL [R1+0x1f4c], R89 ;  /* 0x001f4c5901007387 */ /* 0x000fe80000100800 */
[----:B------:R-:W-:Y:S04]  /*3ca00*/  STL [R1+0x1f58], R11 ;  /* 0x001f580b01007387 */ /* 0x000fe80000100800 */
[----:B------:R-:W2:Y:S01]  /*3ca10*/  LDL.LU R12, [R1+0x1f78] ;  /* 0x001f7800010c7983 */ /* 0x000ea20000300800 */
[----:B----4-:R-:W-:-:S03]  /*3ca20*/  IMAD.X R90, R90, 0x1, R0, P1 ;  /* 0x000000015a5a7824 */ /* 0x010fc600008e0600 */
[----:B------:R1:W-:Y:S04]  /*3ca30*/  LDGSTS.E [R5+0x4000], desc[UR6][R94.64], P0 ;  /* 0x040000005e057fae */ /* 0x0003e80008121846 */
[----:B------:R4:W-:Y:S01]  /*3ca40*/  STL [R1+0x1f54], R13 ;  /* 0x001f540d01007387 */ /* 0x0009e20000100800 */
[----:B-1----:R-:W-:Y:S02]  /*3ca50*/  IMAD.MOV.U32 R95, RZ, RZ, R13 ;  /* 0x000000ffff5f7224 */ /* 0x002fe400078e000d */
[----:B------:R-:W-:Y:S01]  /*3ca60*/  IMAD.MOV.U32 R94, RZ, RZ, R11 ;  /* 0x000000ffff5e7224 */ /* 0x000fe200078e000b */
[----:B----4-:R-:W4:Y:S04]  /*3ca70*/  LDL.LU R13, [R1+0x1f74] ;  /* 0x001f7400010d7983 */ /* 0x010f280000300800 */
[----:B------:R-:W3:Y:S04]  /*3ca80*/  LDL.LU R89, [R1+0x1f80] ;  /* 0x001f800001597983 */ /* 0x000ee80000300800 */
[----:B------:R-:W3:Y:S04]  /*3ca90*/  LDL.LU R11, [R1+0x1f88] ;  /* 0x001f8800010b7983 */ /* 0x000ee80000300800 */
[----:B------:R1:W-:Y:S04]  /*3caa0*/  LDGSTS.E [R5+0x8000], desc[UR6][R94.64], P0 ;  /* 0x080000005e057fae */ /* 0x0003e80008121846 */
[----:B------:R-:W-:Y:S04]  /*3cab0*/  STL [R1+0x1f60], R14 ;  /* 0x001f600e01007387 */ /* 0x000fe80000100800 */
[----:B------:R1:W-:Y:S02]  /*3cac0*/  STL [R1+0x1f5c], R90 ;  /* 0x001f5c5a01007387 */ /* 0x0003e40000100800 */
[----:B-1----:R-:W-:-:S02]  /*3cad0*/  IMAD.MOV.U32 R95, RZ, RZ, R90 ;  /* 0x000000ffff5f7224 */ /* 0x002fc400078e005a */
[----:B------:R-:W3:Y:S01]  /*3cae0*/  LDL.LU R90, [R1+0x1f7c] ;  /* 0x001f7c00015a7983 */ /* 0x000ee20000300800 */
[----:B------:R-:W-:-:S03]  /*3caf0*/  IMAD.MOV.U32 R94, RZ, RZ, R14 ;  /* 0x000000ffff5e7224 */ /* 0x000fc600078e000e */
[----:B------:R-:W3:Y:S01]  /*3cb00*/  LDL.LU R14, [R1+0x1f84] ;  /* 0x001f8400010e7983 */ /* 0x000ee20000300800 */
[----:B------:R-:W-:Y:S01]  /*3cb10*/  UISETP.GT.AND UP1, UPT, UR12, 0x1, UPT ;  /* 0x000000010c00788c */ /* 0x000fe2000bf24270 */
[----:B------:R-:W-:Y:S02]  /*3cb20*/  IADD3 R92, P1, R92, R2, RZ ;  /* 0x000000025c5c7210 */ /* 0x000fe40007f3e0ff */
[----:B------:R-:W-:Y:S01]  /*3cb30*/  LDGSTS.E [R5+0xc000], desc[UR6][R94.64], P0 ;  /* 0x0c0000005e057fae */ /* 0x000fe20008121846 */
[----:B------:R-:W-:-:S04]  /*3cb40*/  USEL UR8, URZ, 0x4, !UP1 ;  /* 0x000000043f087887 */ /* 0x000fc8000c800000 */
[----:B------:R-:W-:Y:S01]  /*3cb50*/  USEL UR8, UR8, URZ, !UP0 ;  /* 0x0000003f08087287 */ /* 0x000fe2000c000000 */
[----:B------:R-:W-:-:S05]  /*3cb60*/  IADD3 R10, P2, R10, R2, RZ ;  /* 0x000000020a0a7210 */ /* 0x000fca0007f5e0ff */
[----:B------:R-:W-:Y:S01]  /*3cb70*/  ISETP.NE.U32.AND P0, PT, RZ, UR8, PT ;  /* 0x00000008ff007c0c */ /* 0x000fe2000bf05070 */
[--C-:B------:R-:W-:Y:S02]  /*3cb80*/  IMAD.X R93, R93, 0x1, R0.reuse, P1 ;  /* 0x000000015d5d7824 */ /* 0x100fe400008e0600 */
[----:B------:R-:W-:Y:S01]  /*3cb90*/  IMAD.X R91, R91, 0x1, R0, P2 ;  /* 0x000000015b5b7824 */ /* 0x000fe200010e0600 */
[----:B------:R1:W-:Y:S01]  /*3cba0*/  STL [R1+0x1f68], R92 ;  /* 0x001f685c01007387 */ /* 0x0003e20000100800 */
[----:B------:R-:W-:-:S03]  /*3cbb0*/  UISETP.GT.AND UP1, UPT, UR12, 0x2, UPT ;  /* 0x000000020c00788c */ /* 0x000fc6000bf24270 */
[----:B------:R1:W-:Y:S04]  /*3cbc0*/  STL [R1+0x1f64], R93 ;  /* 0x001f645d01007387 */ /* 0x0003e80000100800 */
[----:B------:R1:W-:Y:S04]  /*3cbd0*/  STL [R1+0x1f70], R10 ;  /* 0x001f700a01007387 */ /* 0x0003e80000100800 */
[----:B------:R-:W-:Y:S04]  /*3cbe0*/  STL [R1+0x1f6c], R91 ;  /* 0x001f6c5b01007387 */ /* 0x000fe80000100800 */
[----:B------:R1:W-:Y:S04]  /*3cbf0*/  LDGSTS.E [R5+0x4], desc[UR6][R92.64], P0 ;  /* 0x000040005c057fae */ /* 0x0003e80008121846 */
[----:B------:R-:W3:Y:S01]  /*3cc00*/  LDL.LU R96, [R1+0x1f90] ;  /* 0x001f900001607983 */ /* 0x000ee20000300800 */
[----:B------:R-:W-:-:S03]  /*3cc10*/  USEL UR8, URZ, 0x4, !UP1 ;  /* 0x000000043f087887 */ /* 0x000fc6000c800000 */
[----:B------:R-:W3:Y:S01]  /*3cc20*/  LDL.LU R94, [R1+0x1f98] ;  /* 0x001f9800015e7983 */ /* 0x000ee20000300800 */
[----:B-1----:R-:W-:-:S03]  /*3cc30*/  IMAD.MOV.U32 R92, RZ, RZ, R10 ;  /* 0x000000ffff5c7224 */ /* 0x002fc600078e000a */
[----:B------:R-:W3:Y:S01]  /*3cc40*/  LDL.LU R97, [R1+0x1f8c] ;  /* 0x001f8c0001617983 */ /* 0x000ee20000300800 */
[----:B------:R-:W-:-:S03]  /*3cc50*/  IMAD.MOV.U32 R93, RZ, RZ, R91 ;  /* 0x000000ffff5d7224 */ /* 0x000fc600078e005b */
[----:B------:R-:W3:Y:S01]  /*3cc60*/  LDL.LU R95, [R1+0x1f94] ;  /* 0x001f9400015f7983 */ /* 0x000ee20000300800 */
[----:B------:R-:W-:-:S03]  /*3cc70*/  USEL UR8, UR8, URZ, !UP0 ;  /* 0x0000003f08087287 */ /* 0x000fc6000c000000 */
[----:B------:R1:W-:Y:S04]  /*3cc80*/  LDGSTS.E [R5+0x4004], desc[UR6][R92.64], P0 ;  /* 0x040040005c057fae */ /* 0x0003e80008121846 */
[----:B------:R-:W3:Y:S01]  /*3cc90*/  LDL.LU R10, [R1+0x1fa0] ;  /* 0x001fa000010a7983 */ /* 0x000ee20000300800 */
[----:B--2---:R-:W-:-:S05]  /*3cca0*/  IADD3 R12, P1, R12, R2, RZ ;  /* 0x000000020c0c7210 */ /* 0x004fca0007f3e0ff */
[----:B-1----:R-:W-:Y:S01]  /*3ccb0*/  IMAD.MOV.U32 R92, RZ, RZ, R12 ;  /* 0x000000ffff5c7224 */ /* 0x002fe200078e000c */
[----:B------:R1:W-:Y:S01]  /*3ccc0*/  STL [R1+0x1f78], R12 ;  /* 0x001f780c01007387 */ /* 0x0003e20000100800 */
[----:B----4-:R-:W-:Y:S01]  /*3ccd0*/  IMAD.X R13, R13, 0x1, R0, P1 ;  /* 0x000000010d0d7824 */ /* 0x010fe200008e0600 */
[----:B---3--:R-:W-:-:S03]  /*3cce0*/  IADD3 R89, P2, R89, R2, RZ ;  /* 0x0000000259597210 */ /* 0x008fc60007f5e0ff */
[----:B------:R-:W-:Y:S01]  /*3ccf0*/  IMAD.MOV.U32 R93, RZ, RZ, R13 ;  /* 0x000000ffff5d7224 */ /* 0x000fe200078e000d */
[----:B------:R2:W-:Y:S01]  /*3cd00*/  STL [R1+0x1f74], R13 ;  /* 0x001f740d01007387 */ /* 0x0005e20000100800 */
[----:B------:R-:W-:-:S03]  /*3cd10*/  ISETP.NE.U32.AND P1, PT, RZ, UR8, PT ;  /* 0x00000008ff007c0c */ /* 0x000fc6000bf25070 */
[----:B-1----:R-:W3:Y:S01]  /*3cd20*/  LDL.LU R12, [R1+0x1f9c] ;  /* 0x001f9c00010c7983 */ /* 0x002ee20000300800 */
[----:B------:R-:W-:-:S03]  /*3cd30*/  IADD3 R11, P3, R11, R2, RZ ;  /* 0x000000020b0b7210 */ /* 0x000fc60007f7e0ff */
[----:B------:R-:W-:Y:S04]  /*3cd40*/  LDGSTS.E [R5+0x8004], desc[UR6][R92.64], P0 ;  /* 0x080040005c057fae */ /* 0x000fe80008121846 */
[----:B--2---:R-:W2:Y:S04]  /*3cd50*/  LDL.LU R13, [R1+0x1fa8] ;  /* 0x001fa800010d7983 */ /* 0x004ea80000300800 */
[----:B------:R-:W4:Y:S01]  /*3cd60*/  LDL.LU R92, [R1+0x1fb0] ;  /* 0x001fb000015c7983 */ /* 0x000f220000300800 */
[----:B------:R-:W-:-:S03]  /*3cd70*/  IMAD.X R90, R90, 0x1, R0, P2 ;  /* 0x000000015a5a7824 */ /* 0x000fc600010e0600 */
[----:B------:R-:W-:Y:S01]  /*3cd80*/  STL [R1+0x1f80], R89 ;  /* 0x001f805901007387 */ /* 0x000fe20000100800 */
[----:B------:R-:W-:-:S03]  /*3cd90*/  IMAD.MOV.U32 R91, RZ, RZ, R90 ;  /* 0x000000ffff5b7224 */ /* 0x000fc600078e005a */
[----:B------:R1:W-:Y:S01]  /*3cda0*/  STL [R1+0x1f7c], R90 ;  /* 0x001f7c5a01007387 */ /* 0x0003e20000100800 */
[----:B------:R-:W-:Y:S02]  /*3cdb0*/  IMAD.X R14, R14, 0x1, R0, P3 ;  /* 0x000000010e0e7824 */ /* 0x000fe400018e0600 */
[----:B-1----:R-:W-:Y:S01]  /*3cdc0*/  IMAD.MOV.U32 R90, RZ, RZ, R89 ;  /* 0x000000ffff5a7224 */ /* 0x002fe200078e0059 */
[----:B------:R-:W-:Y:S04]  /*3cdd0*/  STL [R1+0x1f88], R11 ;  /* 0x001f880b01007387 */ /* 0x000fe80000100800 */
[----:B------:R1:W-:Y:S04]  /*3cde0*/  LDGSTS.E [R5+0xc004], desc[UR6][R90.64], P0 ;  /* 0x0c0040005a057fae */ /* 0x0003e80008121846 */
[----:B------:R1:W-:Y:S04]  /*3cdf0*/  STL [R1+0x1f84], R14 ;  /* 0x001f840e01007387 */ /* 0x0003e80000100800 */
[----:B------:R-:W4:Y:S01]  /*3ce00*/  LDL.LU R89, [R1+0x1fa4] ;  /* 0x001fa40001597983 */ /* 0x000f220000300800 */
[----:B-1----:R-:W-:-:S03]  /*3ce10*/  IMAD.MOV.U32 R90, RZ, RZ, R11 ;  /* 0x000000ffff5a7224 */ /* 0x002fc600078e000b */
[----:B------:R-:W4:Y:S01]  /*3ce20*/  LDL.LU R93, [R1+0x1fac] ;  /* 0x001fac00015d7983 */ /* 0x000f220000300800 */
[----:B------:R-:W-:-:S05]  /*3ce30*/  IMAD.MOV.U32 R91, RZ, RZ, R14 ;  /* 0x000000ffff5b7224 */ /* 0x000fca00078e000e */
[----:B------:R-:W-:Y:S04]  /*3ce40*/  LDGSTS.E [R5+0x8], desc[UR6][R90.64], P1 ;  /* 0x000080005a057fae */ /* 0x000fe80008921846 */
[----:B------:R-:W4:Y:S04]  /*3ce50*/  LDL.LU R91, [R1+0x1fb4] ;  /* 0x001fb400015b7983 */ /* 0x000f280000300800 */
[----:B------:R-:W4:Y:S04]  /*3ce60*/  LDL.LU R14, [R1+0x1fb8] ;  /* 0x001fb800010e7983 */ /* 0x000f280000300800 */
[----:B------:R-:W4:Y:S04]  /*3ce70*/  LDL.LU R90, [R1+0x1fbc] ;  /* 0x001fbc00015a7983 */ /* 0x000f280000300800 */
[----:B------:R-:W4:Y:S01]  /*3ce80*/  LDL.LU R11, [R1+0x1fc0] ;  /* 0x001fc000010b7983 */ /* 0x000f220000300800 */
[----:B------:R-:W-:-:S02]  /*3ce90*/  IADD3 R96, P0, R96, R2, RZ ;  /* 0x0000000260607210 */ /* 0x000fc40007f1e0ff */
[----:B------:R-:W-:-:S03]  /*3cea0*/  IADD3 R94, P2, R94, R2, RZ ;  /* 0x000000025e5e7210 */ /* 0x000fc60007f5e0ff */
[--C-:B------:R-:W-:Y:S01]  /*3ceb0*/  IMAD.X R97, R97, 0x1, R0.reuse, P0 ;  /* 0x0000000161617824 */ /* 0x100fe200000e0600 */
[----:B------:R-:W-:Y:S01]  /*3cec0*/  IADD3 R10, P0, R10, R2, RZ ;  /* 0x000000020a0a7210 */ /* 0x000fe20007f1e0ff */
[----:B------:R-:W-:Y:S01]  /*3ced0*/  IMAD.X R95, R95, 0x1, R0, P2 ;  /* 0x000000015f5f7824 */ /* 0x000fe200010e0600 */
[----:B------:R-:W-:Y:S01]  /*3cee0*/  UISETP.GT.AND UP1, UPT, UR12, 0x3, UPT ;  /* 0x000000030c00788c */ /* 0x000fe2000bf24270 */
[----:B------:R-:W-:Y:S04]  /*3cef0*/  STL [R1+0x1f90], R96 ;  /* 0x001f906001007387 */ /* 0x000fe80000100800 */
[----:B------:R-:W-:Y:S01]  /*3cf00*/  STL [R1+0x1f8c], R97 ;  /* 0x001f8c6101007387 */ /* 0x000fe20000100800 */
[----:B------:R-:W-:-:S03]  /*3cf10*/  USEL UR8, URZ, 0x4, !UP1 ;  /* 0x000000043f087887 */ /* 0x000fc6000c800000 */
[----:B------:R1:W-:Y:S04]  /*3cf20*/  STL [R1+0x1f98], R94 ;  /* 0x001f985e01007387 */ /* 0x0003e80000100800 */
[----:B------:R-:W-:Y:S04]  /*3cf30*/  LDGSTS.E [R5+0x4008], desc[UR6][R96.64], P1 ;  /* 0x0400800060057fae */ /* 0x000fe80008921846 */
[----:B------:R3:W-:Y:S04]  /*3cf40*/  STL [R1+0x1f94], R95 ;  /* 0x001f945f01007387 */ /* 0x0007e80000100800 */
[----:B------:R1:W-:Y:S01]  /*3cf50*/  LDGSTS.E [R5+0x8008], desc[UR6][R94.64], P1 ;  /* 0x080080005e057fae */ /* 0x0003e20008921846 */
[----:B------:R-:W-:-:S03]  /*3cf60*/  USEL UR8, UR8, URZ, !UP0 ;  /* 0x0000003f08087287 */ /* 0x000fc6000c000000 */
[----:B------:R-:W-:Y:S01]  /*3cf70*/  STL [R1+0x1fa0], R10 ;  /* 0x001fa00a01007387 */ /* 0x000fe20000100800 */
[----:B-1----:R-:W-:Y:S02]  /*3cf80*/  IMAD.MOV.U32 R94, RZ, RZ, R10 ;  /* 0x000000ffff5e7224 */ /* 0x002fe400078e000a */
[----:B---3--:R-:W-:-:S04]  /*3cf90*/  IMAD.X R12, R12, 0x1, R0, P0 ;  /* 0x000000010c0c7824 */ /* 0x008fc800000e0600 */
[----:B------:R-:W-:Y:S01]  /*3cfa0*/  IMAD.MOV.U32 R95, RZ, RZ, R12 ;  /* 0x000000ffff5f7224 */ /* 0x000fe200078e000c */
[----:B------:R1:W-:Y:S04]  /*3cfb0*/  STL [R1+0x1f9c], R12 ;  /* 0x001f9c0c01007387 */ /* 0x0003e80000100800 */
[----:B------:R-:W-:Y:S01]  /*3cfc0*/  LDGSTS.E [R5+0xc008], desc[UR6][R94.64], P1 ;  /* 0x0c0080005e057fae */ /* 0x000fe20008921846 */
[-C--:B--2---:R-:W-:Y:S02]  /*3cfd0*/  IADD3 R13, P1, R13, R2.reuse, RZ ;  /* 0x000000020d0d7210 */ /* 0x084fe40007f3e0ff */
[----:B------:R-:W-:Y:S02]  /*3cfe0*/  ISETP.NE.U32.AND P0, PT, RZ, UR8, PT ;  /* 0x00000008ff007c0c */ /* 0x000fe4000bf05070 */
[----:B----4-:R-:W-:Y:S01]  /*3cff0*/  IADD3 R92, P2, R92, R2, RZ ;  /* 0x000000025c5c7210 */ /* 0x010fe20007f5e0ff */
[----:B------:R-:W2:Y:S04]  /*3d000*/  LDL.LU R95, [R1+0x1fc4] ;  /* 0x001fc400015f7983 */ /* 0x000ea80000300800 */
[----:B------:R-:W3:Y:S04]  /*3d010*/  LDL.LU R94, [R1+0x1fc8] ;  /* 0x001fc800015e7983 */ /* 0x000ee80000300800 */
[----:B-1----:R-:W4:Y:S01]  /*3d020*/  LDL.LU R12, [R1+0x1fd0] ;  /* 0x001fd000010c7983 */ /* 0x002f220000300800 */
[----:B------:R-:W-:-:S03]  /*3d030*/  IMAD.MOV.U32 R96, RZ, RZ, R13 ;  /* 0x000000ffff607224 */ /* 0x000fc600078e000d */
[----:B------:R-:W4:Y:S04]  /*3d040*/  LDL.LU R10, [R1+0x1fd8] ;  /* 0x001fd800010a7983 */ /* 0x000f280000300800 */
[----:B------:R-:W-:Y:S01]  /*3d050*/  STL [R1+0x1fa8], R13 ;  /* 0x001fa80d01007387 */ /* 0x000fe20000100800 */
[----:B------:R-:W-:-:S04]  /*3d060*/  IMAD.X R89, R89, 0x1, R0, P1 ;  /* 0x0000000159597824 */ /* 0x000fc800008e0600 */
[----:B------:R-:W-:Y:S01]  /*3d070*/  IMAD.MOV.U32 R97, RZ, RZ, R89 ;  /* 0x000000ffff617224 */ /* 0x000fe200078e0059 */
[----:B------:R1:W-:Y:S01]  /*3d080*/  STL [R1+0x1fa4], R89 ;  /* 0x001fa45901007387 */ /* 0x0003e20000100800 */
[----:B------:R-:W-:-:S03]  /*3d090*/  IMAD.X R93, R93, 0x1, R0, P2 ;  /* 0x000000015d5d7824 */ /* 0x000fc600010e0600 */
[----:B------:R1:W-:Y:S04]  /*3d0a0*/  STL [R1+0x1fb0], R92 ;  /* 0x001fb05c01007387 */ /* 0x0003e80000100800 */
[----:B------:R-:W-:Y:S04]  /*3d0b0*/  LDGSTS.E [R5+0xc], desc[UR6][R96.64], P0 ;  /* 0x0000c00060057fae */ /* 0x000fe80008121846 */
[----:B-1----:R-:W4:Y:S01]  /*3d0c0*/  LDL.LU R89, [R1+0x1fcc] ;  /* 0x001fcc0001597983 */ /* 0x002f220000300800 */
[----:B------:R-:W-:-:S03]  /*3d0d0*/  IADD3 R14, P1, R14, R2, RZ ;  /* 0x000000020e0e7210 */ /* 0x000fc60007f3e0ff */
[----:B------:R1:W-:Y:S02]  /*3d0e0*/  STL [R1+0x1fac], R93 ;  /* 0x001fac5d01007387 */ /* 0x0003e40000100800 */
[----:B------:R-:W-:Y:S02]  /*3d0f0*/  IMAD.X R91, R91, 0x1, R0, P1 ;  /* 0x000000015b5b7824 */ /* 0x000fe400008e0600 */
[----:B------:R-:W4:Y:S01]  /*3d100*/  LDL.LU R13, [R1+0x1fd4] ;  /* 0x001fd400010d7983 */ /* 0x000f220000300800 */
[----:B------:R-:W-:-:S03]  /*3d110*/  IADD3 R11, P2, R11, R2, RZ ;  /* 0x000000020b0b7210 */ /* 0x000fc60007f5e0ff */
[----:B------:R1:W-:Y:S04]  /*3d120*/  LDGSTS.E [R5+0x400c], desc[UR6][R92.64], P0 ;  /* 0x0400c0005c057fae */ /* 0x0003e80008121846 */
[----:B------:R1:W-:Y:S01]  /*3d130*/  STL [R1+0x1fb8], R14 ;  /* 0x001fb80e01007387 */ /* 0x0003e20000100800 */
[----:B------:R-:W-:-:S03]  /*3d140*/  IMAD.X R90, R90, 0x1, R0, P2 ;  /* 0x000000015a5a7824 */ /* 0x000fc600010e0600 */
[----:B------:R-:W-:Y:S01]  /*3d150*/  STL [R1+0x1fb4], R91 ;  /* 0x001fb45b01007387 */ /* 0x000fe20000100800 */
[----:B-1----:R-:W-:-:S03]  /*3d160*/  IMAD.MOV.U32 R92, RZ, RZ, R14 ;  /* 0x000000ffff5c7224 */ /* 0x002fc600078e000e */
[----:B------:R-:W-:Y:S01]  /*3d170*/  STL [R1+0x1fc0], R11 ;  /* 0x001fc00b01007387 */ /* 0x000fe20000100800 */
[----:B------:R-:W-:-:S03]  /*3d180*/  IMAD.MOV.U32 R93, RZ, RZ, R91 ;  /* 0x000000ffff5d7224 */ /* 0x000fc600078e005b */
[----:B------:R-:W4:Y:S04]  /*3d190*/  LDL.LU R14, [R1+0x1fe0] ;  /* 0x001fe000010e7983 */ /* 0x000f280000300800 */
[----:B------:R1:W-:Y:S04]  /*3d1a0*/  LDGSTS.E [R5+0x800c], desc[UR6][R92.64], P0 ;  /* 0x0800c0005c057fae */ /* 0x0003e80008121846 */
[----:B------:R1:W-:Y:S02]  /*3d1b0*/  STL [R1+0x1fbc], R90 ;  /* 0x001fbc5a01007387 */ /* 0x0003e40000100800 */
[----:B-1----:R-:W-:-:S02]  /*3d1c0*/  IMAD.MOV.U32 R93, RZ, RZ, R90 ;  /* 0x000000ffff5d7224 */ /* 0x002fc400078e005a */
[----:B------:R-:W4:Y:S01]  /*3d1d0*/  LDL.LU R90, [R1+0x1fdc] ;  /* 0x001fdc00015a7983 */ /* 0x000f220000300800 */
[----:B------:R-:W1:Y:S01]  /*3d1e0*/  S2R R97, SR_TID.X ;  /* 0x0000000000617919 */ /* 0x000e620000002100 */
[----:B------:R-:W-:-:S04]  /*3d1f0*/  UISETP.GT.AND UP1, UPT, UR12, 0x4, UPT ;  /* 0x000000040c00788c */ /* 0x000fc8000bf24270 */
[----:B------:R-:W-:Y:S01]  /*3d200*/  USEL UR8, URZ, 0x4, !UP1 ;  /* 0x000000043f087887 */ /* 0x000fe2000c800000 */
[----:B------:R-:W-:-:S03]  /*3d210*/  IMAD.MOV.U32 R92, RZ, RZ, R11 ;  /* 0x000000ffff5c7224 */ /* 0x000fc600078e000b */
[----:B------:R-:W-:Y:S02]  /*3d220*/  USEL UR8, UR8, URZ, !UP0 ;  /* 0x0000003f08087287 */ /* 0x000fe4000c000000 */
[----:B------:R1:W-:Y:S04]  /*3d230*/  LDGSTS.E [R5+0xc00c], desc[UR6][R92.64], P0 ;  /* 0x0c00c0005c057fae */ /* 0x0003e80008121846 */
[----:B------:R-:W-:Y:S01]  /*3d240*/  ISETP.NE.U32.AND P0, PT, RZ, UR8, PT ;  /* 0x00000008ff007c0c */ /* 0x000fe2000bf05070 */
[----:B------:R-:W4:Y:S04]  /*3d250*/  LDL.LU R93, [R1+0x1fe4] ;  /* 0x001fe400015d7983 */ /* 0x000f280000300800 */
[----:B------:R-:W4:Y:S04]  /*3d260*/  LDL.LU R92, [R1+0x1fe8] ;  /* 0x001fe800015c7983 */ /* 0x000f280000300800 */
[----:B------:R-:W4:Y:S01]  /*3d270*/  LDL.LU R91, [R1+0x1fec] ;  /* 0x001fec00015b7983 */ /* 0x000f220000300800 */
[C---:B-1----:R-:W-:Y:S01]  /*3d280*/  IMAD.SHL.U32 R96, R97.reuse, 0x10, RZ ;  /* 0x0000001061607824 */ /* 0x042fe200078e00ff */
[----:B------:R-:W-:-:S02]  /*3d290*/  LOP3.LUT R97, R97, 0x7f, RZ, 0xc0, !PT ;  /* 0x0000007f61617812 */ /* 0x000fc400078ec0ff */
[----:B------:R-:W4:Y:S02]  /*3d2a0*/  LDL.LU R11, [R1+0x1ff0] ;  /* 0x001ff000010b7983 */ /* 0x000f240000300800 */
[----:B------:R-:W-:-:S05]  /*3d2b0*/  LOP3.LUT R96, R96, 0x70, RZ, 0xc0, !PT ;  /* 0x0000007060607812 */ /* 0x000fca00078ec0ff */
[----:B------:R-:W-:-:S05]  /*3d2c0*/  IMAD R96, R97, 0x80, R96 ;  /* 0x0000008061607824 */ /* 0x000fca00078e0260 */
[----:B------:R-:W-:-:S05]  /*3d2d0*/  LOP3.LUT R96, R96, 0x10, RZ, 0x3c, !PT ;  /* 0x0000001060607812 */ /* 0x000fca00078e3cff */
[----:B------:R-:W-:Y:S01]  /*3d2e0*/  VIADD R5, R96, UR13 ;  /* 0x0000000d60057c36 */ /* 0x000fe20008000000 */
[----:B---3--:R-:W-:-:S05]  /*3d2f0*/  IADD3 R94, P1, R94, R2, RZ ;  /* 0x000000025e5e7210 */ /* 0x008fca0007f3e0ff */
[----:B--2---:R-:W-:Y:S01]  /*3d300*/  IMAD.X R95, R95, 0x1, R0, P1 ;  /* 0x000000015f5f7824 */ /* 0x004fe200008e0600 */
[-C--:B----4-:R-:W-:Y:S01]  /*3d310*/  IADD3 R12, P1, R12, R2.reuse, RZ ;  /* 0x000000020c0c7210 */ /* 0x090fe20007f3e0ff */
[----:B------:R1:W-:Y:S01]  /*3d320*/  STL [R1+0x1fc8], R94 ;  /* 0x001fc85e01007387 */ /* 0x0003e20000100800 */
[----:B------:R-:W-:-:S03]  /*3d330*/  IADD3 R10, P2, R10, R2, RZ ;  /* 0x000000020a0a7210 */ /* 0x000fc60007f5e0ff */
[----:B------:R2:W-:Y:S04]  /*3d340*/  STL [R1+0x1fc4], R95 ;  /* 0x001fc45f01007387 */ /* 0x0005e80000100800 */
[----:B------:R1:W-:Y:S04]  /*3d350*/  LDGSTS.E [R5], desc[UR6][R94.64], P0 ;  /* 0x000000005e057fae */ /* 0x0003e80008121846 */
[----:B------:R3:W-:Y:S01]  /*3d360*/  STL [R1+0x1fd0], R12 ;  /* 0x001fd00c01007387 */ /* 0x0007e20000100800 */
[----:B-1----:R-:W-:Y:S02]  /*3d370*/  IMAD.MOV.U32 R94, RZ, RZ, R12 ;  /* 0x000000ffff5e7224 */ /* 0x002fe400078e000c */
[----:B------:R-:W-:-:S04]  /*3d380*/  IMAD.X R89, R89, 0x1, R0, P1 ;  /* 0x0000000159597824 */ /* 0x000fc800008e0600 */
[----:B--2---:R-:W-:Y:S01]  /*3d390*/  IMAD.MOV.U32 R95, RZ, RZ, R89 ;  /* 0x000000ffff5f7224 */ /* 0x004fe200078e0059 */
[----:B------:R-:W-:Y:S04]  /*3d3a0*/  STL [R1+0x1fcc], R89 ;  /* 0x001fcc5901007387 */ /* 0x000fe80000100800 */
[----:B------:R-:W-:Y:S04]  /*3d3b0*/  STL [R1+0x1fd8], R10 ;  /* 0x001fd80a01007387 */ /* 0x000fe80000100800 */
[----:B---3--:R-:W2:Y:S01]  /*3d3c0*/  LDL.LU R12, [R1+0x1ff8] ;  /* 0x001ff800010c7983 */ /* 0x008ea20000300800 */
[----:B------:R-:W-:-:S03]  /*3d3d0*/  IMAD.X R13, R13, 0x1, R0, P2 ;  /* 0x000000010d0d7824 */ /* 0x000fc600010e0600 */
[----:B------:R1:W-:Y:S04]  /*3d3e0*/  LDGSTS.E [R5+0x4000], desc[UR6][R94.64], P0 ;  /* 0x040000005e057fae */ /* 0x0003e80008121846 */
[----:B------:R3:W-:Y:S01]  /*3d3f0*/  STL [R1+0x1fd4], R13 ;  /* 0x001fd40d01007387 */ /* 0x0007e20000100800 */
[----:B-1----:R-:W-:Y:S02]  /*3d400*/  IMAD.MOV.U32 R95, RZ, RZ, R13 ;  /* 0x000000ffff5f7224 */ /* 0x002fe400078e000d */
[----:B------:R-:W-:Y:S01]  /*3d410*/  IMAD.MOV.U32 R94, RZ, RZ, R10 ;  /* 0x000000ffff5e7224 */ /* 0x000fe200078e000a */
[----:B---3--:R-:W3:Y:S04]  /*3d420*/  LDL.LU R13, [R1+0x1ff4] ;  /* 0x001ff400010d7983 */ /* 0x008ee80000300800 */
[----:B------:R-:W4:Y:S01]  /*3d430*/  LDL.LU R89, [R1+0x2000] ;  /* 0x0020000001597983 */ /* 0x000f220000300800 */
[----:B------:R-:W-:-:S03]  /*3d440*/  IADD3 R14, P1, R14, R2, RZ ;  /* 0x000000020e0e7210 */ /* 0x000fc60007f3e0ff */
[----:B------:R-:W4:Y:S04]  /*3d450*/  LDL.LU R10, [R1+0x2008] ;  /* 0x00200800010a7983 */ /* 0x000f280000300800 */
[----:B------:R1:W-:Y:S04]  /*3d460*/  LDGSTS.E [R5+0x8000], desc[UR6][R94.64], P0 ;  /* 0x080000005e057fae */ /* 0x0003e80008121846 */
[----:B------:R-:W-:Y:S01]  /*3d470*/  STL [R1+0x1fe0], R14 ;  /* 0x001fe00e01007387 */ /* 0x000fe20000100800 */
[----:B------:R-:W-:-:S04]  /*3d480*/  IMAD.X R90, R90, 0x1, R0, P1 ;  /* 0x000000015a5a7824 */ /* 0x000fc800008e0600 */
[----:B-1----:R-:W-:Y:S01]  /*3d490*/  IMAD.MOV.U32 R95, RZ, RZ, R90 ;  /* 0x000000ffff5f7224 */ /* 0x002fe200078e005a */
[----:B------:R1:W-:Y:S01]  /*3d4a0*/  STL [R1+0x1fdc], R90 ;  /* 0x001fdc5a01007387 */ /* 0x0003e20000100800 */
[----:B------:R-:W-:Y:S01]  /*3d4b0*/  IMAD.MOV.U32 R94, RZ, RZ, R14 ;  /* 0x000000ffff5e7224 */ /* 0x000fe200078e000e */
[----:B------:R-:W-:Y:S02]  /*3d4c0*/  UISETP.GT.AND UP1, UPT, UR12, 0x5, UPT ;  /* 0x000000050c00788c */ /* 0x000fe4000bf24270 */
[----:B-1----:R-:W4:Y:S04]  /*3d4d0*/  LDL.LU R90, [R1+0x1ffc] ;  /* 0x001ffc00015a7983 */ /* 0x002f280000300800 */
[----:B------:R-:W4:Y:S01]  /*3d4e0*/  LDL.LU R14, [R1+0x2004] ;  /* 0x00200400010e7983 */ /* 0x000f220000300800 */
[----:B------:R-:W-:-:S03]  /*3d4f0*/  USEL UR8, URZ, 0x4, !UP1 ;  /* 0x000000043f087887 */ /* 0x000fc6000c800000 */
[----:B------:R-:W-:Y:S01]  /*3d500*/  LDGSTS.E [R5+0xc000], desc[UR6][R94.64], P0 ;  /* 0x0c0000005e057fae */ /* 0x000fe20008121846 */
[----:B------:R-:W-:Y:S01]  /*3d510*/  USEL UR8, UR8, URZ, !UP0 ;  /* 0x0000003f08087287 */ /* 0x000fe2000c000000 */
[----:B------:R-:W-:-:S05]  /*3d520*/  IADD3 R92, P1, R92, R2, RZ ;  /* 0x000000025c5c7210 */ /* 0x000fca0007f3e0ff */
[----:B------:R-:W-:Y:S01]  /*3d530*/  ISETP.NE.U32.AND P0, PT, RZ, UR8, PT ;  /* 0x00000008ff007c0c */ /* 0x000fe2000bf05070 */
[--C-:B------:R-:W-:Y:S01]  /*3d540*/  IMAD.X R93, R93, 0x1, R0.reuse, P1 ;  /* 0x000000015d5d7824 */ /* 0x100fe200008e0600 */
[----:B------:R-:W-:Y:S01]  /*3d550*/  IADD3 R11, P2, R11, R2, RZ ;  /* 0x000000020b0b7210 */ /* 0x000fe20007f5e0ff */
[----:B------:R1:W-:Y:S04]  /*3d560*/  STL [R1+0x1fe8], R92 ;  /* 0x001fe85c01007387 */ /* 0x0003e80000100800 */
[----:B------:R-:W-:Y:S01]  /*3d570*/  IMAD.X R91, R91, 0x1, R0, P2 ;  /* 0x000000015b5b7824 */ /* 0x000fe200010e0600 */
[----:B------:R1:W-:Y:S04]  /*3d580*/  STL [R1+0x1fe4], R93 ;  /* 0x001fe45d01007387 */ /* 0x0003e80000100800 */
[----:B------:R1:W-:Y:S01]  /*3d590*/  STL [R1+0x1ff0], R11 ;  /* 0x001ff00b01007387 */ /* 0x0003e20000100800 */
[----:B------:R-:W-:-:S03]  /*3d5a0*/  UISETP.GT.AND UP1, UPT, UR12, 0x6, UPT ;  /* 0x000000060c00788c */ /* 0x000fc6000bf24270 */
[----:B------:R-:W-:Y:S04]  /*3d5b0*/  STL [R1+0x1fec], R91 ;  /* 0x001fec5b01007387 */ /* 0x000fe80000100800 */
[----:B------:R-:W4:Y:S04]  /*3d5c0*/  LDL.LU R96, [R1+0x2010] ;  /* 0x0020100001607983 */ /* 0x000f280000300800 */
[----:B------:R1:W-:Y:S01]  /*3d5d0*/  LDGSTS.E [R5+0x4], desc[UR6][R92.64], P0 ;  /* 0x000040005c057fae */ /* 0x0003e20008121846 */
[----:B------:R-:W-:-:S03]  /*3d5e0*/  USEL UR8, URZ, 0x4, !UP1 ;  /* 0x000000043f087887 */ /* 0x000fc6000c800000 */
[----:B------:R-:W4:Y:S04]  /*3d5f0*/  LDL.LU R94, [R1+0x2018] ;  /* 0x00201800015e7983 */ /* 0x000f280000300800 */
[----:B------:R-:W4:Y:S01]  /*3d600*/  LDL.LU R97, [R1+0x200c] ;  /* 0x00200c0001617983 */ /* 0x000f220000300800 */
[----:B-1----:R-:W-:-:S03]  /*3d610*/  IMAD.MOV.U32 R92, RZ, RZ, R11 ;  /* 0x000000ffff5c7224 */ /* 0x002fc600078e000b */
[----:B------:R-:W4:Y:S01]  /*3d620*/  LDL.LU R95, [R1+0x2014] ;  /* 0x00201400015f7983 */ /* 0x000f220000300800 */
[----:B------:R-:W-:-:S03]  /*3d630*/  IMAD.MOV.U32 R93, RZ, RZ, R91 ;  /* 0x000000ffff5d7224 */ /* 0x000fc600078e005b */
[----:B------:R-:W4:Y:S01]  /*3d640*/  LDL.LU R11, [R1+0x2020] ;  /* 0x00202000010b7983 */ /* 0x000f220000300800 */
[----:B------:R-:W-:-:S03]  /*3d650*/  USEL UR8, UR8, URZ, !UP0 ;  /* 0x0000003f08087287 */ /* 0x000fc6000c000000 */
[----:B------:R1:W-:Y:S01]  /*3d660*/  LDGSTS.E [R5+0x4004], desc[UR6][R92.64], P0 ;  /* 0x040040005c057fae */ /* 0x0003e20008121846 */
[----:B--2---:R-:W-:-:S05]  /*3d670*/  IADD3 R12, P1, R12, R2, RZ ;  /* 0x000000020c0c7210 */ /* 0x004fca0007f3e0ff */
[----:B------:R2:W-:Y:S01]  /*3d680*/  STL [R1+0x1ff8], R12 ;  /* 0x001ff80c01007387 */ /* 0x0005e20000100800 */
[----:B-1----:R-:W-:Y:S02]  /*3d690*/  IMAD.MOV.U32 R92, RZ, RZ, R12 ;  /* 0x000000ffff5c7224 */ /* 0x002fe400078e000c */
[----:B---3--:R-:W-:Y:S01]  /*3d6a0*/  IMAD.X R13, R13, 0x1, R0, P1 ;  /* 0x000000010d0d7824 */ /* 0x008fe200008e0600 */
[----:B----4-:R-:W-:-:S03]  /*3d6b0*/  IADD3 R89, P2, R89, R2, RZ ;  /* 0x0000000259597210 */ /* 0x010fc60007f5e0ff */
[----:B------:R-:W-:Y:S01]  /*3d6c0*/  IMAD.MOV.U32 R93, RZ, RZ, R13 ;  /* 0x000000ffff5d7224 */ /* 0x000fe200078e000d */
[----:B------:R1:W-:Y:S04]  /*3d6d0*/  STL [R1+0x1ff4], R13 ;  /* 0x001ff40d01007387 */ /* 0x0003e80000100800 */
[----:B--2---:R-:W2:Y:S01]  /*3d6e0*/  LDL.LU R12, [R1+0x201c] ;  /* 0x00201c00010c7983 */ /* 0x004ea20000300800 */
[----:B------:R-:W-:-:S03]  /*3d6f0*/  IADD3 R10, P3, R10, R2, RZ ;  /* 0x000000020a0a7210 */ /* 0x000fc60007f7e0ff */
[----:B------:R-:W-:Y:S01]  /*3d700*/  LDGSTS.E [R5+0x8004], desc[UR6][R92.64], P0 ;  /* 0x080040005c057fae */ /* 0x000fe20008121846 */
[----:B------:R-:W-:-:S03]  /*3d710*/  ISETP.NE.U32.AND P1, PT, RZ, UR8, PT ;  /* 0x00000008ff007c0c */ /* 0x000fc6000bf25070 */
[----:B-1----:R-:W3:Y:S04]  /*3d720*/  LDL.LU R13, [R1+0x2028] ;  /* 0x00202800010d7983 */ /* 0x002ee80000300800 */
[----:B------:R-:W4:Y:S04]  /*3d730*/  LDL.LU R92, [R1+0x2030] ;  /* 0x00203000015c7983 */ /* 0x000f280000300800 */
[----:B------:R-:W-:Y:S01]  /*3d740*/  STL [R1+0x2000], R89 ;  /* 0x0020005901007387 */ /* 0x000fe20000100800 */
[----:B------:R-:W-:-:S04]  /*3d750*/  IMAD.X R90, R90, 0x1, R0, P2 ;  /* 0x000000015a5a7824 */ /* 0x000fc800010e0600 */
[----:B------:R-:W-:Y:S01]  /*3d760*/  IMAD.MOV.U32 R91, RZ, RZ, R90 ;  /* 0x000000ffff5b7224 */ /* 0x000fe200078e005a */
[----:B------:R1:W-:Y:S01]  /*3d770*/  STL [R1+0x1ffc], R90 ;  /* 0x001ffc5a01007387 */ /* 0x0003e20000100800 */
[----:B------:R-:W-:-:S03]  /*3d780*/  IMAD.X R14, R14, 0x1, R0, P3 ;  /* 0x000000010e0e7824 */ /* 0x000fc600018e0600 */
[----:B------:R-:W-:Y:S01]  /*3d790*/  STL [R1+0x2008], R10 ;  /* 0x0020080a01007387 */ /* 0x000fe20000100800 */
[----:B-1----:R-:W-:-:S03]  /*3d7a0*/  IMAD.MOV.U32 R90, RZ, RZ, R89 ;  /* 0x000000ffff5a7224 */ /* 0x002fc600078e0059 */
[----:B------:R1:W-:Y:S04]  /*3d7b0*/  STL [R1+0x2004], R14 ;  /* 0x0020040e01007387 */ /* 0x0003e80000100800 */
[----:B------:R1:W-:Y:S04]  /*3d7c0*/  LDGSTS.E [R5+0xc004], desc[UR6][R90.64], P0 ;  /* 0x0c0040005a057fae */ /* 0x0003e80008121846 */
[----:B------:R-:W4:Y:S04]  /*3d7d0*/  LDL.LU R89, [R1+0x2024] ;  /* 0x0020240001597983 */ /* 0x000f280000300800 */
[----:B------:R-:W4:Y:S01]  /*3d7e0*/  LDL.LU R93, [R1+0x202c] ;  /* 0x00202c00015d7983 */ /* 0x000f220000300800 */
[----:B-1----:R-:W-:-:S02]  /*3d7f0*/  IMAD.MOV.U32 R90, RZ, RZ, R10 ;  /* 0x000000ffff5a7224 */ /* 0x002fc400078e000a */
        /* <DEDUP_REMOVED lines=11> */
[----:B------:R-:W-:Y:S01]  /*3d8b0*/  STL [R1+0x2010], R96 ;  /* 0x0020106001007387 */ /* 0x000fe20000100800 */
[----:B------:R-:W-:-:S03]  /*3d8c0*/  UISETP.GT.AND UP1, UPT, UR12, 0x7, UPT ;  /* 0x000000070c00788c */ /* 0x000fc6000bf24270 */
        /* <DEDUP_REMOVED lines=9> */
[----:B--2---:R-:W-:-:S04]  /*3d960*/  IMAD.X R12, R12, 0x1, R0, P0 ;  /* 0x000000010c0c7824 */ /* 0x004fc800000e0600 */
[----:B------:R-:W-:Y:S01]  /*3d970*/  IMAD.MOV.U32 R95, RZ, RZ, R12 ;  /* 0x000000ffff5f7224 */ /* 0x000fe200078e000c */
[----:B------:R1:W-:Y:S04]  /*3d980*/  STL [R1+0x201c], R12 ;  /* 0x00201c0c01007387 */ /* 0x0003e80000100800 */
[----:B------:R-:W-:Y:S01]  /*3d990*/  LDGSTS.E [R5+0xc008], desc[UR6][R94.64], P1 ;  /* 0x0c0080005e057fae */ /* 0x000fe20008921846 */
[-C--:B---3--:R-:W-:Y:S02]  /*3d9a0*/  IADD3 R13, P1, R13, R2.reuse, RZ ;  /* 0x000000020d0d7210 */ /* 0x088fe40007f3e0ff */
[----:B------:R-:W-:Y:S01]  /*3d9b0*/  ISETP.NE.U32.AND P0, PT, RZ, UR8, PT ;  /* 0x00000008ff007c0c */ /* 0x000fe2000bf05070 */
[----:B------:R-:W2:Y:S04]  /*3d9c0*/  LDL.LU R95, [R1+0x2044] ;  /* 0x00204400015f7983 */ /* 0x000ea80000300800 */
[----:B------:R-:W3:Y:S01]  /*3d9d0*/  LDL.LU R94, [R1+0x2048] ;  /* 0x00204800015e7983 */ /* 0x000ee20000300800 */
[----:B----4-:R-:W-:-:S03]  /*3d9e0*/  IADD3 R92, P2, R92, R2, RZ ;  /* 0x000000025c5c7210 */ /* 0x010fc60007f5e0ff */
[----:B-1----:R-:W4:Y:S04]  /*3d9f0*/  LDL.LU R12, [R1+0x2050] ;  /* 0x00205000010c7983 */ /* 0x002f280000300800 */
[----:B------:R-:W4:Y:S04]  /*3da00*/  LDL.LU R11, [R1+0x2058] ;  /* 0x00205800010b7983 */ /* 0x000f280000300800 */
[----:B------:R-:W-:Y:S01]  /*3da10*/  STL [R1+0x2028], R13 ;  /* 0x0020280d01007387 */ /* 0x000fe20000100800 */
[----:B------:R-:W-:Y:S02]  /*3da20*/  IMAD.MOV.U32 R96, RZ, RZ, R13 ;  /* 0x000000ffff607224 */ /* 0x000fe400078e000d */
[----:B------:R-:W-:-:S04]  /*3da30*/  IMAD.X R89, R89, 0x1, R0, P1 ;  /* 0x0000000159597824 */ /* 0x000fc800008e0600 */
[----:B------:R-:W-:Y:S01]  /*3da40*/  IMAD.MOV.U32 R97, RZ, RZ, R89 ;  /* 0x000000ffff617224 */ /* 0x000fe200078e0059 */
[----:B------:R1:W-:Y:S01]  /*3da50*/  STL [R1+0x2024], R89 ;  /* 0x0020245901007387 */ /* 0x0003e20000100800 */
[----:B------:R-:W-:-:S03]  /*3da60*/  IMAD.X R93, R93, 0x1, R0, P2 ;  /* 0x000000015d5d7824 */ /* 0x000fc600010e0600 */
[----:B------:R1:W-:Y:S04]  /*3da70*/  STL [R1+0x2030], R92 ;  /* 0x0020305c01007387 */ /* 0x0003e80000100800 */
[----:B------:R-:W-:Y:S04]  /*3da80*/  LDGSTS.E [R5+0xc], desc[UR6][R96.64], P0 ;  /* 0x0000c00060057fae */ /* 0x000fe80008121846 */
[----:B-1----:R-:W4:Y:S04]  /*3da90*/  LDL.LU R89, [R1+0x204c] ;  /* 0x00204c0001597983 */ /* 0x002f280000300800 */
[----:B------:R1:W-:Y:S04]  /*3daa0*/  STL [R1+0x202c], R93 ;  /* 0x00202c5d01007387 */ /* 0x0003e80000100800 */
[----:B------:R-:W4:Y:S04]  /*3dab0*/  LDL.LU R13, [R1+0x2054] ;  /* 0x00205400010d7983 */ /* 0x000f280000300800 */
[----:B------:R1:W-:Y:S01]  /*3dac0*/  LDGSTS.E [R5+0x400c], desc[UR6][R92.64], P0 ;  /* 0x0400c0005c057fae */ /* 0x0003e20008121846 */
[----:B------:R-:W-:-:S05]  /*3dad0*/  IADD3 R14, P1, R14, R2, RZ ;  /* 0x000000020e0e7210 */ /* 0x000fca0007f3e0ff */
[----:B------:R-:W-:Y:S01]  /*3dae0*/  IMAD.X R91, R91, 0x1, R0, P1 ;  /* 0x000000015b5b7824 */ /* 0x000fe200008e0600 */
[----:B------:R-:W-:Y:S01]  /*3daf0*/  IADD3 R10, P2, R10, R2, RZ ;  /* 0x000000020a0a7210 */ /* 0x000fe20007f5e0ff */
[----:B------:R1:W-:Y:S02]  /*3db00*/  STL [R1+0x2038], R14 ;  /* 0x0020380e01007387 */ /* 0x0003e40000100800 */
[----:B-1----:R-:W-:Y:S02]  /*3db10*/  IMAD.MOV.U32 R92, RZ, RZ, R14 ;  /* 0x000000ffff5c7224 */ /* 0x002fe400078e000e */
[----:B------:R-:W-:Y:S01]  /*3db20*/  IMAD.MOV.U32 R93, RZ, RZ, R91 ;  /* 0x000000ffff5d7224 */ /* 0x000fe200078e005b */
[----:B------:R-:W-:Y:S01]  /*3db30*/  STL [R1+0x2034], R91 ;  /* 0x0020345b01007387 */ /* 0x000fe20000100800 */
[----:B------:R-:W-:-:S03]  /*3db40*/  IMAD.X R90, R90, 0x1, R0, P2 ;  /* 0x000000015a5a7824 */ /* 0x000fc600010e0600 */
[----:B------:R-:W-:Y:S04]  /*3db50*/  STL [R1+0x2040], R10 ;  /* 0x0020400a01007387 */ /* 0x000fe80000100800 */
        /* <DEDUP_REMOVED lines=33> */
[----:B------:R-:W-:Y:S01]  /*3dd70*/  STL [R1+0x204c], R89 ;  /* 0x00204c5901007387 */ /* 0x000fe20000100800 */
[----:B------:R-:W-:-:S03]  /*3dd80*/  IMAD.X R13, R13, 0x1, R0, P2 ;  /* 0x000000010d0d7824 */ /* 0x000fc600010e0600 */
[----:B------:R-:W-:Y:S04]  /*3dd90*/  STL [R1+0x2058], R11 ;  /* 0x0020580b01007387 */ /* 0x000fe80000100800 */
[----:B---3--:R-:W2:Y:S04]  /*3dda0*/  LDL.LU R12, [R1+0x2078] ;  /* 0x00207800010c7983 */ /* 0x008ea80000300800 */
[----:B------:R1:W-:Y:S04]  /*3ddb0*/  LDGSTS.E [R5+0x4000], desc[UR6][R94.64], P0 ;  /* 0x040000005e057fae */ /* 0x0003e80008121846 */
[----:B------:R3:W-:Y:S01]  /*3ddc0*/  STL [R1+0x2054], R13 ;  /* 0x0020540d01007387 */ /* 0x0007e20000100800 */
[----:B-1----:R-:W-:-:S03]  /*3ddd0*/  IMAD.MOV.U32 R95, RZ, RZ, R13 ;  /* 0x000000ffff5f7224 */ /* 0x002fc600078e000d */
[----:B---3--:R-:W3:Y:S01]  /*3dde0*/  LDL.LU R13, [R1+0x2074] ;  /* 0x00207400010d7983 */ /* 0x008ee20000300800 */
[----:B------:R-:W-:Y:S01]  /*3ddf0*/  IADD3 R14, P1, R14, R2, RZ ;  /* 0x000000020e0e7210 */ /* 0x000fe20007f3e0ff */
[----:B------:R-:W-:Y:S02]  /*3de00*/  IMAD.MOV.U32 R94, RZ, RZ, R11 ;  /* 0x000000ffff5e7224 */ /* 0x000fe400078e000b */
[----:B------:R-:W4:Y:S04]  /*3de10*/  LDL.LU R89, [R1+0x2080] ;  /* 0x0020800001597983 */ /* 0x000f280000300800 */
        /* <DEDUP_REMOVED lines=20> */
[----:B------:R1:W-:Y:S04]  /*3df60*/  STL [R1+0x2070], R10 ;  /* 0x0020700a01007387 */ /* 0x0003e80000100800 */
[----:B------:R-:W-:Y:S04]  /*3df70*/  STL [R1+0x206c], R91 ;  /* 0x00206c5b01007387 */ /* 0x000fe80000100800 */
[----:B------:R-:W4:Y:S01]  /*3df80*/  LDL.LU R96, [R1+0x2090] ;  /* 0x0020900001607983 */ /* 0x000f220000300800 */
[----:B------:R-:W-:-:S03]  /*3df90*/  UISETP.GT.AND UP1, UPT, UR12, 0xa, UPT ;  /* 0x0000000a0c00788c */ /* 0x000fc6000bf24270 */
[----:B------:R1:W-:Y:S04]  /*3dfa0*/  LDGSTS.E [R5+0x4], desc[UR6][R92.64], P0 ;  /* 0x000040005c057fae */ /* 0x0003e80008121846 */
[----:B------:R-:W4:Y:S04]  /*3dfb0*/  LDL.LU R94, [R1+0x2098] ;  /* 0x00209800015e7983 */ /* 0x000f280000300800 */
[----:B------:R-:W4:Y:S01]  /*3dfc0*/  LDL.LU R97, [R1+0x208c] ;  /* 0x00208c0001617983 */ /* 0x000f220000300800 */
[----:B-1----:R-:W-:-:S03]  /*3dfd0*/  IMAD.MOV.U32 R92, RZ, RZ, R10 ;  /* 0x000000ffff5c7224 */ /* 0x002fc600078e000a */
[----:B------:R-:W4:Y:S01]  /*3dfe0*/  LDL.LU R95, [R1+0x2094] ;  /* 0x00209400015f7983 */ /* 0x000f220000300800 */
[----:B------:R-:W-:Y:S01]  /*3dff0*/  IMAD.MOV.U32 R93, RZ, RZ, R91 ;  /* 0x000000ffff5d7224 */ /* 0x000fe200078e005b */
[----:B------:R-:W-:Y:S02]  /*3e000*/  USEL UR8, URZ, 0x4, !UP1 ;  /* 0x000000043f087887 */ /* 0x000fe4000c800000 */
[----:B------:R-:W4:Y:S04]  /*3e010*/  LDL.LU R10, [R1+0x20a0] ;  /* 0x0020a000010a7983 */ /* 0x000f280000300800 */
[----:B------:R1:W-:Y:S01]  /*3e020*/  LDGSTS.E [R5+0x4004], desc[UR6][R92.64], P0 ;  /* 0x040040005c057fae */ /* 0x0003e20008121846 */
[----:B------:R-:W-:Y:S01]  /*3e030*/  USEL UR8, UR8, URZ, !UP0 ;  /* 0x0000003f08087287 */ /* 0x000fe2000c000000 */
[----:B--2---:R-:W-:-:S05]  /*3e040*/  IADD3 R12, P1, R12, R2, RZ ;  /* 0x000000020c0c7210 */ /* 0x004fca0007f3e0ff */
[----:B------:R2:W-:Y:S01]  /*3e050*/  STL [R1+0x2078], R12 ;  /* 0x0020780c01007387 */ /* 0x0005e20000100800 */
[----:B-1----:R-:W-:Y:S02]  /*3e060*/  IMAD.MOV.U32 R92, RZ, RZ, R12 ;  /* 0x000000ffff5c7224 */ /* 0x002fe400078e000c */
[----:B---3--:R-:W-:-:S04]  /*3e070*/  IMAD.X R13, R13, 0x1, R0, P1 ;  /* 0x000000010d0d7824 */ /* 0x008fc800008e0600 */
[----:B------:R-:W-:Y:S01]  /*3e080*/  IMAD.MOV.U32 R93, RZ, RZ, R13 ;  /* 0x000000ffff5d7224 */ /* 0x000fe200078e000d */
[----:B------:R1:W-:Y:S01]  /*3e090*/  STL [R1+0x2074], R13 ;  /* 0x0020740d01007387 */ /* 0x0003e20000100800 */
[----:B----4-:R-:W-:-:S03]  /*3e0a0*/  IADD3 R89, P2, R89, R2, RZ ;  /* 0x0000000259597210 */ /* 0x010fc60007f5e0ff */
        /* <DEDUP_REMOVED lines=31> */
[----:B------:R-:W-:Y:S04]  /*3e2a0*/  STL [R1+0x208c], R97 ;  /* 0x00208c6101007387 */ /* 0x000fe80000100800 */
[----:B------:R1:W-:Y:S04]  /*3e2b0*/  STL [R1+0x2098], R94 ;  /* 0x0020985e01007387 */ /* 0x0003e80000100800 */
[----:B------:R-:W-:Y:S04]  /*3e2c0*/  LDGSTS.E [R5+0x4008], desc[UR6][R96.64], P1 ;  /* 0x0400800060057fae */ /* 0x000fe80008921846 */
[----:B------:R2:W-:Y:S04]  /*3e2d0*/  STL [R1+0x2094], R95 ;  /* 0x0020945f01007387 */ /* 0x0005e80000100800 */
[----:B------:R1:W-:Y:S01]  /*3e2e0*/  LDGSTS.E [R5+0x8008], desc[UR6][R94.64], P1 ;  /* 0x080080005e057fae */ /* 0x0003e20008921846 */
[----:B------:R-:W-:-:S03]  /*3e2f0*/  USEL UR8, URZ, 0x4, !UP1 ;  /* 0x000000043f087887 */ /* 0x000fc6000c800000 */
[----:B------:R-:W-:Y:S01]  /*3e300*/  STL [R1+0x20a0], R10 ;  /* 0x0020a00a01007387 */ /* 0x000fe20000100800 */
[----:B------:R-:W-:Y:S01]  /*3e310*/  USEL UR8, UR8, URZ, !UP0 ;  /* 0x0000003f08087287 */ /* 0x000fe2000c000000 */
        /* <DEDUP_REMOVED lines=106> */
[----:B------:R-:W-:-:S03]  /*3e9c0*/  IMAD.MOV.U32 R93, RZ, RZ, R91 ;  /* 0x000000ffff5d7224 */ /* 0x000fc600078e005b */
[----:B------:R-:W4:Y:S01]  /*3e9d0*/  LDL.LU R11, [R1+0x2120] ;  /* 0x00212000010b7983 */ /* 0x000f220000300800 */
[----:B------:R-:W-:-:S03]  /*3e9e0*/  USEL UR8, URZ, 0x4, !UP1 ;  /* 0x000000043f087887 */ /* 0x000fc6000c800000 */
[----:B------:R1:W-:Y:S01]  /*3e9f0*/  LDGSTS.E [R5+0x4004], desc[UR6][R92.64], P0 ;  /* 0x040040005c057fae */ /* 0x0003e20008121846 */
[----:B------:R-:W-:Y:S01]  /*3ea00*/  USEL UR8, UR8, URZ, !UP0 ;  /* 0x0000003f08087287 */ /* 0x000fe2000c000000 */
[----:B--2---:R-:W-:-:S05]  /*3ea10*/  IADD3 R12, P1, R12, R2, RZ ;  /* 0x000000020c0c7210 */ /* 0x004fca0007f3e0ff */
[----:B------:R2:W-:Y:S01]  /*3ea20*/  STL [R1+0x20f8], R12 ;  /* 0x0020f80c01007387 */ /* 0x0005e20000100800 */
[----:B-1----:R-:W-:Y:S02]  /*3ea30*/  IMAD.MOV.U32 R92, RZ, RZ, R12 ;  /* 0x000000ffff5c7224 */ /* 0x002fe400078e000c */
[----:B---3--:R-:W-:-:S05]  /*3ea40*/  IMAD.X R13, R13, 0x1, R0, P1 ;  /* 0x000000010d0d7824 */ /* 0x008fca00008e0600 */
[----:B------:R1:W-:Y:S01]  /*3ea50*/  STL [R1+0x20f4], R13 ;  /* 0x0020f40d01007387 */ /* 0x0003e20000100800 */
[-C--:B----4-:R-:W-:Y:S01]  /*3ea60*/  IADD3 R89, P2, R89, R2.reuse, RZ ;  /* 0x0000000259597210 */ /* 0x090fe20007f5e0ff */
[----:B------:R-:W-:Y:S02]  /*3ea70*/  IMAD.MOV.U32 R93, RZ, RZ, R13 ;  /* 0x000000ffff5d7224 */ /* 0x000fe400078e000d */
[----:B--2---:R-:W2:Y:S01]  /*3ea80*/  LDL.LU R12, [R1+0x211c] ;  /* 0x00211c00010c7983 */ /* 0x004ea20000300800 */
[----:B------:R-:W-:-:S03]  /*3ea90*/  IADD3 R10, P3, R10, R2, RZ ;  /* 0x000000020a0a7210 */ /* 0x000fc60007f7e0ff */
[----:B------:R-:W-:Y:S01]  /*3eaa0*/  LDGSTS.E [R5+0x8004], desc[UR6][R92.64], P0 ;  /* 0x080040005c057fae */ /* 0x000fe20008121846 */
[----:B------:R-:W-:-:S03]  /*3eab0*/  ISETP.NE.U32.AND P1, PT, RZ, UR8, PT ;  /* 0x00000008ff007c0c */ /* 0x000fc6000bf25070 */
[----:B-1----:R-:W3:Y:S04]  /*3eac0*/  LDL.LU R13, [R1+0x2128] ;  /* 0x00212800010d7983 */ /* 0x002ee80000300800 */
[----:B------:R-:W4:Y:S04]  /*3ead0*/  LDL.LU R92, [R1+0x2130] ;  /* 0x00213000015c7983 */ /* 0x000f280000300800 */
[----:B------:R-:W-:Y:S01]  /*3eae0*/  STL [R1+0x2100], R89 ;  /* 0x0021005901007387 */ /* 0x000fe20000100800 */
[--C-:B------:R-:W-:Y:S02]  /*3eaf0*/  IMAD.X R90, R90, 0x1, R0.reuse, P2 ;  /* 0x000000015a5a7824 */ /* 0x100fe400010e0600 */
[----:B------:R-:W-:-:S03]  /*3eb00*/  IMAD.X R14, R14, 0x1, R0, P3 ;  /* 0x000000010e0e7824 */ /* 0x000fc600018e0600 */
[----:B------:R1:W-:Y:S01]  /*3eb10*/  STL [R1+0x20fc], R90 ;  /* 0x0020fc5a01007387 */ /* 0x0003e20000100800 */
[----:B------:R-:W-:-:S03]  /*3eb20*/  IMAD.MOV.U32 R91, RZ, RZ, R90 ;  /* 0x000000ffff5b7224 */ /* 0x000fc600078e005a */
[----:B------:R-:W-:Y:S01]  /*3eb30*/  STL [R1+0x2108], R10 ;  /* 0x0021080a01007387 */ /* 0x000fe20000100800 */
[----:B-1----:R-:W-:-:S03]  /*3eb40*/  IMAD.MOV.U32 R90, RZ, RZ, R89 ;  /* 0x000000ffff5a7224 */ /* 0x002fc600078e0059 */
[----:B------:R1:W-:Y:S04]  /*3eb50*/  STL [R1+0x2104], R14 ;  /* 0x0021040e01007387 */ /* 0x0003e80000100800 */
[----:B------:R-:W4:Y:S04]  /*3eb60*/  LDL.LU R89, [R1+0x2124] ;  /* 0x0021240001597983 */ /* 0x000f280000300800 */
[----:B------:R1:W-:Y:S04]  /*3eb70*/  LDGSTS.E [R5+0xc004], desc[UR6][R90.64], P0 ;  /* 0x0c0040005a057fae */ /* 0x0003e80008121846 */
        /* <DEDUP_REMOVED lines=13> */
[----:B------:R-:W-:Y:S04]  /*3ec50*/  STL [R1+0x2110], R96 ;  /* 0x0021106001007387 */ /* 0x000fe80000100800 */
[----:B------:R-:W-:Y:S01]  /*3ec60*/  STL [R1+0x210c], R97 ;  /* 0x00210c6101007387 */ /* 0x000fe20000100800 */
[----:B------:R-:W-:-:S03]  /*3ec70*/  UISETP.GT.AND UP1, UPT, UR12, 0xf, UPT ;  /* 0x0000000f0c00788c */ /* 0x000fc6000bf24270 */
[----:B------:R1:W-:Y:S04]  /*3ec80*/  STL [R1+0x2118], R94 ;  /* 0x0021185e01007387 */ /* 0x0003e80000100800 */
[----:B------:R-:W-:Y:S04]  /*3ec90*/  LDGSTS.E [R5+0x4008], desc[UR6][R96.64], P1 ;  /* 0x0400800060057fae */ /* 0x000fe80008921846 */
[----:B------:R2:W-:Y:S04]  /*3eca0*/  STL [R1+0x2114], R95 ;  /* 0x0021145f01007387 */ /* 0x0005e80000100800 */
[----:B------:R1:W-:Y:S01]  /*3ecb0*/  LDGSTS.E [R5+0x8008], desc[UR6][R94.64], P1 ;  /* 0x080080005e057fae */ /* 0x0003e20008921846 */
[----:B------:R-:W-:-:S03]  /*3ecc0*/  USEL UR8, URZ, 0x4, !UP1 ;  /* 0x000000043f087887 */ /* 0x000fc6000c800000 */
[----:B------:R-:W-:Y:S01]  /*3ecd0*/  STL [R1+0x2120], R11 ;  /* 0x0021200b01007387 */ /* 0x000fe20000100800 */
[----:B-1----:R-:W-:Y:S01]  /*3ece0*/  IMAD.MOV.U32 R94, RZ, RZ, R11 ;  /* 0x000000ffff5e7224 */ /* 0x002fe200078e000b */
[----:B------:R-:W-:Y:S01]  /*3ecf0*/  USEL UR8, UR8, URZ, !UP0 ;  /* 0x0000003f08087287 */ /* 0x000fe2000c000000 */
        /* <DEDUP_REMOVED lines=12> */
[----:B------:R-:W-:-:S04]  /*3edc0*/  IMAD.X R89, R89, 0x1, R0, P1 ;  /* 0x0000000159597824 */ /* 0x000fc800008e0600 */
[----:B------:R-:W-:Y:S01]  /*3edd0*/  IMAD.MOV.U32 R97, RZ, RZ, R89 ;  /* 0x000000ffff617224 */ /* 0x000fe200078e0059 */
[----:B------:R1:W-:Y:S01]  /*3ede0*/  STL [R1+0x2124], R89 ;  /* 0x0021245901007387 */ /* 0x0003e20000100800 */
[----:B------:R-:W-:-:S03]  /*3edf0*/  IMAD.X R93, R93, 0x1, R0, P2 ;  /* 0x000000015d5d7824 */ /* 0x000fc600010e0600 */
[----:B------:R1:W-:Y:S01]  /*3ee00*/  STL [R1+0x2130], R92 ;  /* 0x0021305c01007387 */ /* 0x0003e20000100800 */
[----:B------:R-:W-:-:S03]  /*3ee10*/  IMAD.MOV.U32 R96, RZ, RZ, R13 ;  /* 0x000000ffff607224 */ /* 0x000fc600078e000d */
[----:B-1----:R-:W4:Y:S04]  /*3ee20*/  LDL.LU R89, [R1+0x214c] ;  /* 0x00214c0001597983 */ /* 0x002f280000300800 */
[----:B------:R1:W-:Y:S04]  /*3ee30*/  STL [R1+0x212c], R93 ;  /* 0x00212c5d01007387 */ /* 0x0003e80000100800 */
[----:B------:R-:W4:Y:S04]  /*3ee40*/  LDL.LU R13, [R1+0x2154] ;  /* 0x00215400010d7983 */ /* 0x000f280000300800 */
[----:B------:R-:W-:Y:S04]  /*3ee50*/  LDGSTS.E [R5+0xc], desc[UR6][R96.64], P0 ;  /* 0x0000c00060057fae */ /* 0x000fe80008121846 */
        /* <DEDUP_REMOVED lines=51> */
[----:B------:R-:W-:-:S03]  /*3f190*/  IMAD.MOV.U32 R94, RZ, RZ, R11 ;  /* 0x000000ffff5e7224 */ /* 0x000fc600078e000b */
[----:B------:R-:W4:Y:S04]  /*3f1a0*/  LDL.LU R89, [R1+0x2180] ;  /* 0x0021800001597983 */ /* 0x000f280000300800 */
[----:B------:R-:W4:Y:S04]  /*3f1b0*/  LDL.LU R11, [R1+0x2188] ;  /* 0x00218800010b7983 */ /* 0x000f280000300800 */
[----:B------:R1:W-:Y:S01]  /*3f1c0*/  LDGSTS.E [R5+0x8000], desc[UR6][R94.64], P0 ;  /* 0x080000005e057fae */ /* 0x0003e20008121846 */
[----:B------:R-:W-:-:S05]  /*3f1d0*/  IADD3 R14, P1, R14, R2, RZ ;  /* 0x000000020e0e7210 */ /* 0x000fca0007f3e0ff */
[----:B------:R-:W-:Y:S01]  /*3f1e0*/  STL [R1+0x2160], R14 ;  /* 0x0021600e01007387 */ /* 0x000fe20000100800 */
[----:B-1----:R-:W-:Y:S02]  /*3f1f0*/  IMAD.MOV.U32 R94, RZ, RZ, R14 ;  /* 0x000000ffff5e7224 */ /* 0x002fe400078e000e */
[----:B------:R-:W-:-:S04]  /*3f200*/  IMAD.X R90, R90, 0x1, R0, P1 ;  /* 0x000000015a5a7824 */ /* 0x000fc800008e0600 */
[----:B------:R-:W-:Y:S01]  /*3f210*/  IMAD.MOV.U32 R95, RZ, RZ, R90 ;  /* 0x000000ffff5f7224 */ /* 0x000fe200078e005a */
[----:B------:R1:W-:Y:S01]  /*3f220*/  STL [R1+0x215c], R90 ;  /* 0x00215c5a01007387 */ /* 0x0003e20000100800 */
[----:B------:R-:W-:-:S03]  /*3f230*/  UISETP.GT.AND UP1, UPT, UR12, 0x11, UPT ;  /* 0x000000110c00788c */ /* 0x000fc6000bf24270 */
[----:B------:R-:W-:Y:S04]  /*3f240*/  LDGSTS.E [R5+0xc000], desc[UR6][R94.64], P0 ;  /* 0x0c0000005e057fae */ /* 0x000fe80008121846 */
[----:B-1----:R-:W4:Y:S04]  /*3f250*/  LDL.LU R90, [R1+0x217c] ;  /* 0x00217c00015a7983 */ /* 0x002f280000300800 */
[----:B------:R-:W4:Y:S01]  /*3f260*/  LDL.LU R14, [R1+0x2184] ;  /* 0x00218400010e7983 */ /* 0x000f220000300800 */
[----:B------:R-:W-:-:S04]  /*3f270*/  USEL UR8, URZ, 0x4, !UP1 ;  /* 0x000000043f087887 */ /* 0x000fc8000c800000 */
        /* <DEDUP_REMOVED lines=10> */
[----:B------:R-:W4:Y:S04]  /*3f320*/  LDL.LU R96, [R1+0x2190] ;  /* 0x0021900001607983 */ /* 0x000f280000300800 */
[----:B------:R1:W-:Y:S04]  /*3f330*/  LDGSTS.E [R5+0x4], desc[UR6][R92.64], P0 ;  /* 0x000040005c057fae */ /* 0x0003e80008121846 */
[----:B------:R-:W4:Y:S04]  /*3f340*/  LDL.LU R94, [R1+0x2198] ;  /* 0x00219800015e7983 */ /* 0x000f280000300800 */
[----:B------:R-:W4:Y:S01]  /*3f350*/  LDL.LU R97, [R1+0x218c] ;  /* 0x00218c0001617983 */ /* 0x000f220000300800 */
[----:B-1----:R-:W-:-:S03]  /*3f360*/  IMAD.MOV.U32 R92, RZ, RZ, R10 ;  /* 0x000000ffff5c7224 */ /* 0x002fc600078e000a */
[----:B------:R-:W4:Y:S01]  /*3f370*/  LDL.LU R95, [R1+0x2194] ;  /* 0x00219400015f7983 */ /* 0x000f220000300800 */
[----:B------:R-:W-:-:S03]  /*3f380*/  IMAD.MOV.U32 R93, RZ, RZ, R91 ;  /* 0x000000ffff5d7224 */ /* 0x000fc600078e005b */
[----:B------:R-:W4:Y:S04]  /*3f390*/  LDL.LU R10, [R1+0x21a0] ;  /* 0x0021a000010a7983 */ /* 0x000f280000300800 */
[----:B------:R1:W-:Y:S01]  /*3f3a0*/  LDGSTS.E [R5+0x4004], desc[UR6][R92.64], P0 ;  /* 0x040040005c057fae */ /* 0x0003e20008121846 */
[----:B------:R-:W-:-:S04]  /*3f3b0*/  UISETP.GT.AND UP1, UPT, UR12, 0x12, UPT ;  /* 0x000000120c00788c */ /* 0x000fc8000bf24270 */
[----:B------:R-:W-:-:S04]  /*3f3c0*/  USEL UR8, URZ, 0x4, !UP1 ;  /* 0x000000043f087887 */ /* 0x000fc8000c800000 */
[----:B------:R-:W-:Y:S01]  /*3f3d0*/  USEL UR8, UR8, URZ, !UP0 ;  /* 0x0000003f08087287 */ /* 0x000fe2000c000000 */
[----:B--2---:R-:W-:-:S05]  /*3f3e0*/  IADD3 R12, P1, R12, R2, RZ ;  /* 0x000000020c0c7210 */ /* 0x004fca0007f3e0ff */
[----:B------:R2:W-:Y:S01]  /*3f3f0*/  STL [R1+0x2178], R12 ;  /* 0x0021780c01007387 */ /* 0x0005e20000100800 */
[----:B-1----:R-:W-:Y:S02]  /*3f400*/  IMAD.MOV.U32 R92, RZ, RZ, R12 ;  /* 0x000000ffff5c7224 */ /* 0x002fe400078e000c */
[----:B---3--:R-:W-:-:S05]  /*3f410*/  IMAD.X R13, R13, 0x1, R0, P1 ;  /* 0x000000010d0d7824 */ /* 0x008fca00008e0600 */
[----:B------:R1:W-:Y:S01]  /*3f420*/  STL [R1+0x2174], R13 ;  /* 0x0021740d01007387 */ /* 0x0003e20000100800 */
[----:B----4-:R-:W-:-:S03]  /*3f430*/  IADD3 R89, P2, R89, R2, RZ ;  /* 0x0000000259597210 */ /* 0x010fc60007f5e0ff */
[----:B--2---:R-:W2:Y:S01]  /*3f440*/  LDL.LU R12, [R1+0x219c] ;  /* 0x00219c00010c7983 */ /* 0x004ea20000300800 */
[----:B------:R-:W-:Y:S01]  /*3f450*/  IMAD.MOV.U32 R93, RZ, RZ, R13 ;  /* 0x000000ffff5d7224 */ /* 0x000fe200078e000d */
[----:B------:R-:W-:-:S04]  /*3f460*/  IADD3 R11, P3, R11, R2, RZ ;  /* 0x000000020b0b7210 */ /* 0x000fc80007f7e0ff */
[----:B------:R-:W-:Y:S04]  /*3f470*/  LDGSTS.E [R5+0x8004], desc[UR6][R92.64], P0 ;  /* 0x080040005c057fae */ /* 0x000fe80008121846 */
[----:B-1----:R-:W3:Y:S04]  /*3f480*/  LDL.LU R13, [R1+0x21a8] ;  /* 0x0021a800010d7983 */ /* 0x002ee80000300800 */
[----:B------:R-:W4:Y:S04]  /*3f490*/  LDL.LU R92, [R1+0x21b0] ;  /* 0x0021b000015c7983 */ /* 0x000f280000300800 */
[----:B------:R-:W-:Y:S01]  /*3f4a0*/  STL [R1+0x2180], R89 ;  /* 0x0021805901007387 */ /* 0x000fe20000100800 */
[----:B------:R-:W-:-:S02]  /*3f4b0*/  IMAD.X R90, R90, 0x1, R0, P2 ;  /* 0x000000015a5a7824 */ /* 0x000fc400010e0600 */
[----:B------:R-:W-:-:S03]  /*3f4c0*/  IMAD.X R14, R14, 0x1, R0, P3 ;  /* 0x000000010e0e7824 */ /* 0x000fc600018e0600 */
[----:B------:R1:W-:Y:S01]  /*3f4d0*/  STL [R1+0x217c], R90 ;  /* 0x00217c5a01007387 */ /* 0x0003e20000100800 */
[----:B------:R-:W-:-:S03]  /*3f4e0*/  IMAD.MOV.U32 R91, RZ, RZ, R90 ;  /* 0x000000ffff5b7224 */ /* 0x000fc600078e005a */
[----:B------:R-:W-:Y:S04]  /*3f4f0*/  STL [R1+0x2188], R11 ;  /* 0x0021880b01007387 */ /* 0x000fe80000100800 */
[----:B------:R1:W-:Y:S02]  /*3f500*/  STL [R1+0x2184], R14 ;  /* 0x0021840e01007387 */ /* 0x0003e40000100800 */
[----:B-1----:R-:W-:Y:S02]  /*3f510*/  IMAD.MOV.U32 R90, RZ, RZ, R89 ;  /* 0x000000ffff5a7224 */ /* 0x002fe400078e0059 */
[----:B------:R-:W4:Y:S04]  /*3f520*/  LDL.LU R89, [R1+0x21a4] ;  /* 0x0021a40001597983 */ /* 0x000f280000300800 */
[----:B------:R-:W4:Y:S01]  /*3f530*/  LDL.LU R93, [R1+0x21ac] ;  /* 0x0021ac00015d7983 */ /* 0x000f220000300800 */
[----:B------:R-:W-:-:S03]  /*3f540*/  ISETP.NE.U32.AND P1, PT, RZ, UR8, PT ;  /* 0x00000008ff007c0c */ /* 0x000fc6000bf25070 */
[----:B------:R1:W-:Y:S02]  /*3f550*/  LDGSTS.E [R5+0xc004], desc[UR6][R90.64], P0 ;  /* 0x0c0040005a057fae */ /* 0x0003e40008121846 */
[----:B-1----:R-:W-:Y:S02]  /*3f560*/  IMAD.MOV.U32 R90, RZ, RZ, R11 ;  /* 0x000000ffff5a7224 */ /* 0x002fe400078e000b */
[----:B------:R-:W-:-:S06]  /*3f570*/  IMAD.MOV.U32 R91, RZ, RZ, R14 ;  /* 0x000000ffff5b7224 */ /* 0x000fcc00078e000e */
        /* <DEDUP_REMOVED lines=11> */
[----:B------:R-:W-:Y:S04]  /*3f630*/  STL [R1+0x218c], R97 ;  /* 0x00218c6101007387 */ /* 0x000fe80000100800 */
[----:B------:R1:W-:Y:S04]  /*3f640*/  STL [R1+0x2198], R94 ;  /* 0x0021985e01007387 */ /* 0x0003e80000100800 */
[----:B------:R-:W-:Y:S04]  /*3f650*/  LDGSTS.E [R5+0x4008], desc[UR6][R96.64], P1 ;  /* 0x0400800060057fae */ /* 0x000fe80008921846 */
[----:B------:R2:W-:Y:S04]  /*3f660*/  STL [R1+0x2194], R95 ;  /* 0x0021945f01007387 */ /* 0x0005e80000100800 */
[----:B------:R1:W-:Y:S04]  /*3f670*/  LDGSTS.E [R5+0x8008], desc[UR6][R94.64], P1 ;  /* 0x080080005e057fae */ /* 0x0003e80008921846 */
[----:B------:R-:W-:Y:S01]  /*3f680*/  STL [R1+0x21a0], R10 ;  /* 0x0021a00a01007387 */ /* 0x000fe20000100800 */
[----:B-1----:R-:W-:Y:S01]  /*3f690*/  IMAD.MOV.U32 R94, RZ, RZ, R10 ;  /* 0x000000ffff5e7224 */ /* 0x002fe200078e000a */
[----:B------:R-:W-:-:S04]  /*3f6a0*/  UISETP.GT.AND UP1, UPT, UR12, 0x13, UPT ;  /* 0x000000130c00788c */ /* 0x000fc8000bf24270 */
[----:B------:R-:W-:-:S04]  /*3f6b0*/  USEL UR8, URZ, 0x4, !UP1 ;  /* 0x000000043f087887 */ /* 0x000fc8000c800000 */
[----:B------:R-:W-:Y:S01]  /*3f6c0*/  USEL UR8, UR8, URZ, !UP0 ;  /* 0x0000003f08087287 */ /* 0x000fe2000c000000 */
[----:B--2---:R-:W-:-:S04]  /*3f6d0*/  IMAD.X R12, R12, 0x1, R0, P0 ;  /* 0x000000010c0c7824 */ /* 0x004fc800000e0600 */
[----:B------:R-:W-:Y:S01]  /*3f6e0*/  IMAD.MOV.U32 R95, RZ, RZ, R12 ;  /* 0x000000ffff5f7224 */ /* 0x000fe200078e000c */
[----:B------:R1:W-:Y:S04]  /*3f6f0*/  STL [R1+0x219c], R12 ;  /* 0x00219c0c01007387 */ /* 0x0003e80000100800 */
[----:B------:R-:W-:Y:S01]  /*3f700*/  LDGSTS.E [R5+0xc008], desc[UR6][R94.64], P1 ;  /* 0x0c0080005e057fae */ /* 0x000fe20008921846 */
[----:B---3--:R-:W-:-:S03]  /*3f710*/  IADD3 R13, P1, R13, R2, RZ ;  /* 0x000000020d0d7210 */ /* 0x008fc60007f3e0ff */
        /* <DEDUP_REMOVED lines=12> */
[----:B-1----:R-:W4:Y:S04]  /*3f7e0*/  LDL.LU R89, [R1+0x21cc] ;  /* 0x0021cc0001597983 */ /* 0x002f280000300800 */
[----:B------:R1:W-:Y:S04]  /*3f7f0*/  STL [R1+0x21ac], R93 ;  /* 0x0021ac5d01007387 */ /* 0x0003e80000100800 */
[----:B------:R-:W4:Y:S01]  /*3f800*/  LDL.LU R13, [R1+0x21d4] ;  /* 0x0021d400010d7983 */ /* 0x000f220000300800 */
[----:B------:R-:W-:-:S13]  /*3f810*/  ISETP.NE.U32.AND P0, PT, RZ, UR8, PT ;  /* 0x00000008ff007c0c */ /* 0x000fda000bf05070 */
        /* <DEDUP_REMOVED lines=63> */
[----:B------:R1:W-:Y:S04]  /*3fc10*/  LDGSTS.E [R5+0xc000], desc[UR6][R94.64], P0 ;  /* 0x0c0000005e057fae */ /* 0x0003e80008121846 */
[----:B-1----:R-:W4:Y:S04]  /*3fc20*/  LDL.LU R90, [R1+0x21fc] ;  /* 0x0021fc00015a7983 */ /* 0x002f280000300800 */
[----:B------:R-:W4:Y:S01]  /*3fc30*/  LDL.LU R14, [R1+0x2204] ;  /* 0x00220400010e7983 */ /* 0x000f220000300800 */
[----:B------:R-:W-:-:S04]  /*3fc40*/  USEL UR8, URZ, 0x4, !UP1 ;  /* 0x000000043f087887 */ /* 0x000fc8000c800000 */
[----:B------:R-:W-:Y:S01]  /*3fc50*/  USEL UR8, UR8, URZ, !UP0 ;  /* 0x0000003f08087287 */ /* 0x000fe2000c000000 */
[----:B------:R-:W-:-:S05]  /*3fc60*/  IADD3 R92, P1, R92, R2, RZ ;  /* 0x000000025c5c7210 */ /* 0x000fca0007f3e0ff */
[----:B------:R-:W-:Y:S01]  /*3fc70*/  ISETP.NE.U32.AND P0, PT, RZ, UR8, PT ;  /* 0x00000008ff007c0c */ /* 0x000fe2000bf05070 */
[--C-:B------:R-:W-:Y:S01]  /*3fc80*/  IMAD.X R93, R93, 0x1, R0.reuse, P1 ;  /* 0x000000015d5d7824 */ /* 0x100fe200008e0600 */
[-C--:B------:R-:W-:Y:S01]  /*3fc90*/  IADD3 R11, P2, R11, R2.reuse, RZ ;  /* 0x000000020b0b7210 */ /* 0x080fe20007f5e0ff */
[----:B------:R-:W-:Y:S04]  /*3fca0*/  STL [R1+0x21e8], R92 ;  /* 0x0021e85c01007387 */ /* 0x000fe80000100800 */
[----:B------:R-:W-:Y:S01]  /*3fcb0*/  IMAD.X R91, R91, 0x1, R0, P2 ;  /* 0x000000015b5b7824 */ /* 0x000fe200010e0600 */
[----:B------:R1:W-:Y:S01]  /*3fcc0*/  STL [R1+0x21e4], R93 ;  /* 0x0021e45d01007387 */ /* 0x0003e20000100800 */
[----:B------:R-:W-:Y:S02]  /*3fcd0*/  IMAD.MOV.U32 R94, RZ, RZ, R11 ;  /* 0x000000ffff5e7224 */ /* 0x000fe400078e000b */
[----:B------:R-:W-:Y:S01]  /*3fce0*/  IMAD.MOV.U32 R95, RZ, RZ, R91 ;  /* 0x000000ffff5f7224 */ /* 0x000fe200078e005b */
[----:B------:R1:W-:Y:S04]  /*3fcf0*/  STL [R1+0x21f0], R11 ;  /* 0x0021f00b01007387 */ /* 0x0003e80000100800 */
[----:B------:R-:W-:Y:S04]  /*3fd00*/  STL [R1+0x21ec], R91 ;  /* 0x0021ec5b01007387 */ /* 0x000fe80000100800 */
[----:B------:R-:W4:Y:S04]  /*3fd10*/  LDL.LU R96, [R1+0x2210] ;  /* 0x0022100001607983 */ /* 0x000f280000300800 */
[----:B------:R-:W-:Y:S04]  /*3fd20*/  LDGSTS.E [R5+0x4], desc[UR6][R92.64], P0 ;  /* 0x000040005c057fae */ /* 0x000fe80008121846 */
[----:B------:R-:W-:Y:S04]  /*3fd30*/  LDGSTS.E [R5+0x4004], desc[UR6][R94.64], P0 ;  /* 0x040040005e057fae */ /* 0x000fe80008121846 */
[----:B-1----:R-:W4:Y:S04]  /*3fd40*/  LDL.LU R93, [R1+0x2218] ;  /* 0x00221800015d7983 */ /* 0x002f280000300800 */
[----:B------:R-:W4:Y:S04]  /*3fd50*/  LDL.LU R97, [R1+0x220c] ;  /* 0x00220c0001617983 */ /* 0x000f280000300800 */
[----:B------:R-:W4:Y:S04]  /*3fd60*/  LDL.LU R94, [R1+0x2214] ;  /* 0x00221400015e7983 */ /* 0x000f280000300800 */
[----:B------:R-:W4:Y:S01]  /*3fd70*/  LDL.LU R11, [R1+0x2220] ;  /* 0x00222000010b7983 */ /* 0x000f220000300800 */
[----:B--2---:R-:W-:-:S05]  /*3fd80*/  IADD3 R12, P1, R12, R2, RZ ;  /* 0x000000020c0c7210 */ /* 0x004fca0007f3e0ff */
[----:B------:R1:W-:Y:S01]  /*3fd90*/  STL [R1+0x21f8], R12 ;  /* 0x0021f80c01007387 */ /* 0x0003e20000100800 */
[----:B------:R-:W-:Y:S02]  /*3fda0*/  IMAD.MOV.U32 R98, RZ, RZ, R12 ;  /* 0x000000ffff627224 */ /* 0x000fe400078e000c */
[----:B---3--:R-:W-:-:S05]  /*3fdb0*/  IMAD.X R13, R13, 0x1, R0, P1 ;  /* 0x000000010d0d7824 */ /* 0x008fca00008e0600 */
[----:B------:R2:W-:Y:S04]  /*3fdc0*/  STL [R1+0x21f4], R13 ;  /* 0x0021f40d01007387 */ /* 0x0005e80000100800 */
[----:B-1----:R-:W3:Y:S01]  /*3fdd0*/  LDL.LU R12, [R1+0x221c] ;  /* 0x00221c00010c7983 */ /* 0x002ee20000300800 */
[-C--:B----4-:R-:W-:Y:S01]  /*3fde0*/  IADD3 R89, P2, R89, R2.reuse, RZ ;  /* 0x0000000259597210 */ /* 0x090fe20007f5e0ff */
[----:B------:R-:W-:Y:S01]  /*3fdf0*/  IMAD.MOV.U32 R99, RZ, RZ, R13 ;  /* 0x000000ffff637224 */ /* 0x000fe200078e000d */
[----:B------:R-:W-:Y:S01]  /*3fe00*/  IADD3 R10, P3, R10, R2, RZ ;  /* 0x000000020a0a7210 */ /* 0x000fe20007f7e0ff */
[----:B--2---:R-:W2:Y:S04]  /*3fe10*/  LDL.LU R13, [R1+0x2228] ;  /* 0x00222800010d7983 */ /* 0x004ea80000300800 */
[----:B------:R-:W4:Y:S04]  /*3fe20*/  LDL.LU R92, [R1+0x2230] ;  /* 0x00223000015c7983 */ /* 0x000f280000300800 */
[----:B------:R-:W-:Y:S04]  /*3fe30*/  STL [R1+0x2200], R89 ;  /* 0x0022005901007387 */ /* 0x000fe80000100800 */
[----:B------:R1:W-:Y:S01]  /*3fe40*/  LDGSTS.E [R5+0x8004], desc[UR6][R98.64], P0 ;  /* 0x0800400062057fae */ /* 0x0003e20008121846 */
[----:B------:R-:W-:-:S04]  /*3fe50*/  IMAD.X R90, R90, 0x1, R0, P2 ;  /* 0x000000015a5a7824 */ /* 0x000fc800010e0600 */
[----:B------:R-:W-:Y:S01]  /*3fe60*/  IMAD.MOV.U32 R91, RZ, RZ, R90 ;  /* 0x000000ffff5b7224 */ /* 0x000fe200078e005a */
[----:B------:R1:W-:Y:S01]  /*3fe70*/  STL [R1+0x21fc], R90 ;  /* 0x0021fc5a01007387 */ /* 0x0003e20000100800 */
[----:B------:R-:W-:-:S03]  /*3fe80*/  IMAD.X R14, R14, 0x1, R0, P3 ;  /* 0x000000010e0e7824 */ /* 0x000fc600018e0600 */
[----:B------:R-:W-:Y:S01]  /*3fe90*/  STL [R1+0x2208], R10 ;  /* 0x0022080a01007387 */ /* 0x000fe20000100800 */
[----:B-1----:R-:W-:-:S03]  /*3fea0*/  IMAD.MOV.U32 R90, RZ, RZ, R89 ;  /* 0x000000ffff5a7224 */ /* 0x002fc600078e0059 */
[----:B------:R1:W-:Y:S04]  /*3feb0*/  STL [R1+0x2204], R14 ;  /* 0x0022040e01007387 */ /* 0x0003e80000100800 */
[----:B------:R-:W-:Y:S01]  /*3fec0*/  LDGSTS.E [R5+0xc004], desc[UR6][R90.64], P0 ;  /* 0x0c0040005a057fae */ /* 0x000fe20008121846 */
[----:B------:R-:W-:-:S03]  /*3fed0*/  IMAD.MOV.U32 R99, RZ, RZ, R14 ;  /* 0x000000ffff637224 */ /* 0x000fc600078e000e */
[----:B------:R-:W2:Y:S04]  /*3fee0*/  LDL.LU R91, [R1+0x2224] ;  /* 0x00222400015b7983 */ /* 0x000ea80000300800 */
[----:B------:R-:W2:Y:S04]  /*3fef0*/  LDL.LU R95, [R1+0x222c] ;  /* 0x00222c00015f7983 */ /* 0x000ea80000300800 */
[----:B------:R-:W2:Y:S04]  /*3ff00*/  LDL.LU R90, [R1+0x2234] ;  /* 0x00223400015a7983 */ /* 0x000ea80000300800 */
[----:B-1----:R-:W2:Y:S01]  /*3ff10*/  LDL.LU R14, [R1+0x2238] ;  /* 0x00223800010e7983 */ /* 0x002ea20000300800 */
[----:B------:R-:W-:-:S03]  /*3ff20*/  IMAD.MOV.U32 R98, RZ, RZ, R10 ;  /* 0x000000ffff627224 */ /* 0x000fc600078e000a */
[----:B------:R-:W2:Y:S04]  /*3ff30*/  LDL.LU R89, [R1+0x223c] ;  /* 0x00223c0001597983 */ /* 0x000ea80000300800 */
[----:B------:R-:W2:Y:S01]  /*3ff40*/  LDL.LU R10, [R1+0x2240] ;  /* 0x00224000010a7983 */ /* 0x000ea20000300800 */
[----:B------:R-:W-:-:S04]  /*3ff50*/  UISETP.GT.AND UP1, UPT, UR12, 0x16, UPT ;  /* 0x000000160c00788c */ /* 0x000fc8000bf24270 */
[----:B------:R-:W-:-:S04]  /*3ff60*/  USEL UR8, URZ, 0x4, !UP1 ;  /* 0x000000043f087887 */ /* 0x000fc8000c800000 */
[----:B------:R-:W-:Y:S01]  /*3ff70*/  USEL UR8, UR8, URZ, !UP0 ;  /* 0x0000003f08087287 */ /* 0x000fe2000c000000 */
[-C--:B------:R-:W-:Y:S02]  /*3ff80*/  IADD3 R96, P0, R96, R2.reuse, RZ ;  /* 0x0000000260607210 */ /* 0x080fe40007f1e0ff */
[----:B------:R-:W-:-:S03]  /*3ff90*/  IADD3 R93, P2, R93, R2, RZ ;  /* 0x000000025d5d7210 */ /* 0x000fc60007f5e0ff */
[----:B------:R-:W-:Y:S01]  /*3ffa0*/  ISETP.NE.U32.AND P1, PT, RZ, UR8, PT ;  /* 0x00000008ff007c0c */ /* 0x000fe2000bf25070 */
[--C-:B------:R-:W-:Y:S01]  /*3ffb0*/  IMAD.X R97, R97, 0x1, R0.reuse, P0 ;  /* 0x0000000161617824 */ /* 0x100fe200000e0600 */
[----:B------:R-:W-:Y:S01]  /*3ffc0*/  IADD3 R11, P0, R11, R2, RZ ;  /* 0x000000020b0b7210 */ /* 0x000fe20007f1e0ff */
[----:B------:R-:W-:Y:S01]  /*3ffd0*/  IMAD.X R94, R94, 0x1, R0, P2 ;  /* 0x000000015e5e7824 */ /* 0x000fe200010e0600 */
[----:B------:R-:W-:Y:S04]  /*3ffe0*/  STL [R1+0x2210], R96 ;  /* 0x0022106001007387 */ /* 0x000fe80000100800 */
[----:B------:R1:W-:Y:S04]  /*3fff0*/  STL [R1+0x220c], R97 ;  /* 0x00220c6101007387 */ /* 0x0003e80000100800 */
[----:B------:R-:W-:Y:S04]  /*40000*/  STL [R1+0x2218], R93 ;  /* 0x0022185d01007387 */ /* 0x000fe80000100800 */
[----:B------:R-:W-:Y:S04]  /*40010*/  LDGSTS.E [R5+0x8], desc[UR6][R98.64], P1 ;  /* 0x0000800062057fae */ /* 0x000fe80008921846 */
[----:B------:R3:W-:Y:S04]  /*40020*/  STL [R1+0x2214], R94 ;  /* 0x0022145e01007387 */ /* 0x0007e80000100800 */
[----:B------:R1:W-:Y:S04]  /*40030*/  LDGSTS.E [R5+0x4008], desc[UR6][R96.64], P1 ;  /* 0x0400800060057fae */ /* 0x0003e80008921846 */
[----:B------:R4:W-:Y:S01]  /*40040*/  STL [R1+0x2220], R11 ;  /* 0x0022200b01007387 */ /* 0x0009e20000100800 */
[----:B-1----:R-:W-:-:S02]  /*40050*/  IMAD.MOV.U32 R97, RZ, RZ, R94 ;  /* 0x000000ffff617224 */ /* 0x002fc400078e005e */
[----:B------:R-:W-:Y:S01]  /*40060*/  IMAD.MOV.U32 R96, RZ, RZ, R93 ;  /* 0x000000ffff607224 */ /* 0x000fe200078e005d */
[----:B------:R-:W-:-:S04]  /*40070*/  UISETP.GT.AND UP1, UPT, UR12, 0x17, UPT ;  /* 0x000000170c00788c */ /* 0x000fc8000bf24270 */
[----:B------:R-:W-:Y:S01]  /*40080*/  USEL UR8, URZ, 0x4, !UP1 ;  /* 0x000000043f087887 */ /* 0x000fe2000c800000 */
[----:B------:R1:W-:Y:S03]  /*40090*/  LDGSTS.E [R5+0x8008], desc[UR6][R96.64], P1 ;  /* 0x0800800060057fae */ /* 0x0003e60008921846 */
[----:B------:R-:W-:Y:S01]  /*400a0*/  USEL UR8, UR8, URZ, !UP0 ;  /* 0x0000003f08087287 */ /* 0x000fe2000c000000 */
[----:B-1----:R-:W-:Y:S02]  /*400b0*/  IMAD.MOV.U32 R96, RZ, RZ, R11 ;  /* 0x000000ffff607224 */ /* 0x002fe400078e000b */
[----:B---3--:R-:W-:-:S05]  /*400c0*/  IMAD.X R12, R12, 0x1, R0, P0 ;  /* 0x000000010c0c7824 */ /* 0x008fca00000e0600 */
[----:B------:R1:W-:Y:S04]  /*400d0*/  STL [R1+0x221c], R12 ;  /* 0x00221c0c01007387 */ /* 0x0003e80000100800 */
[----:B------:R-:W3:Y:S04]  /*400e0*/  LDL.LU R94, [R1+0x2244] ;  /* 0x00224400015e7983 */ /* 0x000ee80000300800 */
[----:B------:R-:W3:Y:S01]  /*400f0*/  LDL.LU R93, [R1+0x2248] ;  /* 0x00224800015d7983 */ /* 0x000ee20000300800 */
[----:B------:R-:W-:Y:S01]  /*40100*/  IMAD.MOV.U32 R97, RZ, RZ, R12 ;  /* 0x000000ffff617224 */ /* 0x000fe200078e000c */
[----:B------:R-:W-:-:S02]  /*40110*/  ISETP.NE.U32.AND P0, PT, RZ, UR8, PT ;  /* 0x00000008ff007c0c */ /* 0x000fc4000bf05070 */
[-C--:B----4-:R-:W-:Y:S01]  /*40120*/  IADD3 R92, P2, R92, R2.reuse, RZ ;  /* 0x000000025c5c7210 */ /* 0x090fe20007f5e0ff */
[----:B------:R-:W4:Y:S04]  /*40130*/  LDL.LU R11, [R1+0x2250] ;  /* 0x00225000010b7983 */ /* 0x000f280000300800 */
[----:B------:R1:W-:Y:S01]  /*40140*/  LDGSTS.E [R5+0xc008], desc[UR6][R96.64], P1 ;  /* 0x0c00800060057fae */ /* 0x0003e20008921846 */
[----:B--2---:R-:W-:-:S03]  /*40150*/  IADD3 R13, P1, R13, R2, RZ ;  /* 0x000000020d0d7210 */ /* 0x004fc60007f3e0ff */
[----:B-1----:R-:W2:Y:S04]  /*40160*/  LDL.LU R12, [R1+0x2258] ;  /* 0x00225800010c7983 */ /* 0x002ea80000300800 */
[----:B------:R-:W-:Y:S01]  /*40170*/  STL [R1+0x2228], R13 ;  /* 0x0022280d01007387 */ /* 0x000fe20000100800 */
[----:B------:R-:W-:Y:S02]  /*40180*/  IMAD.MOV.U32 R96, RZ, RZ, R13 ;  /* 0x000000ffff607224 */ /* 0x000fe400078e000d */
[----:B------:R-:W-:-:S04]  /*40190*/  IMAD.X R91, R91, 0x1, R0, P1 ;  /* 0x000000015b5b7824 */ /* 0x000fc800008e0600 */
[----:B------:R-:W-:Y:S01]  /*401a0*/  IMAD.MOV.U32 R97, RZ, RZ, R91 ;  /* 0x000000ffff617224 */ /* 0x000fe200078e005b */
[----:B------:R1:W-:Y:S01]  /*401b0*/  STL [R1+0x2224], R91 ;  /* 0x0022245b01007387 */ /* 0x0003e20000100800 */
[----:B------:R-:W-:-:S03]  /*401c0*/  IMAD.X R95, R95, 0x1, R0, P2 ;  /* 0x000000015f5f7824 */ /* 0x000fc600010e0600 */
[----:B------:R-:W-:Y:S01]  /*401d0*/  STL [R1+0x2230], R92 ;  /* 0x0022305c01007387 */ /* 0x000fe20000100800 */
[----:B------:R-:W-:-:S03]  /*401e0*/  IADD3 R14, P1, R14, R2, RZ ;  /* 0x000000020e0e7210 */ /* 0x000fc60007f3e0ff */
[----:B------:R1:W-:Y:S04]  /*401f0*/  LDGSTS.E [R5+0xc], desc[UR6][R96.64], P0 ;  /* 0x0000c00060057fae */ /* 0x0003e80008121846 */
[----:B-1----:R-:W2:Y:S01]  /*40200*/  LDL.LU R91, [R1+0x224c] ;  /* 0x00224c00015b7983 */ /* 0x002ea20000300800 */
[----:B------:R-:W-:Y:S01]  /*40210*/  IMAD.X R90, R90, 0x1, R0, P1 ;  /* 0x000000015a5a7824 */ /* 0x000fe200008e0600 */
[----:B------:R-:W-:Y:S02]  /*40220*/  IADD3 R10, P2, R10, R2, RZ ;  /* 0x000000020a0a7210 */ /* 0x000fe40007f5e0ff */
[----:B------:R-:W-:Y:S01]  /*40230*/  STL [R1+0x222c], R95 ;  /* 0x00222c5f01007387 */ /* 0x000fe20000100800 */
[----:B------:R-:W-:-:S03]  /*40240*/  IMAD.MOV.U32 R96, RZ, RZ, R92 ;  /* 0x000000ffff607224 */ /* 0x000fc600078e005c */
[----:B------:R-:W2:Y:S01]  /*40250*/  LDL.LU R13, [R1+0x2254] ;  /* 0x00225400010d7983 */ /* 0x000ea20000300800 */
[----:B------:R-:W-:-:S03]  /*40260*/  IMAD.MOV.U32 R97, RZ, RZ, R95 ;  /* 0x000000ffff617224 */ /* 0x000fc600078e005f */
[----:B------:R1:W-:Y:S01]  /*40270*/  STL [R1+0x2238], R14 ;  /* 0x0022380e01007387 */ /* 0x0003e20000100800 */
[----:B------:R-:W-:-:S03]  /*40280*/  IMAD.X R89, R89, 0x1, R0, P2 ;  /* 0x0000000159597824 */ /* 0x000fc600010e0600 */
[----:B------:R1:W-:Y:S04]  /*40290*/  LDGSTS.E [R5+0x400c], desc[UR6][R96.64], P0 ;  /* 0x0400c00060057fae */ /* 0x0003e80008121846 */
[----:B------:R-:W-:Y:S04]  /*402a0*/  STL [R1+0x2234], R90 ;  /* 0x0022345a01007387 */ /* 0x000fe80000100800 */
[----:B------:R-:W-:Y:S01]  /*402b0*/  STL [R1+0x2240], R10 ;  /* 0x0022400a01007387 */ /* 0x000fe20000100800 */
[----:B-1----:R-:W-:Y:S02]  /*402c0*/  IMAD.MOV.U32 R96, RZ, RZ, R14 ;  /* 0x000000ffff607224 */ /* 0x002fe400078e000e */
[----:B------:R-:W-:Y:S01]  /*402d0*/  IMAD.MOV.U32 R97, RZ, RZ, R90 ;  /* 0x000000ffff617224 */ /* 0x000fe200078e005a */
[----:B------:R-:W2:Y:S04]  /*402e0*/  LDL.LU R14, [R1+0x2260] ;  /* 0x00226000010e7983 */ /* 0x000ea80000300800 */
[----:B------:R1:W-:Y:S04]  /*402f0*/  LDGSTS.E [R5+0x800c], desc[UR6][R96.64], P0 ;  /* 0x0800c00060057fae */ /* 0x0003e80008121846 */
[----:B------:R1:W-:Y:S02]  /*40300*/  STL [R1+0x223c], R89 ;  /* 0x00223c5901007387 */ /* 0x0003e40000100800 */
[----:B-1----:R-:W-:-:S02]  /*40310*/  IMAD.MOV.U32 R97, RZ, RZ, R89 ;  /* 0x000000ffff617224 */ /* 0x002fc400078e0059 */
[----:B------:R-:W2:Y:S01]  /*40320*/  LDL.LU R89, [R1+0x225c] ;  /* 0x00225c0001597983 */ /* 0x000ea20000300800 */
[----:B------:R-:W1:Y:S01]  /*40330*/  S2R R95, SR_TID.X ;  /* 0x00000000005f7919 */ /* 0x000e620000002100 */
[----:B------:R-:W-:Y:S02]  /*40340*/  IMAD.MOV.U32 R96, RZ, RZ, R10 ;  /* 0x000000ffff607224 */ /* 0x000fe400078e000a */
[----:B------:R-:W2:Y:S04]  /*40350*/  LDL.LU R92, [R1+0x2268] ;  /* 0x00226800015c7983 */ /* 0x000ea80000300800 */
[----:B------:R-:W2:Y:S04]  /*40360*/  LDL.LU R10, [R1+0x2270] ;  /* 0x00227000010a7983 */ /* 0x000ea80000300800 */
[----:B------:R1:W-:Y:S02]  /*40370*/  LDGSTS.E [R5+0xc00c], desc[UR6][R96.64], P0 ;  /* 0x0c00c00060057fae */ /* 0x0003e40008121846 */
[C---:B-1----:R-:W-:Y:S01]  /*40380*/  IMAD.SHL.U32 R90, R95.reuse, 0x10, RZ ;  /* 0x000000105f5a7824 */ /* 0x042fe200078e00ff */
[----:B------:R-:W-:-:S04]  /*40390*/  LOP3.LUT R95, R95, 0x7f, RZ, 0xc0, !PT ;  /* 0x0000007f5f5f7812 */ /* 0x000fc800078ec0ff */
[----:B------:R-:W-:-:S05]  /*403a0*/  LOP3.LUT R90, R90, 0x70, RZ, 0xc0, !PT ;  /* 0x000000705a5a7812 */ /* 0x000fca00078ec0ff */
[----:B------:R-:W-:Y:S02]  /*403b0*/  IMAD R90, R95, 0x80, R90 ;  /* 0x000000805f5a7824 */ /* 0x000fe400078e025a */
[----:B------:R-:W2:Y:S03]  /*403c0*/  LDL.LU R95, [R1+0x2264] ;  /* 0x00226400015f7983 */ /* 0x000ea60000300800 */
[----:B------:R-:W-:-:S05]  /*403d0*/  LOP3.LUT R90, R90, 0x60, RZ, 0x3c, !PT ;  /* 0x000000605a5a7812 */ /* 0x000fca00078e3cff */
[----:B------:R-:W-:Y:S01]  /*403e0*/  VIADD R5, R90, UR13 ;  /* 0x0000000d5a057c36 */ /* 0x000fe20008000000 */
[----:B------:R-:W-:-:S04]  /*403f0*/  UISETP.GT.AND UP1, UPT, UR12, 0x18, UPT ;  /* 0x000000180c00788c */ /* 0x000fc8000bf24270 */
[----:B------:R-:W-:-:S04]  /*40400*/  USEL UR8, URZ, 0x4, !UP1 ;  /* 0x000000043f087887 */ /* 0x000fc8000c800000 */
[----:B------:R-:W-:-:S06]  /*40410*/  USEL UR8, UR8, URZ, !UP0 ;  /* 0x0000003f08087287 */ /* 0x000fcc000c000000 */
[----:B------:R-:W-:Y:S02]  /*40420*/  ISETP.NE.U32.AND P0, PT, RZ, UR8, PT ;  /* 0x00000008ff007c0c */ /* 0x000fe4000bf05070 */
[----:B---3--:R-:W-:-:S05]  /*40430*/  IADD3 R93, P1, R93, R2, RZ ;  /* 0x000000025d5d7210 */ /* 0x008fca0007f3e0ff */
[----:B------:R-:W-:Y:S01]  /*40440*/  IMAD.X R94, R94, 0x1, R0, P1 ;  /* 0x000000015e5e7824 */ /* 0x000fe200008e0600 */
[----:B------:R-:W-:Y:S04]  /*40450*/  STL [R1+0x2248], R93 ;  /* 0x0022485d01007387 */ /* 0x000fe80000100800 */
[----:B------:R-:W-:Y:S04]  /*40460*/  STL [R1+0x2244], R94 ;  /* 0x0022445e01007387 */ /* 0x000fe80000100800 */
[----:B------:R-:W3:Y:S01]  /*40470*/  LDL.LU R90, [R1+0x226c] ;  /* 0x00226c00015a7983 */ /* 0x000ee20000300800 */
[----:B----4-:R-:W-:Y:S01]  /*40480*/  IADD3 R11, P1, R11, R2, RZ ;  /* 0x000000020b0b7210 */ /* 0x010fe20007f3e0ff */
[----:B------:R-:W-:-:S02]  /*40490*/  IMAD.MOV.U32 R96, RZ, RZ, R93 ;  /* 0x000000ffff607224 */ /* 0x000fc400078e005d */
[----:B------:R-:W-:Y:S01]  /*404a0*/  IMAD.MOV.U32 R97, RZ, RZ, R94 ;  /* 0x000000ffff617224 */ /* 0x000fe200078e005e */
[----:B--2---:R-:W-:Y:S01]  /*404b0*/  IADD3 R12, P2, R12, R2, RZ ;  /* 0x000000020c0c7210 */ /* 0x004fe20007f5e0ff */
[----:B------:R1:W-:Y:S04]  /*404c0*/  STL [R1+0x2250], R11 ;  /* 0x0022500b01007387 */ /* 0x0003e80000100800 */
[----:B------:R2:W-:Y:S02]  /*404d0*/  LDGSTS.E [R5], desc[UR6][R96.64], P0 ;  /* 0x0000000060057fae */ /* 0x0005e40008121846 */
[----:B--2---:R-:W-:Y:S02]  /*404e0*/  IMAD.MOV.U32 R96, RZ, RZ, R11 ;  /* 0x000000ffff607224 */ /* 0x004fe400078e000b */
[----:B------:R-:W-:-:S04]  /*404f0*/  IMAD.X R91, R91, 0x1, R0, P1 ;  /* 0x000000015b5b7824 */ /* 0x000fc800008e0600 */
[----:B------:R-:W-:Y:S01]  /*40500*/  IMAD.MOV.U32 R97, RZ, RZ, R91 ;  /* 0x000000ffff617224 */ /* 0x000fe200078e005b */
[----:B------:R-:W-:Y:S01]  /*40510*/  STL [R1+0x224c], R91 ;  /* 0x00224c5b01007387 */ /* 0x000fe20000100800 */
[----:B------:R-:W-:-:S03]  /*40520*/  IMAD.X R13, R13, 0x1, R0, P2 ;  /* 0x000000010d0d7824 */ /* 0x000fc600010e0600 */
[----:B------:R2:W-:Y:S04]  /*40530*/  STL [R1+0x2258], R12 ;  /* 0x0022580c01007387 */ /* 0x0005e80000100800 */
[----:B-1----:R-:W4:Y:S04]  /*40540*/  LDL.LU R11, [R1+0x2278] ;  /* 0x00227800010b7983 */ /* 0x002f280000300800 */
[----:B------:R1:W-:Y:S04]  /*40550*/  LDGSTS.E [R5+0x4000], desc[UR6][R96.64], P0 ;  /* 0x0400000060057fae */ /* 0x0003e80008121846 */
[----:B------:R2:W-:Y:S01]  /*40560*/  STL [R1+0x2254], R13 ;  /* 0x0022540d01007387 */ /* 0x0005e20000100800 */
[----:B-1----:R-:W-:Y:S01]  /*40570*/  IMAD.MOV.U32 R96, RZ, RZ, R12 ;  /* 0x000000ffff607224 */ /* 0x002fe200078e000c */
[----:B------:R-:W-:-:S02]  /*40580*/  IADD3 R14, P1, R14, R2, RZ ;  /* 0x000000020e0e7210 */ /* 0x000fc40007f3e0ff */
[----:B--2---:R-:W2:Y:S01]  /*40590*/  LDL.LU R12, [R1+0x2274] ;  /* 0x00227400010c7983 */ /* 0x004ea20000300800 */
[----:B------:R-:W-:-:S03]  /*405a0*/  IMAD.MOV.U32 R97, RZ, RZ, R13 ;  /* 0x000000ffff617224 */ /* 0x000fc600078e000d */
[----:B------:R-:W2:Y:S04]  /*405b0*/  LDL.LU R91, [R1+0x2280] ;  /* 0x00228000015b7983 */ /* 0x000ea80000300800 */
[----:B------:R-:W2:Y:S04]  /*405c0*/  LDL.LU R13, [R1+0x2288] ;  /* 0x00228800010d7983 */ /* 0x000ea80000300800 */
[----:B------:R-:W-:Y:S04]  /*405d0*/  STL [R1+0x2260], R14 ;  /* 0x0022600e01007387 */ /* 0x000fe80000100800 */
[----:B------:R1:W-:Y:S01]  /*405e0*/  LDGSTS.E [R5+0x8000], desc[UR6][R96.64], P0 ;  /* 0x0800000060057fae */ /* 0x0003e20008121846 */
[----:B------:R-:W-:-:S05]  /*405f0*/  IMAD.X R89, R89, 0x1, R0, P1 ;  /* 0x0000000159597824 */ /* 0x000fca00008e0600 */
[----:B------:R1:W-:Y:S04]  /*40600*/  STL [R1+0x225c], R89 ;  /* 0x00225c5901007387 */ /* 0x0003e80000100800 */
[----:B------:R-:W2:Y:S01]  /*40610*/  LDL.LU R93, [R1+0x227c] ;  /* 0x00227c00015d7983 */ /* 0x000ea20000300800 */
[----:B-1----:R-:W-:-:S03]  /*40620*/  IMAD.MOV.U32 R97, RZ, RZ, R89 ;  /* 0x000000ffff617224 */ /* 0x002fc600078e0059 */
[----:B------:R-:W2:Y:S01]  /*40630*/  LDL.LU R89, [R1+0x2284] ;  /* 0x0022840001597983 */ /* 0x000ea20000300800 */
[-C--:B------:R-:W-:Y:S02]  /*40640*/  IADD3 R92, P1, R92, R2.reuse, RZ ;  /* 0x000000025c5c7210 */ /* 0x080fe40007f3e0ff */
[----:B------:R-:W-:Y:S01]  /*40650*/  IADD3 R10, P2, R10, R2, RZ ;  /* 0x000000020a0a7210 */ /* 0x000fe20007f5e0ff */
[----:B------:R-:W-:Y:S02]  /*40660*/  IMAD.MOV.U32 R96, RZ, RZ, R14 ;  /* 0x000000ffff607224 */ /* 0x000fe400078e000e */
[----:B------:R-:W2:Y:S04]  /*40670*/  LDL.LU R14, [R1+0x2290] ;  /* 0x00229000010e7983 */ /* 0x000ea80000300800 */
[----:B------:R-:W2:Y:S04]  /*40680*/  LDL.LU R94, [R1+0x2298] ;  /* 0x00229800015e7983 */ /* 0x000ea80000300800 */
[----:B------:R1:W-:Y:S04]  /*40690*/  STL [R1+0x2268], R92 ;  /* 0x0022685c01007387 */ /* 0x0003e80000100800 */
[----:B------:R1:W-:Y:S01]  /*406a0*/  LDGSTS.E [R5+0xc000], desc[UR6][R96.64], P0 ;  /* 0x0c00000060057fae */ /* 0x0003e20008121846 */
[----:B------:R-:W-:-:S02]  /*406b0*/  IMAD.X R95, R95, 0x1, R0, P1 ;  /* 0x000000015f5f7824 */ /* 0x000fc400008e0600 */
[----:B-1----:R-:W-:-:S03]  /*406c0*/  IMAD.MOV.U32 R96, RZ, RZ, R92 ;  /* 0x000000ffff607224 */ /* 0x002fc600078e005c */
[----:B------:R1:W-:Y:S04]  /*406d0*/  STL [R1+0x2264], R95 ;  /* 0x0022645f01007387 */ /* 0x0003e80000100800 */
[----:B------:R1:W-:Y:S01]  /*406e0*/  STL [R1+0x2270], R10 ;  /* 0x0022700a01007387 */ /* 0x0003e20000100800 */
[----:B------:R-:W-:-:S04]  /*406f0*/  UISETP.GT.AND UP1, UPT, UR12, 0x19, UPT ;  /* 0x000000190c00788c */ /* 0x000fc8000bf24270 */
[----:B------:R-:W-:-:S04]  /*40700*/  USEL UR8, URZ, 0x4, !UP1 ;  /* 0x000000043f087887 */ /* 0x000fc8000c800000 */
[----:B------:R-:W-:-:S06]  /*40710*/  USEL UR8, UR8, URZ, !UP0 ;  /* 0x0000003f08087287 */ /* 0x000fcc000c000000 */
[----:B------:R-:W-:Y:S01]  /*40720*/  ISETP.NE.U32.AND P0, PT, RZ, UR8, PT ;  /* 0x00000008ff007c0c */ /* 0x000fe2000bf05070 */
[----:B------:R-:W-:-:S12]  /*40730*/  IMAD.MOV.U32 R97, RZ, RZ, R95 ;  /* 0x000000ffff617224 */ /* 0x000fd800078e005f */
[----:B------:R1:W-:Y:S02]  /*40740*/  LDGSTS.E [R5+0x4], desc[UR6][R96.64], P0 ;  /* 0x0000400060057fae */ /* 0x0003e40008121846 */
[----:B-1----:R-:W-:Y:S02]  /*40750*/  IMAD.MOV.U32 R96, RZ, RZ, R10 ;  /* 0x000000ffff607224 */ /* 0x002fe400078e000a */
[----:B---3--:R-:W-:-:S05]  /*40760*/  IMAD.X R90, R90, 0x1, R0, P2 ;  /* 0x000000015a5a7824 */ /* 0x008fca00010e0600 */
[----:B------:R-:W-:Y:S04]  /*40770*/  STL [R1+0x226c], R90 ;  /* 0x00226c5a01007387 */ /* 0x000fe80000100800 */
[----:B------:R-:W3:Y:S01]  /*40780*/  LDL.LU R92, [R1+0x228c] ;  /* 0x00228c00015c7983 */ /* 0x000ee20000300800 */
[----:B------:R-:W-:-:S03]  /*40790*/  IMAD.MOV.U32 R97, RZ, RZ, R90 ;  /* 0x000000ffff617224 */ /* 0x000fc600078e005a */
[----:B------:R-:W3:Y:S04]  /*407a0*/  LDL.LU R95, [R1+0x2294] ;  /* 0x00229400015f7983 */ /* 0x000ee80000300800 */
[----:B------:R-:W3:Y:S04]  /*407b0*/  LDL.LU R10, [R1+0x22a0] ;  /* 0x0022a000010a7983 */ /* 0x000ee80000300800 */
[----:B------:R1:W-:Y:S01]  /*407c0*/  LDGSTS.E [R5+0x4004], desc[UR6][R96.64], P0 ;  /* 0x0400400060057fae */ /* 0x0003e20008121846 */
[----:B----4-:R-:W-:-:S05]  /*407d0*/  IADD3 R11, P1, R11, R2, RZ ;  /* 0x000000020b0b7210 */ /* 0x010fca0007f3e0ff */
[----:B------:R4:W-:Y:S01]  /*407e0*/  STL [R1+0x2278], R11 ;  /* 0x0022780b01007387 */ /* 0x0009e20000100800 */
[----:B-1----:R-:W-:Y:S02]  /*407f0*/  IMAD.MOV.U32 R96, RZ, RZ, R11 ;  /* 0x000000ffff607224 */ /* 0x002fe400078e000b */
[----:B--2---:R-:W-:Y:S01]  /*40800*/  IMAD.X R12, R12, 0x1, R0, P1 ;  /* 0x000000010c0c7824 */ /* 0x004fe200008e0600 */
[----:B------:R-:W-:-:S04]  /*40810*/  IADD3 R91, P2, R91, R2, RZ ;  /* 0x000000025b5b7210 */ /* 0x000fc80007f5e0ff */
[----:B------:R1:W-:Y:S01]  /*40820*/  STL [R1+0x2274], R12 ;  /* 0x0022740c01007387 */ /* 0x0003e20000100800 */
[----:B------:R-:W-:-:S03]  /*40830*/  IADD3 R13, P3, R13, R2, RZ ;  /* 0x000000020d0d7210 */ /* 0x000fc60007f7e0ff */
[----:B----4-:R-:W2:Y:S01]  /*40840*/  LDL.LU R11, [R1+0x229c] ;  /* 0x00229c00010b7983 */ /* 0x010ea20000300800 */
[----:B------:R-:W-:-:S03]  /*40850*/  IMAD.MOV.U32 R97, RZ, RZ, R12 ;  /* 0x000000ffff617224 */ /* 0x000fc600078e000c */
[----:B------:R-:W4:Y:S04]  /*40860*/  LDL.LU R90, [R1+0x22a8] ;  /* 0x0022a800015a7983 */ /* 0x000f280000300800 */
[----:B-1----:R-:W4:Y:S04]  /*40870*/  LDL.LU R12, [R1+0x22b0] ;  /* 0x0022b000010c7983 */ /* 0x002f280000300800 */
[----:B------:R1:W-:Y:S04]  /*40880*/  STL [R1+0x2280], R91 ;  /* 0x0022805b01007387 */ /* 0x0003e80000100800 */
[----:B------:R1:W-:Y:S01]  /*40890*/  LDGSTS.E [R5+0x8004], desc[UR6][R96.64], P0 ;  /* 0x0800400060057fae */ /* 0x0003e20008121846 */
[----:B------:R-:W-:-:S02]  /*408a0*/  IMAD.X R93, R93, 0x1, R0, P2 ;  /* 0x000000015d5d7824 */ /* 0x000fc400010e0600 */
[----:B------:R-:W-:-:S03]  /*408b0*/  IMAD.X R89, R89, 0x1, R0, P3 ;  /* 0x0000000159597824 */ /* 0x000fc600018e0600 */
[----:B------:R1:W-:Y:S04]  /*408c0*/  STL [R1+0x227c], R93 ;  /* 0x00227c5d01007387 */ /* 0x0003e80000100800 */
[----:B------:R-:W-:Y:S01]  /*408d0*/  STL [R1+0x2288], R13 ;  /* 0x0022880d01007387 */ /* 0x000fe20000100800 */
[----:B-1----:R-:W-:-:S03]  /*408e0*/  IMAD.MOV.U32 R96, RZ, RZ, R91 ;  /* 0x000000ffff607224 */ /* 0x002fc600078e005b */
[----:B------:R1:W-:Y:S04]  /*408f0*/  STL [R1+0x2284], R89 ;  /* 0x0022845901007387 */ /* 0x0003e80000100800 */
[----:B------:R-:W4:Y:S01]  /*40900*/  LDL.LU R91, [R1+0x22a4] ;  /* 0x0022a400015b7983 */ /* 0x000f220000300800 */
[----:B------:R-:W-:-:S03]  /*40910*/  IMAD.MOV.U32 R97, RZ, RZ, R93 ;  /* 0x000000ffff617224 */ /* 0x000fc600078e005d */
[----:B------:R-:W4:Y:S01]  /*40920*/  LDL.LU R93, [R1+0x22ac] ;  /* 0x0022ac00015d7983 */ /* 0x000f220000300800 */
[----:B------:R-:W-:-:S03]  /*40930*/  UISETP.GT.AND UP1, UPT, UR12, 0x1a, UPT ;  /* 0x0000001a0c00788c */ /* 0x000fc6000bf24270 */
[----:B------:R1:W-:Y:S01]  /*40940*/  LDGSTS.E [R5+0xc004], desc[UR6][R96.64], P0 ;  /* 0x0c00400060057fae */ /* 0x0003e20008121846 */
[----:B------:R-:W-:-:S04]  /*40950*/  USEL UR8, URZ, 0x4, !UP1 ;  /* 0x000000043f087887 */ /* 0x000fc8000c800000 */
[----:B------:R-:W-:Y:S01]  /*40960*/  USEL UR8, UR8, URZ, !UP0 ;  /* 0x0000003f08087287 */ /* 0x000fe2000c000000 */
[----:B------:R-:W-:-:S05]  /*40970*/  IADD3 R14, P0, R14, R2, RZ ;  /* 0x000000020e0e7210 */ /* 0x000fca0007f1e0ff */
[----:B------:R-:W-:Y:S01]  /*40980*/  ISETP.NE.U32.AND P1, PT, RZ, UR8, PT ;  /* 0x00000008ff007c0c */ /* 0x000fe2000bf25070 */
[----:B-1----:R-:W-:Y:S01]  /*40990*/  IMAD.MOV.U32 R96, RZ, RZ, R13 ;  /* 0x000000ffff607224 */ /* 0x002fe200078e000d */
[----:B------:R-:W-:Y:S01]  /*409a0*/  IADD3 R94, P2, R94, R2, RZ ;  /* 0x000000025e5e7210 */ /* 0x000fe20007f5e0ff */
[----:B------:R-:W-:Y:S02]  /*409b0*/  IMAD.MOV.U32 R97, RZ, RZ, R89 ;  /* 0x000000ffff617224 */ /* 0x000fe400078e0059 */
[----:B------:R-:W4:Y:S04]  /*409c0*/  LDL.LU R89, [R1+0x22b8] ;  /* 0x0022b80001597983 */ /* 0x000f280000300800 */
[----:B------:R-:W4:Y:S04]  /*409d0*/  LDL.LU R13, [R1+0x22c0] ;  /* 0x0022c000010d7983 */ /* 0x000f280000300800 */
[----:B------:R-:W-:Y:S04]  /*409e0*/  STL [R1+0x2290], R14 ;  /* 0x0022900e01007387 */ /* 0x000fe80000100800 */
[----:B------:R1:W-:Y:S02]  /*409f0*/  LDGSTS.E [R5+0x8], desc[UR6][R96.64], P1 ;  /* 0x0000800060057fae */ /* 0x0003e40008921846 */
[----:B-1----:R-:W-:-:S02]  /*40a00*/  IMAD.MOV.U32 R96, RZ, RZ, R14 ;  /* 0x000000ffff607224 */ /* 0x002fc400078e000e */
[----:B---3--:R-:W-:-:S04]  /*40a10*/  IMAD.X R92, R92, 0x1, R0, P0 ;  /* 0x000000015c5c7824 */ /* 0x008fc800000e0600 */
[----:B------:R-:W-:Y:S01]  /*40a20*/  IMAD.MOV.U32 R97, RZ, RZ, R92 ;  /* 0x000000ffff617224 */ /* 0x000fe200078e005c */
[----:B------:R1:W-:Y:S04]  /*40a30*/  STL [R1+0x228c], R92 ;  /* 0x00228c5c01007387 */ /* 0x0003e80000100800 */
[----:B------:R-:W-:Y:S01]  /*40a40*/  STL [R1+0x2298], R94 ;  /* 0x0022985e01007387 */ /* 0x000fe20000100800 */
[--C-:B------:R-:W-:Y:S01]  /*40a50*/  IMAD.X R95, R95, 0x1, R0.reuse, P2 ;  /* 0x000000015f5f7824 */ /* 0x100fe200010e0600 */
[----:B------:R-:W-:Y:S02]  /*40a60*/  IADD3 R10, P0, R10, R2, RZ ;  /* 0x000000020a0a7210 */ /* 0x000fe40007f1e0ff */
[----:B------:R3:W-:Y:S04]  /*40a70*/  LDGSTS.E [R5+0x4008], desc[UR6][R96.64], P1 ;  /* 0x0400800060057fae */ /* 0x0007e80008921846 */
[----:B-1----:R-:W3:Y:S04]  /*40a80*/  LDL.LU R92, [R1+0x22b4] ;  /* 0x0022b400015c7983 */ /* 0x002ee80000300800 */
[----:B------:R1:W-:Y:S04]  /*40a90*/  STL [R1+0x2294], R95 ;  /* 0x0022945f01007387 */ /* 0x0003e80000100800 */
[----:B------:R-:W3:Y:S04]  /*40aa0*/  LDL.LU R14, [R1+0x22bc] ;  /* 0x0022bc00010e7983 */ /* 0x000ee80000300800 */
[----:B------:R-:W-:Y:S04]  /*40ab0*/  LDGSTS.E [R5+0x8008], desc[UR6][R94.64], P1 ;  /* 0x080080005e057fae */ /* 0x000fe80008921846 */
[----:B------:R1:W-:Y:S01]  /*40ac0*/  STL [R1+0x22a0], R10 ;  /* 0x0022a00a01007387 */ /* 0x0003e20000100800 */
[----:B--2---:R-:W-:-:S05]  /*40ad0*/  IMAD.X R11, R11, 0x1, R0, P0 ;  /* 0x000000010b0b7824 */ /* 0x004fca00000e0600 */
[----:B------:R2:W-:Y:S04]  /*40ae0*/  STL [R1+0x229c], R11 ;  /* 0x00229c0b01007387 */ /* 0x0005e80000100800 */
[----:B------:R-:W-:Y:S01]  /*40af0*/  LDGSTS.E [R5+0xc008], desc[UR6][R10.64], P1 ;  /* 0x0c0080000a057fae */ /* 0x000fe20008921846 */
[----:B----4-:R-:W-:-:S03]  /*40b00*/  IADD3 R90, P1, R90, R2, RZ ;  /* 0x000000025a5a7210 */ /* 0x010fc60007f3e0ff */
[----:B-1----:R-:W4:Y:S04]  /*40b10*/  LDL.LU R95, [R1+0x22c4] ;  /* 0x0022c400015f7983 */ /* 0x002f280000300800 */
[----:B------:R-:W4:Y:S01]  /*40b20*/  LDL.LU R94, [R1+0x22c8] ;  /* 0x0022c800015e7983 */ /* 0x000f220000300800 */
[----:B------:R-:W-:-:S03]  /*40b30*/  IADD3 R12, P2, R12, R2, RZ ;  /* 0x000000020c0c7210 */ /* 0x000fc60007f5e0ff */
[----:B------:R-:W4:Y:S04]  /*40b40*/  LDL.LU R10, [R1+0x22d0] ;  /* 0x0022d000010a7983 */ /* 0x000f280000300800 */
[----:B--2---:R-:W2:Y:S04]  /*40b50*/  LDL.LU R11, [R1+0x22d8] ;  /* 0x0022d800010b7983 */ /* 0x004ea80000300800 */
[----:B------:R-:W-:Y:S01]  /*40b60*/  STL [R1+0x22a8], R90 ;  /* 0x0022a85a01007387 */ /* 0x000fe20000100800 */
[--C-:B------:R-:W-:Y:S02]  /*40b70*/  IMAD.X R91, R91, 0x1, R0.reuse, P1 ;  /* 0x000000015b5b7824 */ /* 0x100fe400008e0600 */
[----:B------:R-:W-:-:S03]  /*40b80*/  IMAD.X R93, R93, 0x1, R0, P2 ;  /* 0x000000015d5d7824 */ /* 0x000fc600010e0600 */
[----:B------:R1:W-:Y:S01]  /*40b90*/  STL [R1+0x22a4], R91 ;  /* 0x0022a45b01007387 */ /* 0x0003e20000100800 */
[----:B---3--:R-:W-:-:S03]  /*40ba0*/  IMAD.MOV.U32 R97, RZ, RZ, R91 ;  /* 0x000000ffff617224 */ /* 0x008fc600078e005b */
[----:B------:R3:W-:Y:S01]  /*40bb0*/  STL [R1+0x22b0], R12 ;  /* 0x0022b00c01007387 */ /* 0x0007e20000100800 */
[----:B------:R-:W-:-:S03]  /*40bc0*/  IMAD.MOV.U32 R96, RZ, RZ, R90 ;  /* 0x000000ffff607224 */ /* 0x000fc600078e005a */
[----:B-1----:R-:W2:Y:S04]  /*40bd0*/  LDL.LU R91, [R1+0x22cc] ;  /* 0x0022cc00015b7983 */ /* 0x002ea80000300800 */
[----:B------:R1:W-:Y:S04]  /*40be0*/  STL [R1+0x22ac], R93 ;  /* 0x0022ac5d01007387 */ /* 0x0003e80000100800 */
[----:B------:R-:W2:Y:S01]  /*40bf0*/  LDL.LU R90, [R1+0x22d4] ;  /* 0x0022d400015a7983 */ /* 0x000ea20000300800 */
[----:B------:R-:W-:-:S04]  /*40c00*/  UISETP.GT.AND UP1, UPT, UR12, 0x1b, UPT ;  /* 0x0000001b0c00788c */ /* 0x000fc8000bf24270 */
[----:B------:R-:W-:-:S04]  /*40c10*/  USEL UR8, URZ, 0x4, !UP1 ;  /* 0x000000043f087887 */ /* 0x000fc8000c800000 */
[----:B------:R-:W-:-:S06]  /*40c20*/  USEL UR8, UR8, URZ, !UP0 ;  /* 0x0000003f08087287 */ /* 0x000fcc000c000000 */
[----:B------:R-:W-:Y:S02]  /*40c30*/  ISETP.NE.U32.AND P0, PT, RZ, UR8, PT ;  /* 0x00000008ff007c0c */ /* 0x000fe4000bf05070 */
[-C--:B------:R-:W-:Y:S02]  /*40c40*/  IADD3 R89, P1, R89, R2.reuse, RZ ;  /* 0x0000000259597210 */ /* 0x080fe40007f3e0ff */
[----:B------:R-:W-:-:S09]  /*40c50*/  IADD3 R13, P2, R13, R2, RZ ;  /* 0x000000020d0d7210 */ /* 0x000fd20007f5e0ff */
[----:B------:R1:W-:Y:S02]  /*40c60*/  LDGSTS.E [R5+0xc], desc[UR6][R96.64], P0 ;  /* 0x0000c00060057fae */ /* 0x0003e40008121846 */
[----:B-1----:R-:W-:Y:S02]  /*40c70*/  IMAD.MOV.U32 R96, RZ, RZ, R12 ;  /* 0x000000ffff607224 */ /* 0x002fe400078e000c */
[----:B------:R-:W-:Y:S01]  /*40c80*/  IMAD.MOV.U32 R97, RZ, RZ, R93 ;  /* 0x000000ffff617224 */ /* 0x000fe200078e005d */
[----:B---3--:R-:W3:Y:S04]  /*40c90*/  LDL.LU R12, [R1+0x22e0] ;  /* 0x0022e000010c7983 */ /* 0x008ee80000300800 */
[----:B------:R-:W-:Y:S04]  /*40ca0*/  STL [R1+0x22b8], R89 ;  /* 0x0022b85901007387 */ /* 0x000fe80000100800 */
[----:B------:R1:W-:Y:S02]  /*40cb0*/  LDGSTS.E [R5+0x400c], desc[UR6][R96.64], P0 ;  /* 0x0400c00060057fae */ /* 0x0003e40008121846 */
[----:B-1----:R-:W1:Y:S01]  /*40cc0*/  S2R R97, SR_TID.X ;  /* 0x0000000000617919 */ /* 0x002e620000002100 */
[----:B------:R-:W-:-:S04]  /*40cd0*/  UISETP.GT.AND UP1, UPT, UR12, 0x1c, UPT ;  /* 0x0000001c0c00788c */ /* 0x000fc8000bf24270 */
[----:B------:R-:W-:-:S04]  /*40ce0*/  USEL UR8, URZ, 0x4, !UP1 ;  /* 0x000000043f087887 */ /* 0x000fc8000c800000 */
[----:B------:R-:W-:Y:S01]  /*40cf0*/  USEL UR8, UR8, URZ, !UP0 ;  /* 0x0000003f08087287 */ /* 0x000fe2000c000000 */
[C---:B-1----:R-:W-:Y:S01]  /*40d00*/  IMAD.SHL.U32 R96, R97.reuse, 0x10, RZ ;  /* 0x0000001061607824 */ /* 0x042fe200078e00ff */
[----:B------:R-:W-:-:S04]  /*40d10*/  LOP3.LUT R97, R97, 0x7f, RZ, 0xc0, !PT ;  /* 0x0000007f61617812 */ /* 0x000fc800078ec0ff */
[----:B------:R-:W-:-:S05]  /*40d20*/  LOP3.LUT R96, R96, 0x70, RZ, 0xc0, !PT ;  /* 0x0000007060607812 */ /* 0x000fca00078ec0ff */
[----:B------:R-:W-:Y:S02]  /*40d30*/  IMAD R96, R97, 0x80, R96 ;  /* 0x0000008061607824 */ /* 0x000fe400078e0260 */
[----:B------:R-:W-:-:S04]  /*40d40*/  IMAD.X R92, R92, 0x1, R0, P1 ;  /* 0x000000015c5c7824 */ /* 0x000fc800008e0600 */
[----:B------:R-:W-:Y:S01]  /*40d50*/  IMAD.MOV.U32 R93, RZ, RZ, R92 ;  /* 0x000000ffff5d7224 */ /* 0x000fe200078e005c */
[----:B------:R1:W-:Y:S04]  /*40d60*/  STL [R1+0x22b4], R92 ;  /* 0x0022b45c01007387 */ /* 0x0003e80000100800 */
[----:B------:R-:W-:Y:S01]  /*40d70*/  STL [R1+0x22c0], R13 ;  /* 0x0022c00d01007387 */ /* 0x000fe20000100800 */
[----:B-1----:R-:W-:-:S03]  /*40d80*/  IMAD.MOV.U32 R92, RZ, RZ, R89 ;  /* 0x000000ffff5c7224 */ /* 0x002fc600078e0059 */
[----:B------:R-:W3:Y:S01]  /*40d90*/  LDL.LU R89, [R1+0x22dc] ;  /* 0x0022dc0001597983 */ /* 0x000ee20000300800 */
[----:B------:R-:W-:-:S03]  /*40da0*/  IMAD.X R14, R14, 0x1, R0, P2 ;  /* 0x000000010e0e7824 */ /* 0x000fc600010e0600 */
[----:B------:R1:W-:Y:S01]  /*40db0*/  LDGSTS.E [R5+0x800c], desc[UR6][R92.64], P0 ;  /* 0x0800c0005c057fae */ /* 0x0003e20008121846 */
[----:B------:R-:W-:-:S03]  /*40dc0*/  LOP3.LUT R96, R96, 0x70, RZ, 0x3c, !PT ;  /* 0x0000007060607812 */ /* 0x000fc600078e3cff */
[----:B------:R1:W-:Y:S02]  /*40dd0*/  STL [R1+0x22bc], R14 ;  /* 0x0022bc0e01007387 */ /* 0x0003e40000100800 */
[----:B-1----:R-:W-:Y:S02]  /*40de0*/  IMAD.MOV.U32 R92, RZ, RZ, R13 ;  /* 0x000000ffff5c7224 */ /* 0x002fe400078e000d */
[----:B------:R-:W-:-:S05]  /*40df0*/  IMAD.MOV.U32 R93, RZ, RZ, R14 ;  /* 0x000000ffff5d7224 */ /* 0x000fca00078e000e */
[----:B------:R1:W-:Y:S01]  /*40e00*/  LDGSTS.E [R5+0xc00c], desc[UR6][R92.64], P0 ;  /* 0x0c00c0005c057fae */ /* 0x0003e20008121846 */
[----:B------:R-:W-:-:S03]  /*40e10*/  ISETP.NE.U32.AND P0, PT, RZ, UR8, PT ;  /* 0x00000008ff007c0c */ /* 0x000fc6000bf05070 */
[----:B------:R-:W3:Y:S04]  /*40e20*/  LDL.LU R93, [R1+0x22e4] ;  /* 0x0022e400015d7983 */ /* 0x000ee80000300800 */
[----:B------:R-:W3:Y:S04]  /*40e30*/  LDL.LU R92, [R1+0x22e8] ;  /* 0x0022e800015c7983 */ /* 0x000ee80000300800 */
[----:B------:R-:W3:Y:S04]  /*40e40*/  LDL.LU R14, [R1+0x22ec] ;  /* 0x0022ec00010e7983 */ /* 0x000ee80000300800 */
[----:B------:R-:W3:Y:S01]  /*40e50*/  LDL.LU R13, [R1+0x22f0] ;  /* 0x0022f000010d7983 */ /* 0x000ee20000300800 */
[----:B-1----:R-:W-:Y:S01]  /*40e60*/  VIADD R5, R96, UR13 ;  /* 0x0000000d60057c36 */ /* 0x002fe20008000000 */
[----:B----4-:R-:W-:-:S05]  /*40e70*/  IADD3 R94, P1, R94, R2, RZ ;  /* 0x000000025e5e7210 */ /* 0x010fca0007f3e0ff */
[--C-:B------:R-:W-:Y:S01]  /*40e80*/  IMAD.X R95, R95, 0x1, R0.reuse, P1 ;  /* 0x000000015f5f7824 */ /* 0x100fe200008e0600 */
[-C--:B------:R-:W-:Y:S02]  /*40e90*/  IADD3 R10, P1, R10, R2.reuse, RZ ;  /* 0x000000020a0a7210 */ /* 0x080fe40007f3e0ff */
[----:B--2---:R-:W-:Y:S01]  /*40ea0*/  IADD3 R11, P2, R11, R2, RZ ;  /* 0x000000020b0b7210 */ /* 0x004fe20007f5e0ff */
[----:B------:R1:W-:Y:S04]  /*40eb0*/  STL [R1+0x22c8], R94 ;  /* 0x0022c85e01007387 */ /* 0x0003e80000100800 */
[----:B------:R2:W-:Y:S04]  /*40ec0*/  STL [R1+0x22c4], R95 ;  /* 0x0022c45f01007387 */ /* 0x0005e80000100800 */
[----:B------:R4:W-:Y:S04]  /*40ed0*/  STL [R1+0x22d0], R10 ;  /* 0x0022d00a01007387 */ /* 0x0009e80000100800 */
[----:B------:R1:W-:Y:S01]  /*40ee0*/  LDGSTS.E [R5], desc[UR6][R94.64], P0 ;  /* 0x000000005e057fae */ /* 0x0003e20008121846 */
[----:B------:R-:W-:-:S02]  /*40ef0*/  IMAD.X R91, R91, 0x1, R0, P1 ;  /* 0x000000015b5b7824 */ /* 0x000fc400008e0600 */
[----:B-1----:R-:W-:-:S03]  /*40f00*/  IMAD.MOV.U32 R94, RZ, RZ, R10 ;  /* 0x000000ffff5e7224 */ /* 0x002fc600078e000a */
[----:B------:R1:W-:Y:S01]  /*40f10*/  STL [R1+0x22cc], R91 ;  /* 0x0022cc5b01007387 */ /* 0x0003e20000100800 */
[----:B------:R-:W-:-:S03]  /*40f20*/  IMAD.X R90, R90, 0x1, R0, P2 ;  /* 0x000000015a5a7824 */ /* 0x000fc600010e0600 */
[----:B------:R-:W-:Y:S01]  /*40f30*/  STL [R1+0x22d8], R11 ;  /* 0x0022d80b01007387 */ /* 0x000fe20000100800 */
[----:B--2---:R-:W-:-:S03]  /*40f40*/  IMAD.MOV.U32 R95, RZ, RZ, R91 ;  /* 0x000000ffff5f7224 */ /* 0x004fc600078e005b */
[----:B----4-:R-:W2:Y:S01]  /*40f50*/  LDL.LU R10, [R1+0x22f8] ;  /* 0x0022f800010a7983 */ /* 0x010ea20000300800 */
[----:B-1----:R-:W-:-:S03]  /*40f60*/  IMAD.MOV.U32 R91, RZ, RZ, R90 ;  /* 0x000000ffff5b7224 */ /* 0x002fc600078e005a */
[----:B------:R1:W-:Y:S04]  /*40f70*/  STL [R1+0x22d4], R90 ;  /* 0x0022d45a01007387 */ /* 0x0003e80000100800 */
[----:B------:R4:W-:Y:S01]  /*40f80*/  LDGSTS.E [R5+0x4000], desc[UR6][R94.64], P0 ;  /* 0x040000005e057fae */ /* 0x0009e20008121846 */
[----:B-1----:R-:W-:-:S03]  /*40f90*/  IMAD.MOV.U32 R90, RZ, RZ, R11 ;  /* 0x000000ffff5a7224 */ /* 0x002fc600078e000b */
[----:B------:R-:W2:Y:S04]  /*40fa0*/  LDL.LU R11, [R1+0x22f4] ;  /* 0x0022f400010b7983 */ /* 0x000ea80000300800 */
[----:B------:R-:W-:Y:S01]  /*40fb0*/  LDGSTS.E [R5+0x8000], desc[UR6][R90.64], P0 ;  /* 0x080000005a057fae */ /* 0x000fe20008121846 */
[----:B---3--:R-:W-:-:S05]  /*40fc0*/  IADD3 R12, P1, R12, R2, RZ ;  /* 0x000000020c0c7210 */ /* 0x008fca0007f3e0ff */
[----:B------:R1:W-:Y:S01]  /*40fd0*/  STL [R1+0x22e0], R12 ;  /* 0x0022e00c01007387 */ /* 0x0003e20000100800 */
[----:B----4-:R-:W-:Y:S01]  /*40fe0*/  IMAD.MOV.U32 R94, RZ, RZ, R12 ;  /* 0x000000ffff5e7224 */ /* 0x010fe200078e000c */
[----:B------:R-:W-:-:S04]  /*40ff0*/  UISETP.GT.AND UP1, UPT, UR12, 0x1d, UPT ;  /* 0x0000001d0c00788c */ /* 0x000fc8000bf24270 */
[----:B------:R-:W-:-:S04]  /*41000*/  USEL UR8, URZ, 0x4, !UP1 ;  /* 0x000000043f087887 */ /* 0x000fc8000c800000 */
[----:B------:R-:W-:Y:S01]  /*41010*/  USEL UR8, UR8, URZ, !UP0 ;  /* 0x0000003f08087287 */ /* 0x000fe2000c000000 */
[----:B------:R-:W-:-:S05]  /*41020*/  IMAD.X R89, R89, 0x1, R0, P1 ;  /* 0x0000000159597824 */ /* 0x000fca00008e0600 */
[----:B------:R3:W-:Y:S04]  /*41030*/  STL [R1+0x22dc], R89 ;  /* 0x0022dc5901007387 */ /* 0x0007e80000100800 */
[----:B------:R-:W4:Y:S04]  /*41040*/  LDL.LU R90, [R1+0x2300] ;  /* 0x00230000015a7983 */ /* 0x000f280000300800 */
[----:B-1----:R-:W4:Y:S01]  /*41050*/  LDL.LU R12, [R1+0x2308] ;  /* 0x00230800010c7983 */ /* 0x002f220000300800 */
[----:B------:R-:W-:-:S03]  /*41060*/  IMAD.MOV.U32 R95, RZ, RZ, R89 ;  /* 0x000000ffff5f7224 */ /* 0x000fc600078e0059 */
[----:B------:R-:W4:Y:S04]  /*41070*/  LDL.LU R91, [R1+0x22fc] ;  /* 0x0022fc00015b7983 */ /* 0x000f280000300800 */
[----:B---3--:R-:W3:Y:S04]  /*41080*/  LDL.LU R89, [R1+0x2304] ;  /* 0x0023040001597983 */ /* 0x008ee80000300800 */
[----:B------:R-:W-:Y:S01]  /*41090*/  LDGSTS.E [R5+0xc000], desc[UR6][R94.64], P0 ;  /* 0x0c0000005e057fae */ /* 0x000fe20008121846 */
[----:B------:R-:W-:Y:S02]  /*410a0*/  ISETP.NE.U32.AND P0, PT, RZ, UR8, PT ;  /* 0x00000008ff007c0c */ /* 0x000fe4000bf05070 */
[----:B------:R-:W-:-:S05]  /*410b0*/  IADD3 R92, P1, R92, R2, RZ ;  /* 0x000000025c5c7210 */ /* 0x000fca0007f3e0ff */
[--C-:B------:R-:W-:Y:S01]  /*410c0*/  IMAD.X R93, R93, 0x1, R0.reuse, P1 ;  /* 0x000000015d5d7824 */ /* 0x100fe200008e0600 */
[----:B------:R-:W-:Y:S01]  /*410d0*/  IADD3 R13, P2, R13, R2, RZ ;  /* 0x000000020d0d7210 */ /* 0x000fe20007f5e0ff */
[----:B------:R1:W-:Y:S04]  /*410e0*/  STL [R1+0x22e8], R92 ;  /* 0x0022e85c01007387 */ /* 0x0003e80000100800 */
[----:B------:R-:W-:Y:S01]  /*410f0*/  IMAD.X R14, R14, 0x1, R0, P2 ;  /* 0x000000010e0e7824 */ /* 0x000fe200010e0600 */
[----:B------:R1:W-:Y:S04]  /*41100*/  STL [R1+0x22e4], R93 ;  /* 0x0022e45d01007387 */ /* 0x0003e80000100800 */
[----:B------:R1:W-:Y:S04]  /*41110*/  STL [R1+0x22f0], R13 ;  /* 0x0022f00d01007387 */ /* 0x0003e80000100800 */
[----:B------:R2:W-:Y:S04]  /*41120*/  STL [R1+0x22ec], R14 ;  /* 0x0022ec0e01007387 */ /* 0x0005e80000100800 */
[----:B------:R-:W3:Y:S04]  /*41130*/  LDL.LU R96, [R1+0x2310] ;  /* 0x0023100001607983 */ /* 0x000ee80000300800 */
[----:B------:R-:W3:Y:S04]  /*41140*/  LDL.LU R94, [R1+0x2318] ;  /* 0x00231800015e7983 */ /* 0x000ee80000300800 */
[----:B------:R1:W-:Y:S04]  /*41150*/  LDGSTS.E [R5+0x4], desc[UR6][R92.64], P0 ;  /* 0x000040005c057fae */ /* 0x0003e80008121846 */
[----:B------:R-:W3:Y:S04]  /*41160*/  LDL.LU R97, [R1+0x230c] ;  /* 0x00230c0001617983 */ /* 0x000ee80000300800 */
[----:B------:R-:W3:Y:S01]  /*41170*/  LDL.LU R95, [R1+0x2314] ;  /* 0x00231400015f7983 */ /* 0x000ee20000300800 */
[----:B-1----:R-:W-:-:S02]  /*41180*/  IMAD.MOV.U32 R92, RZ, RZ, R13 ;  /* 0x000000ffff5c7224 */ /* 0x002fc400078e000d */
[----:B------:R-:W-:Y:S01]  /*41190*/  IMAD.MOV.U32 R93, RZ, RZ, R14 ;  /* 0x000000ffff5d7224 */ /* 0x000fe200078e000e */
[----:B------:R-:W3:Y:S04]  /*411a0*/  LDL.LU R13, [R1+0x2320] ;  /* 0x00232000010d7983 */ /* 0x000ee80000300800 */
[----:B------:R-:W-:Y:S01]  /*411b0*/  LDGSTS.E [R5+0x4004], desc[UR6][R92.64], P0 ;  /* 0x040040005c057fae */ /* 0x000fe20008121846 */
[----:B--2---:R-:W-:-:S05]  /*411c0*/  IADD3 R10, P1, R10, R2, RZ ;  /* 0x000000020a0a7210 */ /* 0x004fca0007f3e0ff */
[----:B------:R-:W-:Y:S01]  /*411d0*/  STL [R1+0x22f8], R10 ;  /* 0x0022f80a01007387 */ /* 0x000fe20000100800 */
[----:B------:R-:W-:-:S05]  /*411e0*/  IMAD.X R11, R11, 0x1, R0, P1 ;  /* 0x000000010b0b7824 */ /* 0x000fca00008e0600 */
[----:B------:R1:W-:Y:S04]  /*411f0*/  STL [R1+0x22f4], R11 ;  /* 0x0022f40b01007387 */ /* 0x0003e80000100800 */
[----:B------:R-:W2:Y:S04]  /*41200*/  LDL.LU R93, [R1+0x231c] ;  /* 0x00231c00015d7983 */ /* 0x000ea80000300800 */
[----:B------:R-:W2:Y:S04]  /*41210*/  LDL.LU R92, [R1+0x2324] ;  /* 0x00232400015c7983 */ /* 0x000ea80000300800 */
[----:B------:R-:W2:Y:S04]  /*41220*/  LDL.LU R14, [R1+0x2328] ;  /* 0x00232800010e7983 */ /* 0x000ea80000300800 */
[----:B------:R-:W-:Y:S04]  /*41230*/  LDGSTS.E [R5+0x8004], desc[UR6][R10.64], P0 ;  /* 0x080040000a057fae */ /* 0x000fe80008121846 */
[----:B-1----:R-:W2:Y:S04]  /*41240*/  LDL.LU R11, [R1+0x232c] ;  /* 0x00232c00010b7983 */ /* 0x002ea80000300800 */
[----:B------:R-:W2:Y:S01]  /*41250*/  LDL.LU R10, [R1+0x2330] ;  /* 0x00233000010a7983 */ /* 0x000ea20000300800 */
[----:B------:R-:W-:-:S04]  /*41260*/  UISETP.GT.AND UP1, UPT, UR12, 0x1e, UPT ;  /* 0x0000001e0c00788c */ /* 0x000fc8000bf24270 */
[----:B------:R-:W-:-:S04]  /*41270*/  USEL UR8, URZ, 0x4, !UP1 ;  /* 0x000000043f087887 */ /* 0x000fc8000c800000 */
[----:B------:R-:W-:-:S06]  /*41280*/  USEL UR8, UR8, URZ, !UP0 ;  /* 0x0000003f08087287 */ /* 0x000fcc000c000000 */
[----:B------:R-:W-:Y:S01]  /*41290*/  ISETP.NE.U32.AND P1, PT, RZ, UR8, PT ;  /* 0x00000008ff007c0c */ /* 0x000fe2000bf25070 */
[----:B------:R-:W-:-:S04]  /*412a0*/  UISETP.GT.AND UP1, UPT, UR12, 0x1f, UPT ;  /* 0x0000001f0c00788c */ /* 0x000fc8000bf24270 */
[----:B------:R-:W-:-:S04]  /*412b0*/  USEL UR8, URZ, 0x4, !UP1 ;  /* 0x000000043f087887 */ /* 0x000fc8000c800000 */
[----:B------:R-:W-:Y:S01]  /*412c0*/  USEL UR8, UR8, URZ, !UP0 ;  /* 0x0000003f08087287 */ /* 0x000fe2000c000000 */
[-C--:B----4-:R-:W-:Y:S02]  /*412d0*/  IADD3 R90, P2, R90, R2.reuse, RZ ;  /* 0x000000025a5a7210 */ /* 0x090fe40007f5e0ff */
[----:B------:R-:W-:-:S03]  /*412e0*/  IADD3 R12, P3, R12, R2, RZ ;  /* 0x000000020c0c7210 */ /* 0x000fc60007f7e0ff */
[--C-:B------:R-:W-:Y:S01]  /*412f0*/  IMAD.X R91, R91, 0x1, R0.reuse, P2 ;  /* 0x000000015b5b7824 */ /* 0x100fe200010e0600 */
[----:B------:R1:W-:Y:S01]  /*41300*/  STL [R1+0x2300], R90 ;  /* 0x0023005a01007387 */ /* 0x0003e20000100800 */
[----:B---3--:R-:W-:-:S03]  /*41310*/  IMAD.X R89, R89, 0x1, R0, P3 ;  /* 0x0000000159597824 */ /* 0x008fc600018e0600 */
[----:B------:R3:W-:Y:S04]  /*41320*/  STL [R1+0x22fc], R91 ;  /* 0x0022fc5b01007387 */ /* 0x0007e80000100800 */
[----:B------:R1:W-:Y:S04]  /*41330*/  LDGSTS.E [R5+0xc004], desc[UR6][R90.64], P0 ;  /* 0x0c0040005a057fae */ /* 0x0003e80008121846 */
[----:B------:R-:W-:Y:S01]  /*41340*/  STL [R1+0x2308], R12 ;  /* 0x0023080c01007387 */ /* 0x000fe20000100800 */
[----:B-1----:R-:W-:Y:S02]  /*41350*/  IMAD.MOV.U32 R90, RZ, RZ, R12 ;  /* 0x000000ffff5a7224 */ /* 0x002fe400078e000c */
[----:B---3--:R-:W-:Y:S01]  /*41360*/  IMAD.MOV.U32 R91, RZ, RZ, R89 ;  /* 0x000000ffff5b7224 */ /* 0x008fe200078e0059 */
[----:B------:R1:W-:Y:S04]  /*41370*/  STL [R1+0x2304], R89 ;  /* 0x0023045901007387 */ /* 0x0003e80000100800 */
[----:B------:R-:W-:Y:S04]  /*41380*/  LDGSTS.E [R5+0x8], desc[UR6][R90.64], P1 ;  /* 0x000080005a057fae */ /* 0x000fe80008921846 */
[----:B------:R-:W3:Y:S04]  /*41390*/  LDL.LU R91, [R1+0x2334] ;  /* 0x00233400015b7983 */ /* 0x000ee80000300800 */
[----:B------:R-:W4:Y:S04]  /*413a0*/  LDL.LU R90, [R1+0x2338] ;  /* 0x00233800015a7983 */ /* 0x000f280000300800 */
[----:B-1----:R-:W3:Y:S04]  /*413b0*/  LDL.LU R89, [R1+0x233c] ;  /* 0x00233c0001597983 */ /* 0x002ee80000300800 */
[----:B------:R-:W3:Y:S01]  /*413c0*/  LDL.LU R12, [R1+0x2340] ;  /* 0x00234000010c7983 */ /* 0x000ee20000300800 */
[----:B------:R-:W-:-:S02]  /*413d0*/  IADD3 R96, P0, R96, R2, RZ ;  /* 0x0000000260607210 */ /* 0x000fc40007f1e0ff */
[----:B------:R-:W-:-:S03]  /*413e0*/  IADD3 R94, P2, R94, R2, RZ ;  /* 0x000000025e5e7210 */ /* 0x000fc60007f5e0ff */
[--C-:B------:R-:W-:Y:S01]  /*413f0*/  IMAD.X R97, R97, 0x1, R0.reuse, P0 ;  /* 0x0000000161617824 */ /* 0x100fe200000e0600 */
[----:B------:R-:W-:Y:S01]  /*41400*/  STL [R1+0x2310], R96 ;  /* 0x0023106001007387 */ /* 0x000fe20000100800 */
[----:B------:R-:W-:-:S03]  /*41410*/  IMAD.X R95, R95, 0x1, R0, P2 ;  /* 0x000000015f5f7824 */ /* 0x000fc600010e0600 */
[----:B------:R-:W-:Y:S01]  /*41420*/  STL [R1+0x230c], R97 ;  /* 0x00230c6101007387 */ /* 0x000fe20000100800 */
[----:B------:R-:W-:-:S03]  /*41430*/  IADD3 R13, P0, R13, R2, RZ ;  /* 0x000000020d0d7210 */ /* 0x000fc60007f1e0ff */
[----:B------:R1:W-:Y:S04]  /*41440*/  STL [R1+0x2318], R94 ;  /* 0x0023185e01007387 */ /* 0x0003e80000100800 */
[----:B------:R-:W-:Y:S04]  /*41450*/  LDGSTS.E [R5+0x4008], desc[UR6][R96.64], P1 ;  /* 0x0400800060057fae */ /* 0x000fe80008921846 */
[----:B------:R2:W-:Y:S04]  /*41460*/  STL [R1+0x2314], R95 ;  /* 0x0023145f01007387 */ /* 0x0005e80000100800 */
[----:B------:R1:W-:Y:S02]  /*41470*/  LDGSTS.E [R5+0x8008], desc[UR6][R94.64], P1 ;  /* 0x080080005e057fae */ /* 0x0003e40008921846 */
[----:B-1----:R-:W-:-:S02]  /*41480*/  IMAD.MOV.U32 R94, RZ, RZ, R13 ;  /* 0x000000ffff5e7224 */ /* 0x002fc400078e000d */
[----:B------:R-:W-:Y:S01]  /*41490*/  STL [R1+0x2320], R13 ;  /* 0x0023200d01007387 */ /* 0x000fe20000100800 */
[----:B--2---:R-:W-:-:S04]  /*414a0*/  IMAD.X R93, R93, 0x1, R0, P0 ;  /* 0x000000015d5d7824 */ /* 0x004fc800000e0600 */
[----:B------:R-:W-:Y:S01]  /*414b0*/  IMAD.MOV.U32 R95, RZ, RZ, R93 ;  /* 0x000000ffff5f7224 */ /* 0x000fe200078e005d */
[----:B------:R-:W-:-:S04]  /*414c0*/  ISETP.NE.U32.AND P0, PT, RZ, UR8, PT ;  /* 0x00000008ff007c0c */ /* 0x000fc8000bf05070 */
[----:B------:R1:W-:Y:S01]  /*414d0*/  LDGSTS.E [R5+0xc008], desc[UR6][R94.64], P1 ;  /* 0x0c0080005e057fae */ /* 0x0003e20008921846 */
[----:B------:R-:W-:-:S05]  /*414e0*/  IADD3 R14, P1, R14, R2, RZ ;  /* 0x000000020e0e7210 */ /* 0x000fca0007f3e0ff */
[----:B------:R-:W-:Y:S01]  /*414f0*/  IMAD.X R92, R92, 0x1, R0, P1 ;  /* 0x000000015c5c7824 */ /* 0x000fe200008e0600 */
[----:B------:R2:W-:Y:S01]  /*41500*/  STL [R1+0x231c], R93 ;  /* 0x00231c5d01007387 */ /* 0x0005e20000100800 */
[----:B-1----:R-:W-:Y:S02]  /*41510*/  IMAD.MOV.U32 R94, RZ, RZ, R14 ;  /* 0x000000ffff5e7224 */ /* 0x002fe400078e000e */
[----:B------:R-:W-:Y:S01]  /*41520*/  IMAD.MOV.U32 R95, RZ, RZ, R92 ;  /* 0x000000ffff5f7224 */ /* 0x000fe200078e005c */
[----:B--2---:R-:W2:Y:S01]  /*41530*/  LDL.LU R93, [R1+0x2344] ;  /* 0x00234400015d7983 */ /* 0x004ea20000300800 */
[----:B------:R-:W-:-:S03]  /*41540*/  IADD3 R10, P2, R10, R2, RZ ;  /* 0x000000020a0a7210 */ /* 0x000fc60007f5e0ff */
[----:B------:R-:W2:Y:S02]  /*41550*/  LDL.LU R13, [R1+0x2348] ;  /* 0x00234800010d7983 */ /* 0x000ea40000300800 */
[----:B------:R-:W-:Y:S02]  /*41560*/  IMAD.X R11, R11, 0x1, R0, P2 ;  /* 0x000000010b0b7824 */ /* 0x000fe400010e0600 */
[----:B------:R-:W-:Y:S04]  /*41570*/  STL [R1+0x2328], R14 ;  /* 0x0023280e01007387 */ /* 0x000fe80000100800 */
[----:B------:R-:W-:Y:S04]  /*41580*/  STL [R1+0x2324], R92 ;  /* 0x0023245c01007387 */ /* 0x000fe80000100800 */
[----:B------:R1:W-:Y:S04]  /*41590*/  STL [R1+0x2330], R10 ;  /* 0x0023300a01007387 */ /* 0x0003e80000100800 */
[----:B------:R1:W-:Y:S04]  /*415a0*/  LDGSTS.E [R5+0xc], desc[UR6][R94.64], P0 ;  /* 0x0000c0005e057fae */ /* 0x0003e80008121846 */
[----:B------:R1:W-:Y:S02]  /*415b0*/  STL [R1+0x232c], R11 ;  /* 0x00232c0b01007387 */ /* 0x0003e40000100800 */
[----:B-1----:R-:W-:-:S02]  /*415c0*/  IMAD.MOV.U32 R94, RZ, RZ, R10 ;  /* 0x000000ffff5e7224 */ /* 0x002fc400078e000a */
[----:B------:R-:W-:Y:S01]  /*415d0*/  IMAD.MOV.U32 R95, RZ, RZ, R11 ;  /* 0x000000ffff5f7224 */ /* 0x000fe200078e000b */
[----:B------:R-:W2:Y:S04]  /*415e0*/  LDL.LU R10, [R1+0x2358] ;  /* 0x00235800010a7983 */ /* 0x000ea80000300800 */
[----:B------:R-:W2:Y:S04]  /*415f0*/  LDL.LU R11, [R1+0x2368] ;  /* 0x00236800010b7983 */ /* 0x000ea80000300800 */
[----:B------:R-:W-:Y:S04]  /*41600*/  LDGSTS.E [R5+0x400c], desc[UR6][R94.64], P0 ;  /* 0x0400c0005e057fae */ /* 0x000fe80008121846 */
[----:B------:R-:W2:Y:S04]  /*41610*/  LDL.LU R94, [R1+0x2354] ;  /* 0x00235400015e7983 */ /* 0x000ea80000300800 */
[----:B------:R-:W2:Y:S01]  /*41620*/  LDL.LU R95, [R1+0x2364] ;  /* 0x00236400015f7983 */ /* 0x000ea20000300800 */
[----:B------:R-:W1:Y:S01]  /*41630*/  S2R R14, SR_TID.X ;  /* 0x00000000000e7919 */ /* 0x000e620000002100 */
[----:B----4-:R-:W-:-:S05]  /*41640*/  IADD3 R90, P1, R90, R2, RZ ;  /* 0x000000025a5a7210 */ /* 0x010fca0007f3e0ff */
[--C-:B---3--:R-:W-:Y:S01]  /*41650*/  IMAD.X R91, R91, 0x1, R0.reuse, P1 ;  /* 0x000000015b5b7824 */ /* 0x108fe200008e0600 */
[----:B------:R-:W-:Y:S01]  /*41660*/  IADD3 R12, P2, R12, R2, RZ ;  /* 0x000000020c0c7210 */ /* 0x000fe20007f5e0ff */
[----:B------:R3:W-:Y:S04]  /*41670*/  STL [R1+0x2338], R90 ;  /* 0x0023385a01007387 */ /* 0x0007e80000100800 */
[----:B------:R-:W-:Y:S01]  /*41680*/  IMAD.X R89, R89, 0x1, R0, P2 ;  /* 0x0000000159597824 */ /* 0x000fe200010e0600 */
[----:B------:R-:W-:Y:S04]  /*41690*/  STL [R1+0x2334], R91 ;  /* 0x0023345b01007387 */ /* 0x000fe80000100800 */
[----:B------:R3:W-:Y:S04]  /*416a0*/  LDGSTS.E [R5+0x800c], desc[UR6][R90.64], P0 ;  /* 0x0800c0005a057fae */ /* 0x0007e80008121846 */
[----:B------:R1:W-:Y:S04]  /*416b0*/  STL [R1+0x2340], R12 ;  /* 0x0023400c01007387 */ /* 0x0003e80000100800 */
[----:B------:R4:W-:Y:S01]  /*416c0*/  STL [R1+0x233c], R89 ;  /* 0x00233c5901007387 */ /* 0x0009e20000100800 */
[----:B---3--:R-:W-:Y:S01]  /*416d0*/  IMAD.MOV.U32 R90, RZ, RZ, R12 ;  /* 0x000000ffff5a7224 */ /* 0x008fe200078e000c */
[----:B-1----:R-:W-:Y:S01]  /*416e0*/  LOP3.LUT R12, R14, 0x1f, RZ, 0xc0, !PT ;  /* 0x0000001f0e0c7812 */ /* 0x002fe200078ec0ff */
[----:B------:R-:W-:Y:S01]  /*416f0*/  IMAD.MOV.U32 R91, RZ, RZ, R89 ;  /* 0x000000ffff5b7224 */ /* 0x000fe200078e0059 */
[----:B------:R-:W3:Y:S04]  /*41700*/  LDL.LU R14, [R1+0x2378] ;  /* 0x00237800010e7983 */ /* 0x000ee80000300800 */
[----:B----4-:R-:W4:Y:S04]  /*41710*/  LDL.LU R89, [R1+0x2388] ;  /* 0x0023880001597983 */ /* 0x010f280000300800 */
[----:B------:R-:W4:Y:S04]  /*41720*/  LDL.LU R92, [R1+0x2374] ;  /* 0x00237400015c7983 */ /* 0x000f280000300800 */
[----:B------:R1:W-:Y:S04]  /*41730*/  LDGSTS.E [R5+0xc00c], desc[UR6][R90.64], P0 ;  /* 0x0c00c0005a057fae */ /* 0x0003e80008121846 */
[----:B------:R-:W4:Y:S01]  /*41740*/  LDL.LU R90, [R1+0x2384] ;  /* 0x00238400015a7983 */ /* 0x000f220000300800 */
[----:B------:R-:W-:-:S02]  /*41750*/  ISETP.GE.AND P0, PT, R12, UR12, PT ;  /* 0x0000000c0c007c0c */ /* 0x000fc4000bf06270 */
[----:B------:R-:W-:Y:S01]  /*41760*/  PLOP3.LUT P1, PT, PT, PT, UP0, 0x80, 0x0 ;  /* 0x000000000000781c */ /* 0x000fe20003f2f008 */
[----:B------:R-:W4:Y:S01]  /*41770*/  LDL.LU R91, [R1+0x2398] ;  /* 0x00239800015b7983 */ /* 0x000f220000300800 */
[----:B-1----:R-:W-:-:S03]  /*41780*/  SEL R5, RZ, 0x4, P0 ;  /* 0x00000004ff057807 */ /* 0x002fc60000000000 */
[----:B------:R-:W4:Y:S01]  /*41790*/  LDL.LU R12, [R1+0x23a8] ;  /* 0x0023a800010c7983 */ /* 0x000f220000300800 */
[----:B------:R-:W-:-:S03]  /*417a0*/  SEL R5, R5, RZ, !P1 ;  /* 0x000000ff05057207 */ /* 0x000fc60004800000 */
[----:B------:R-:W0:Y:S01]  /*417b0*/  LDGDEPBAR ;  /* 0x00000000000079af */ /* 0x000e220000000000 */
[----:B------:R-:W-:Y:S01]  /*417c0*/  ISETP.NE.U32.AND P0, PT, R5, RZ, PT ;  /* 0x000000ff0500720c */ /* 0x000fe20003f05070 */
[----:B------:R-:W-:Y:S01]  /*417d0*/  VIADD R5, R15, UR13 ;  /* 0x0000000d0f057c36 */ /* 0x000fe20008000000 */
[----:B--2---:R-:W-:-:S05]  /*417e0*/  IADD3 R13, P1, R13, R4, RZ ;  /* 0x000000040d0d7210 */ /* 0x004fca0007f3e0ff */
[----:B------:R-:W-:Y:S01]  /*417f0*/  IMAD.X R93, R93, 0x1, R3, P1 ;  /* 0x000000015d5d7824 */ /* 0x000fe200008e0603 */
[----:B------:R-:W-:Y:S01]  /*41800*/  STL [R1+0x2348], R13 ;  /* 0x0023480d01007387 */ /* 0x000fe20000100800 */
[----:B------:R-:W-:Y:S02]  /*41810*/  IMAD.MOV.U32 R96, RZ, RZ, R13 ;  /* 0x000000ffff607224 */ /* 0x000fe400078e000d */
[----:B------:R-:W-:Y:S01]  /*41820*/  IMAD.MOV.U32 R97, RZ, RZ, R93 ;  /* 0x000000ffff617224 */ /* 0x000fe200078e005d */
[----:B------:R1:W-:Y:S04]  /*41830*/  STL [R1+0x2344], R93 ;  /* 0x0023445d01007387 */ /* 0x0003e80000100800 */
[----:B------:R2:W-:Y:S04]  /*41840*/  LDGSTS.E [R5+0x60000], desc[UR6][R96.64], P0 ;  /* 0x6000000060057fae */ /* 0x0005e80008121846 */
[----:B-1----:R-:W4:Y:S04]  /*41850*/  LDL.LU R93, [R1+0x2394] ;  /* 0x00239400015d7983 */ /* 0x002f280000300800 */
[----:B------:R-:W4:Y:S01]  /*41860*/  LDL.LU R13, [R1+0x23a4] ;  /* 0x0023a400010d7983 */ /* 0x000f220000300800 */
[----:B------:R-:W-:-:S02]  /*41870*/  IADD3 R10, P1, R10, R4, RZ ;  /* 0x000000040a0a7210 */ /* 0x000fc40007f3e0ff */
[----:B------:R-:W-:-:S03]  /*41880*/  IADD3 R11, P2, R11, R4, RZ ;  /* 0x000000040b0b7210 */ /* 0x000fc60007f5e0ff */
[----:B------:R1:W-:Y:S01]  /*41890*/  STL [R1+0x2358], R10 ;  /* 0x0023580a01007387 */ /* 0x0003e20000100800 */
[----:B--2---:R-:W-:Y:S02]  /*418a0*/  IMAD.MOV.U32 R96, RZ, RZ, R10 ;  /* 0x000000ffff607224 */ /* 0x004fe400078e000a */
[--C-:B------:R-:W-:Y:S02]  /*418b0*/  IMAD.X R94, R94, 0x1, R3.reuse, P1 ;  /* 0x000000015e5e7824 */ /* 0x100fe400008e0603 */
[----:B------:R-:W-:-:S03]  /*418c0*/  IMAD.X R95, R95, 0x1, R3, P2 ;  /* 0x000000015f5f7824 */ /* 0x000fc600010e0603 */
[----:B------:R2:W-:Y:S01]  /*418d0*/  STL [R1+0x2354], R94 ;  /* 0x0023545e01007387 */ /* 0x0005e20000100800 */
[----:B------:R-:W-:-:S03]  /*418e0*/  IMAD.MOV.U32 R97, RZ, RZ, R94 ;  /* 0x000000ffff617224 */ /* 0x000fc600078e005e */
[----:B------:R2:W-:Y:S04]  /*418f0*/  STL [R1+0x2368], R11 ;  /* 0x0023680b01007387 */ /* 0x0005e80000100800 */
[----:B-1----:R-:W4:Y:S04]  /*41900*/  LDL.LU R10, [R1+0x23b8] ;  /* 0x0023b800010a7983 */ /* 0x002f280000300800 */
[----:B------:R1:W-:Y:S04]  /*41910*/  STL [R1+0x2364], R95 ;  /* 0x0023645f01007387 */ /* 0x0003e80000100800 */
[----:B--2---:R-:W2:Y:S04]  /*41920*/  LDL.LU R94, [R1+0x23c8] ;  /* 0x0023c800015e7983 */ /* 0x004ea80000300800 */
[----:B------:R1:W-:Y:S02]  /*41930*/  LDGSTS.E [R5+0x60400], desc[UR6][R96.64], P0 ;  /* 0x6040000060057fae */ /* 0x0003e40008121846 */
[----:B-1----:R-:W-:-:S02]  /*41940*/  IMAD.MOV.U32 R96, RZ, RZ, R11 ;  /* 0x000000ffff607224 */ /* 0x002fc400078e000b */
[----:B------:R-:W2:Y:S01]  /*41950*/  LDL.LU R11, [R1+0x23b4] ;  /* 0x0023b400010b7983 */ /* 0x000ea20000300800 */
[----:B------:R-:W-:-:S03]  /*41960*/  IMAD.MOV.U32 R97, RZ, RZ, R95 ;  /* 0x000000ffff617224 */ /* 0x000fc600078e005f */
[----:B------:R-:W2:Y:S04]  /*41970*/  LDL.LU R95, [R1+0x23c4] ;  /* 0x0023c400015f7983 */ /* 0x000ea80000300800 */
[----:B------:R1:W-:Y:S01]  /*41980*/  LDGSTS.E [R5+0x60800], desc[UR6][R96.64], P0 ;  /* 0x6080000060057fae */ /* 0x0003e20008121846 */
[-C--:B---3--:R-:W-:Y:S02]  /*41990*/  IADD3 R14, P1, R14, R4.reuse, RZ ;  /* 0x000000040e0e7210 */ /* 0x088fe40007f3e0ff */
[----:B----4-:R-:W-:-:S03]  /*419a0*/  IADD3 R89, P2, R89, R4, RZ ;  /* 0x0000000459597210 */ /* 0x010fc60007f5e0ff */
[----:B------:R-:W-:Y:S01]  /*419b0*/  IMAD.X R92, R92, 0x1, R3, P1 ;  /* 0x000000015c5c7824 */ /* 0x000fe200008e0603 */
[----:B------:R3:W-:Y:S01]  /*419c0*/  STL [R1+0x2378], R14 ;  /* 0x0023780e01007387 */ /* 0x0007e20000100800 */
[----:B-1----:R-:W-:Y:S02]  /*419d0*/  IMAD.MOV.U32 R96, RZ, RZ, R14 ;  /* 0x000000ffff607224 */ /* 0x002fe400078e000e */
[----:B------:R-:W-:Y:S01]  /*419e0*/  IMAD.MOV.U32 R97, RZ, RZ, R92 ;  /* 0x000000ffff617224 */ /* 0x000fe200078e005c */
[----:B------:R-:W-:Y:S04]  /*419f0*/  STL [R1+0x2374], R92 ;  /* 0x0023745c01007387 */ /* 0x000fe80000100800 */
[----:B------:R1:W-:Y:S01]  /*41a00*/  STL [R1+0x2388], R89 ;  /* 0x0023885901007387 */ /* 0x0003e20000100800 */
[----:B------:R-:W-:-:S03]  /*41a10*/  IMAD.MOV.U32 R98, RZ, RZ, R89 ;  /* 0x000000ffff627224 */ /* 0x000fc600078e0059 */
[----:B------:R-:W-:Y:S01]  /*41a20*/  LDGSTS.E [R5+0x60c00], desc[UR6][R96.64], P0 ;  /* 0x60c0000060057fae */ /* 0x000fe20008121846 */
[----:B------:R-:W-:-:S05]  /*41a30*/  IMAD.X R90, R90, 0x1, R3, P2 ;  /* 0x000000015a5a7824 */ /* 0x000fca00010e0603 */
[----:B------:R4:W-:Y:S04]  /*41a40*/  STL [R1+0x2384], R90 ;  /* 0x0023845a01007387 */ /* 0x0009e80000100800 */
[----:B---3--:R-:W3:Y:S04]  /*41a50*/  LDL.LU R14, [R1+0x23d8] ;  /* 0x0023d800010e7983 */ /* 0x008ee80000300800 */
[----:B------:R-:W3:Y:S04]  /*41a60*/  LDL.LU R96, [R1+0x23e8] ;  /* 0x0023e80001607983 */ /* 0x000ee80000300800 */
[----:B-1----:R-:W3:Y:S04]  /*41a70*/  LDL.LU R89, [R1+0x23d4] ;  /* 0x0023d40001597983 */ /* 0x002ee80000300800 */
[----:B------:R-:W3:Y:S01]  /*41a80*/  LDL.LU R97, [R1+0x23e4] ;  /* 0x0023e40001617983 */ /* 0x000ee20000300800 */
[----:B------:R-:W-:-:S02]  /*41a90*/  IADD3 R91, P1, R91, R4, RZ ;  /* 0x000000045b5b7210 */ /* 0x000fc40007f3e0ff */
[----:B------:R-:W-:Y:S01]  /*41aa0*/  IADD3 R12, P2, R12, R4, RZ ;  /* 0x000000040c0c7210 */ /* 0x000fe20007f5e0ff */
[----:B------:R-:W-:Y:S01]  /*41ab0*/  IMAD.MOV.U32 R99, RZ, RZ, R90 ;  /* 0x000000ffff637224 */ /* 0x000fe200078e005a */
[----:B------:R-:W3:Y:S04]  /*41ac0*/  LDL.LU R92, [R1+0x23f8] ;  /* 0x0023f800015c7983 */ /* 0x000ee80000300800 */
[----:B----4-:R-:W4:Y:S04]  /*41ad0*/  LDL.LU R90, [R1+0x2408] ;  /* 0x00240800015a7983 */ /* 0x010f280000300800 */
[----:B------:R-:W-:Y:S04]  /*41ae0*/  STL [R1+0x2398], R91 ;  /* 0x0023985b01007387 */ /* 0x000fe80000100800 */
[----:B------:R1:W-:Y:S02]  /*41af0*/  LDGSTS.E [R5+0x61000], desc[UR6][R98.64], P0 ;  /* 0x6100000062057fae */ /* 0x0003e40008121846 */
[----:B-1----:R-:W-:-:S02]  /*41b00*/  IMAD.MOV.U32 R98, RZ, RZ, R91 ;  /* 0x000000ffff627224 */ /* 0x002fc400078e005b */
[--C-:B------:R-:W-:Y:S02]  /*41b10*/  IMAD.X R93, R93, 0x1, R3.reuse, P1 ;  /* 0x000000015d5d7824 */ /* 0x100fe400008e0603 */
[----:B------:R-:W-:-:S03]  /*41b20*/  IMAD.X R13, R13, 0x1, R3, P2 ;  /* 0x000000010d0d7824 */ /* 0x000fc600010e0603 */
[----:B------:R1:W-:Y:S01]  /*41b30*/  STL [R1+0x2394], R93 ;  /* 0x0023945d01007387 */ /* 0x0003e20000100800 */
[----:B------:R-:W-:-:S03]  /*41b40*/  IMAD.MOV.U32 R99, RZ, RZ, R93 ;  /* 0x000000ffff637224 */ /* 0x000fc600078e005d */
[----:B------:R1:W-:Y:S04]  /*41b50*/  STL [R1+0x23a8], R12 ;  /* 0x0023a80c01007387 */ /* 0x0003e80000100800 */
[----:B------:R2:W-:Y:S04]  /*41b60*/  STL [R1+0x23a4], R13 ;  /* 0x0023a40d01007387 */ /* 0x0005e80000100800 */
[----:B-1----:R-:W4:Y:S04]  /*41b70*/  LDL.LU R93, [R1+0x23f4] ;  /* 0x0023f400015d7983 */ /* 0x002f280000300800 */
[----:B------:R-:W4:Y:S04]  /*41b80*/  LDL.LU R91, [R1+0x2404] ;  /* 0x00240400015b7983 */ /* 0x000f280000300800 */
[----:B------:R1:W-:Y:S04]  /*41b90*/  LDGSTS.E [R5+0x61400], desc[UR6][R98.64], P0 ;  /* 0x6140000062057fae */ /* 0x0003e80008121846 */
[----:B------:R-:W-:Y:S04]  /*41ba0*/  LDGSTS.E [R5+0x61800], desc[UR6][R12.64], P0 ;  /* 0x618000000c057fae */ /* 0x000fe80008121846 */
[----:B------:R-:W4:Y:S01]  /*41bb0*/  LDL.LU R12, [R1+0x2418] ;  /* 0x00241800010c7983 */ /* 0x000f220000300800 */
[----:B------:R-:W-:-:S02]  /*41bc0*/  IADD3 R10, P1, R10, R4, RZ ;  /* 0x000000040a0a7210 */ /* 0x000fc40007f3e0ff */
[----:B--2---:R-:W-:-:S03]  /*41bd0*/  IADD3 R94, P2, R94, R4, RZ ;  /* 0x000000045e5e7210 */ /* 0x004fc60007f5e0ff */
[----:B------:R-:W-:Y:S01]  /*41be0*/  STL [R1+0x23b8], R10 ;  /* 0x0023b80a01007387 */ /* 0x000fe20000100800 */
[----:B-1----:R-:W-:Y:S02]  /*41bf0*/  IMAD.MOV.U32 R98, RZ, RZ, R10 ;  /* 0x000000ffff627224 */ /* 0x002fe400078e000a */
[--C-:B------:R-:W-:Y:S02]  /*41c00*/  IMAD.X R11, R11, 0x1, R3.reuse, P1 ;  /* 0x000000010b0b7824 */ /* 0x100fe400008e0603 */
[----:B------:R-:W-:-:S03]  /*41c10*/  IMAD.X R95, R95, 0x1, R3, P2 ;  /* 0x000000015f5f7824 */ /* 0x000fc600010e0603 */
[----:B------:R1:W-:Y:S01]  /*41c20*/  STL [R1+0x23b4], R11 ;  /* 0x0023b40b01007387 */ /* 0x0003e20000100800 */
[----:B------:R-:W-:-:S03]  /*41c30*/  IMAD.MOV.U32 R99, RZ, RZ, R11 ;  /* 0x000000ffff637224 */ /* 0x000fc600078e000b */
[----:B------:R-:W-:Y:S04]  /*41c40*/  STL [R1+0x23c8], R94 ;  /* 0x0023c85e01007387 */ /* 0x000fe80000100800 */
[----:B------:R-:W2:Y:S04]  /*41c50*/  LDL.LU R13, [R1+0x2414] ;  /* 0x00241400010d7983 */ /* 0x000ea80000300800 */
[----:B------:R1:W-:Y:S04]  /*41c60*/  STL [R1+0x23c4], R95 ;  /* 0x0023c45f01007387 */ /* 0x0003e80000100800 */
[----:B-1----:R-:W2:Y:S04]  /*41c70*/  LDL.LU R11, [R1+0x2424] ;  /* 0x00242400010b7983 */ /* 0x002ea80000300800 */
[----:B------:R-:W2:Y:S04]  /*41c80*/  LDL.LU R10, [R1+0x2428] ;  /* 0x00242800010a7983 */ /* 0x000ea80000300800 */
[----:B------:R1:W-:Y:S04]  /*41c90*/  LDGSTS.E [R5+0x61c00], desc[UR6][R98.64], P0 ;  /* 0x61c0000062057fae */ /* 0x0003e80008121846 */
[----:B------:R-:W-:Y:S04]  /*41ca0*/  LDGSTS.E [R5+0x62000], desc[UR6][R94.64], P0 ;  /* 0x620000005e057fae */ /* 0x000fe80008121846 */
[----:B------:R-:W2:Y:S04]  /*41cb0*/  LDL.LU R95, [R1+0x2434] ;  /* 0x00243400015f7983 */ /* 0x000ea80000300800 */
[----:B------:R-:W2:Y:S01]  /*41cc0*/  LDL.LU R94, [R1+0x2438] ;  /* 0x00243800015e7983 */ /* 0x000ea20000300800 */
[----:B---3--:R-:W-:-:S02]  /*41cd0*/  IADD3 R14, P1, R14, R4, RZ ;  /* 0x000000040e0e7210 */ /* 0x008fc40007f3e0ff */
[----:B------:R-:W-:-:S03]  /*41ce0*/  IADD3 R96, P2, R96, R4, RZ ;  /* 0x0000000460607210 */ /* 0x000fc60007f5e0ff */
[--C-:B------:R-:W-:Y:S01]  /*41cf0*/  IMAD.X R89, R89, 0x1, R3.reuse, P1 ;  /* 0x0000000159597824 */ /* 0x100fe200008e0603 */
[----:B------:R-:W-:Y:S01]  /*41d00*/  STL [R1+0x23d8], R14 ;  /* 0x0023d80e01007387 */ /* 0x000fe20000100800 */
[----:B------:R-:W-:-:S03]  /*41d10*/  IMAD.X R97, R97, 0x1, R3, P2 ;  /* 0x0000000161617824 */ /* 0x000fc600010e0603 */
[----:B------:R3:W-:Y:S01]  /*41d20*/  STL [R1+0x23d4], R89 ;  /* 0x0023d45901007387 */ /* 0x0007e20000100800 */
[----:B-1----:R-:W-:-:S03]  /*41d30*/  IMAD.MOV.U32 R99, RZ, RZ, R89 ;  /* 0x000000ffff637224 */ /* 0x002fc600078e0059 */
[----:B------:R-:W-:Y:S01]  /*41d40*/  STL [R1+0x23e8], R96 ;  /* 0x0023e86001007387 */ /* 0x000fe20000100800 */
[----:B------:R-:W-:-:S03]  /*41d50*/  IMAD.MOV.U32 R98, RZ, RZ, R14 ;  /* 0x000000ffff627224 */ /* 0x000fc600078e000e */
[----:B---3--:R-:W3:Y:S04]  /*41d60*/  LDL.LU R89, [R1+0x2444] ;  /* 0x0024440001597983 */ /* 0x008ee80000300800 */
[----:B------:R-:W-:Y:S04]  /*41d70*/  STL [R1+0x23e4], R97 ;  /* 0x0023e46101007387 */ /* 0x000fe80000100800 */
[----:B------:R-:W3:Y:S01]  /*41d80*/  LDL.LU R14, [R1+0x2448] ;  /* 0x00244800010e7983 */ /* 0x000ee20000300800 */
[-C--:B------:R-:W-:Y:S02]  /*41d90*/  IADD3 R92, P1, R92, R4.reuse, RZ ;  /* 0x000000045c5c7210 */ /* 0x080fe40007f3e0ff */
[----:B----4-:R-:W-:Y:S01]  /*41da0*/  IADD3 R90, P2, R90, R4, RZ ;  /* 0x000000045a5a7210 */ /* 0x010fe20007f5e0ff */
[----:B------:R-:W-:Y:S04]  /*41db0*/  LDGSTS.E [R5+0x62400], desc[UR6][R98.64], P0 ;  /* 0x6240000062057fae */ /* 0x000fe80008121846 */
[----:B------:R-:W-:Y:S04]  /*41dc0*/  STL [R1+0x23f8], R92 ;  /* 0x0023f85c01007387 */ /* 0x000fe80000100800 */
[----:B------:R1:W-:Y:S01]  /*41dd0*/  LDGSTS.E [R5+0x62800], desc[UR6][R96.64], P0 ;  /* 0x6280000060057fae */ /* 0x0003e20008121846 */
[----:B------:R-:W-:-:S02]  /*41de0*/  IMAD.X R93, R93, 0x1, R3, P1 ;  /* 0x000000015d5d7824 */ /* 0x000fc400008e0603 */
[----:B------:R-:W-:-:S03]  /*41df0*/  IMAD.X R91, R91, 0x1, R3, P2 ;  /* 0x000000015b5b7824 */ /* 0x000fc600010e0603 */
[----:B------:R4:W-:Y:S04]  /*41e00*/  STL [R1+0x23f4], R93 ;  /* 0x0023f45d01007387 */ /* 0x0009e80000100800 */
[----:B------:R-:W-:Y:S04]  /*41e10*/  STL [R1+0x2408], R90 ;  /* 0x0024085a01007387 */ /* 0x000fe80000100800 */
[----:B------:R-:W-:Y:S04]  /*41e20*/  LDGSTS.E [R5+0x62c00], desc[UR6][R92.64], P0 ;  /* 0x62c000005c057fae */ /* 0x000fe80008121846 */
[----:B------:R1:W-:Y:S04]  /*41e30*/  STL [R1+0x2404], R91 ;  /* 0x0024045b01007387 */ /* 0x0003e80000100800 */
[----:B------:R-:W-:Y:S01]  /*41e40*/  LDGSTS.E [R5+0x63000], desc[UR6][R90.64], P0 ;  /* 0x630000005a057fae */ /* 0x000fe20008121846 */
[----:B------:R-:W-:-:S03]  /*41e50*/  IADD3 R12, P1, R12, R4, RZ ;  /* 0x000000040c0c7210 */ /* 0x000fc60007f3e0ff */
[----:B----4-:R-:W4:Y:S04]  /*41e60*/  LDL.LU.64 R92, [R1+0x1f28] ;  /* 0x001f2800015c7983 */ /* 0x010f280000300a00 */
[----:B-1----:R-:W4:Y:S01]  /*41e70*/  LDL.LU.64 R90, [R1+0x1f18] ;  /* 0x001f1800015a7983 */ /* 0x002f220000300a00 */
[----:B------:R-:W-:-:S03]  /*41e80*/  IMAD.MOV.U32 R96, RZ, RZ, R12 ;  /* 0x000000ffff607224 */ /* 0x000fc600078e000c */
[----:B------:R-:W-:Y:S01]  /*41e90*/  STL [R1+0x2418], R12 ;  /* 0x0024180c01007387 */ /* 0x000fe20000100800 */
[----:B--2---:R-:W-:-:S04]  /*41ea0*/  IMAD.X R13, R13, 0x1, R3, P1 ;  /* 0x000000010d0d7824 */ /* 0x004fc800008e0603 */
[----:B------:R-:W-:Y:S01]  /*41eb0*/  IMAD.MOV.U32 R97, RZ, RZ, R13 ;  /* 0x000000ffff617224 */ /* 0x000fe200078e000d */
[----:B------:R1:W-:Y:S04]  /*41ec0*/  STL [R1+0x2414], R13 ;  /* 0x0024140d01007387 */ /* 0x0003e80000100800 */
[----:B------:R2:W-:Y:S01]  /*41ed0*/  LDGSTS.E [R5+0x63400], desc[UR6][R96.64], P0 ;  /* 0x6340000060057fae */ /* 0x0005e20008121846 */
[----:B------:R-:W-:-:S05]  /*41ee0*/  IADD3 R10, P2, R10, R4, RZ ;  /* 0x000000040a0a7210 */ /* 0x000fca0007f5e0ff */
[----:B------:R-:W-:Y:S01]  /*41ef0*/  STL [R1+0x2428], R10 ;  /* 0x0024280a01007387 */ /* 0x000fe20000100800 */
[----:B------:R-:W-:-:S03]  /*41f00*/  IMAD.X R11, R11, 0x1, R3, P2 ;  /* 0x000000010b0b7824 */ /* 0x000fc600010e0603 */
[----:B-1----:R-:W4:Y:S01]  /*41f10*/  LDL.LU.64 R12, [R1+0x1f08] ;  /* 0x001f0800010c7983 */ /* 0x002f220000300a00 */
[----:B--2---:R-:W-:Y:S02]  /*41f20*/  IMAD.MOV.U32 R96, RZ, RZ, R10 ;  /* 0x000000ffff607224 */ /* 0x004fe400078e000a */
[----:B------:R-:W-:Y:S01]  /*41f30*/  IMAD.MOV.U32 R97, RZ, RZ, R11 ;  /* 0x000000ffff617224 */ /* 0x000fe200078e000b */
[----:B------:R1:W-:Y:S04]  /*41f40*/  STL [R1+0x2424], R11 ;  /* 0x0024240b01007387 */ /* 0x0003e80000100800 */
[----:B------:R-:W-:Y:S04]  /*41f50*/  LDGSTS.E [R5+0x63800], desc[UR6][R96.64], P0 ;  /* 0x6380000060057fae */ /* 0x000fe80008121846 */
[----:B-1----:R-:W2:Y:S01]  /*41f60*/  LDL.LU.64 R10, [R1+0x1ef8] ;  /* 0x001ef800010a7983 */ /* 0x002ea20000300a00 */
[----:B------:R-:W-:-:S03]  /*41f70*/  IADD3 R94, P1, R94, R4, RZ ;  /* 0x000000045e5e7210 */ /* 0x000fc60007f3e0ff */
[----:B------:R-:W2:Y:S02]  /*41f80*/  LDL.LU.64 R112, [R1+0x1ee8] ;  /* 0x001ee80001707983 */ /* 0x000ea40000300a00 */
[----:B------:R-:W-:Y:S02]  /*41f90*/  IMAD.X R95, R95, 0x1, R3, P1 ;  /* 0x000000015f5f7824 */ /* 0x000fe400008e0603 */
[----:B------:R1:W-:Y:S04]  /*41fa0*/  STL [R1+0x2438], R94 ;  /* 0x0024385e01007387 */ /* 0x0003e80000100800 */
[----:B------:R1:W-:Y:S04]  /*41fb0*/  STL [R1+0x2434], R95 ;  /* 0x0024345f01007387 */ /* 0x0003e80000100800 */
[----:B------:R1:W-:Y:S01]  /*41fc0*/  LDGSTS.E [R5+0x63c00], desc[UR6][R94.64], P0 ;  /* 0x63c000005e057fae */ /* 0x0003e20008121846 */
[----:B---3--:R-:W-:-:S05]  /*41fd0*/  IADD3 R14, P2, R14, R4, RZ ;  /* 0x000000040e0e7210 */ /* 0x008fca0007f5e0ff */
[----:B------:R-:W-:Y:S01]  /*41fe0*/  STL [R1+0x2448], R14 ;  /* 0x0024480e01007387 */ /* 0x000fe20000100800 */
[----:B------:R-:W-:-:S03]  /*41ff0*/  IMAD.X R89, R89, 0x1, R3, P2 ;  /* 0x0000000159597824 */ /* 0x000fc600010e0603 */
[----:B------:R-:W3:Y:S04]  /*42000*/  LDL.LU.64 R110, [R1+0x1ed8] ;  /* 0x001ed800016e7983 */ /* 0x000ee80000300a00 */
[----:B------:R3:W-:Y:S04]  /*42010*/  STL [R1+0x2444], R89 ;  /* 0x0024445901007387 */ /* 0x0007e80000100800 */
[----:B------:R-:W3:Y:S04]  /*42020*/  LDL.LU.64 R108, [R1+0x1ec8] ;  /* 0x001ec800016c7983 */ /* 0x000ee80000300a00 */
[----:B------:R-:W3:Y:S04]  /*42030*/  LDL.LU.64 R106, [R1+0x1eb8] ;  /* 0x001eb800016a7983 */ /* 0x000ee80000300a00 */
[----:B------:R-:W3:Y:S04]  /*42040*/  LDL.LU.64 R104, [R1+0x1ea8] ;  /* 0x001ea80001687983 */ /* 0x000ee80000300a00 */
[----:B------:R-:W3:Y:S04]  /*42050*/  LDL.LU.64 R102, [R1+0x1e98] ;  /* 0x001e980001667983 */ /* 0x000ee80000300a00 */
[----:B------:R-:W3:Y:S04]  /*42060*/  LDL.LU.64 R100, [R1+0x1e88] ;  /* 0x001e880001647983 */ /* 0x000ee80000300a00 */
[----:B------:R-:W3:Y:S01]  /*42070*/  LDL.LU.64 R98, [R1+0x1e78] ;  /* 0x001e780001627983 */ /* 0x000ee20000300a00 */
[----:B-1----:R-:W-:-:S02]  /*42080*/  IMAD.MOV.U32 R94, RZ, RZ, R14 ;  /* 0x000000ffff5e7224 */ /* 0x002fc400078e000e */
[----:B------:R-:W-:Y:S01]  /*42090*/  IMAD.MOV.U32 R95, RZ, RZ, R89 ;  /* 0x000000ffff5f7224 */ /* 0x000fe200078e0059 */
[----:B------:R-:W3:Y:S04]  /*420a0*/  LDL.LU.64 R96, [R1+0x1e68] ;  /* 0x001e680001607983 */ /* 0x000ee80000300a00 */
[----:B------:R1:W-:Y:S04]  /*420b0*/  LDGSTS.E [R5+0x64000], desc[UR6][R94.64], P0 ;  /* 0x640000005e057fae */ /* 0x0003e80008121846 */
[----:B------:R-:W3:Y:S01]  /*420c0*/  LDL.LU.64 R94, [R1+0x1e58] ;  /* 0x001e5800015e7983 */ /* 0x000ee20000300a00 */
[----:B----4-:R-:W-:-:S05]  /*420d0*/  IADD3 R122, P1, R92, R4, RZ ;  /* 0x000000045c7a7210 */ /* 0x010fca0007f3e0ff */
[----:B------:R-:W-:Y:S02]  /*420e0*/  IMAD.X R123, R93, 0x1, R3, P1 ;  /* 0x000000015d7b7824 */ /* 0x000fe400008e0603 */
[----:B------:R-:W1:Y:S01]  /*420f0*/  LDL.LU.64 R92, [R1+0x1e48] ;  /* 0x001e4800015c7983 */ /* 0x000e620000300a00 */
[----:B------:R-:W-:-:S03]  /*42100*/  IADD3 R120, P1, R90, R4, RZ ;  /* 0x000000045a787210 */ /* 0x000fc60007f3e0ff */
[----:B------:R-:W-:Y:S02]  /*42110*/  LDGSTS.E [R5+0x64400], desc[UR6][R122.64], P0 ;  /* 0x644000007a057fae */ /* 0x000fe40008121846 */
[----:B------:R-:W-:Y:S02]  /*42120*/  IMAD.X R121, R91, 0x1, R3, P1 ;  /* 0x000000015b797824 */ /* 0x000fe400008e0603 */
[----:B------:R-:W4:Y:S04]  /*42130*/  LDL.LU.64 R90, [R1+0x1e38] ;  /* 0x001e3800015a7983 */ /* 0x000f280000300a00 */
[----:B------:R-:W-:Y:S01]  /*42140*/  LDGSTS.E [R5+0x64800], desc[UR6][R120.64], P0 ;  /* 0x6480000078057fae */ /* 0x000fe20008121846 */
[----:B------:R-:W-:-:S05]  /*42150*/  IADD3 R118, P1, R12, R4, RZ ;  /* 0x000000040c767210 */ /* 0x000fca0007f3e0ff */
[----:B------:R-:W-:Y:S02]  /*42160*/  IMAD.X R119, R13, 0x1, R3, P1 ;  /* 0x000000010d777824 */ /* 0x000fe400008e0603 */
[----:B------:R-:W4:Y:S04]  /*42170*/  LDL.LU.64 R12, [R1+0x1e28] ;  /* 0x001e2800010c7983 */ /* 0x000f280000300a00 */
[----:B------:R-:W-:Y:S01]  /*42180*/  LDGSTS.E [R5+0x64c00], desc[UR6][R118.64], P0 ;  /* 0x64c0000076057fae */ /* 0x000fe20008121846 */
[----:B--2---:R-:W-:-:S05]  /*42190*/  IADD3 R116, P1, R10, R4, RZ ;  /* 0x000000040a747210 */ /* 0x004fca0007f3e0ff */
[----:B------:R-:W-:Y:S02]  /*421a0*/  IMAD.X R117, R11, 0x1, R3, P1 ;  /* 0x000000010b757824 */ /* 0x000fe400008e0603 */
[----:B------:R-:W2:Y:S04]  /*421b0*/  LDL.LU.64 R10, [R1+0x1e18] ;  /* 0x001e1800010a7983 */ /* 0x000ea80000300a00 */
[----:B------:R-:W2:Y:S01]  /*421c0*/  LDL.LU.64 R124, [R1+0x1e08] ;  /* 0x001e0800017c7983 */ /* 0x000ea20000300a00 */
[----:B------:R-:W-:-:S03]  /*421d0*/  IADD3 R114, P1, R112, R4, RZ ;  /* 0x0000000470727210 */ /* 0x000fc60007f3e0ff */
[----:B------:R-:W-:Y:S02]  /*421e0*/  LDGSTS.E [R5+0x65000], desc[UR6][R116.64], P0 ;  /* 0x6500000074057fae */ /* 0x000fe40008121846 */
[----:B------:R-:W-:Y:S02]  /*421f0*/  IMAD.X R115, R113, 0x1, R3, P1 ;  /* 0x0000000171737824 */ /* 0x000fe400008e0603 */
[----:B------:R-:W-:Y:S01]  /*42200*/  STL.64 [R1+0x1f28], R122 ;  /* 0x001f287a01007387 */ /* 0x000fe20000100a00 */
[----:B---3--:R-:W-:-:S03]  /*42210*/  IADD3 R112, P1, R110, R4, RZ ;  /* 0x000000046e707210 */ /* 0x008fc60007f3e0ff */
[----:B------:R-:W-:Y:S02]  /*42220*/  LDGSTS.E [R5+0x65400], desc[UR6][R114.64], P0 ;  /* 0x6540000072057fae */ /* 0x000fe40008121846 */
[--C-:B------:R-:W-:Y:S01]  /*42230*/  IMAD.X R113, R111, 0x1, R3.reuse, P1 ;  /* 0x000000016f717824 */ /* 0x100fe200008e0603 */
[-C--:B------:R-:W-:Y:S01]  /*42240*/  IADD3 R110, P1, R108, R4.reuse, RZ ;  /* 0x000000046c6e7210 */ /* 0x080fe20007f3e0ff */
[----:B------:R-:W-:Y:S04]  /*42250*/  STL.64 [R1+0x1f18], R120 ;  /* 0x001f187801007387 */ /* 0x000fe80000100a00 */
[--C-:B------:R-:W-:Y:S01]  /*42260*/  IMAD.X R111, R109, 0x1, R3.reuse, P1 ;  /* 0x000000016d6f7824 */ /* 0x100fe200008e0603 */
[-C--:B------:R-:W-:Y:S01]  /*42270*/  IADD3 R108, P1, R106, R4.reuse, RZ ;  /* 0x000000046a6c7210 */ /* 0x080fe20007f3e0ff */
[----:B------:R-:W-:Y:S04]  /*42280*/  LDGSTS.E [R5+0x65800], desc[UR6][R112.64], P0 ;  /* 0x6580000070057fae */ /* 0x000fe80008121846 */
        /* <DEDUP_REMOVED lines=18> */
[----:B------:R-:W-:Y:S01]  /*423b0*/  IMAD.X R97, R95, 0x1, R3, P1 ;  /* 0x000000015f617824 */ /* 0x000fe200008e0603 */
[----:B------:R-:W-:Y:S04]  /*423c0*/  STL.64 [R1+0x1ed8], R112 ;  /* 0x001ed87001007387 */ /* 0x000fe80000100a00 */
[----:B------:R-:W-:Y:S01]  /*423d0*/  LDGSTS.E [R5+0x66800], desc[UR6][R104.64], P0 ;  /* 0x6680000068057fae */ /* 0x000fe20008121846 */
[----:B-1----:R-:W-:-:S03]  /*423e0*/  IADD3 R94, P1, R92, R4, RZ ;  /* 0x000000045c5e7210 */ /* 0x002fc60007f3e0ff */
[----:B------:R-:W-:Y:S02]  /*423f0*/  STL.64 [R1+0x1ec8], R110 ;  /* 0x001ec86e01007387 */ /* 0x000fe40000100a00 */
[----:B------:R-:W-:Y:S02]  /*42400*/  IMAD.X R95, R93, 0x1, R3, P1 ;  /* 0x000000015d5f7824 */ /* 0x000fe400008e0603 */
[----:B------:R-:W-:Y:S01]  /*42410*/  LDGSTS.E [R5+0x66c00], desc[UR6][R102.64], P0 ;  /* 0x66c0000066057fae */ /* 0x000fe20008121846 */
[----:B----4-:R-:W-:-:S03]  /*42420*/  IADD3 R92, P1, R90, R4, RZ ;  /* 0x000000045a5c7210 */ /* 0x010fc60007f3e0ff */
[----:B------:R-:W-:Y:S02]  /*42430*/  STL.64 [R1+0x1eb8], R108 ;  /* 0x001eb86c01007387 */ /* 0x000fe40000100a00 */
[----:B------:R-:W-:Y:S02]  /*42440*/  IMAD.X R93, R91, 0x1, R3, P1 ;  /* 0x000000015b5d7824 */ /* 0x000fe400008e0603 */
[----:B------:R-:W-:Y:S04]  /*42450*/  LDGSTS.E [R5+0x67000], desc[UR6][R100.64], P0 ;  /* 0x6700000064057fae */ /* 0x000fe80008121846 */
[----:B------:R-:W-:Y:S01]  /*42460*/  STL.64 [R1+0x1ea8], R106 ;  /* 0x001ea86a01007387 */ /* 0x000fe20000100a00 */
[----:B------:R-:W-:-:S03]  /*42470*/  IADD3 R90, P1, R12, R4, RZ ;  /* 0x000000040c5a7210 */ /* 0x000fc60007f3e0ff */
[----:B------:R-:W-:Y:S02]  /*42480*/  LDGSTS.E [R5+0x67400], desc[UR6][R98.64], P0 ;  /* 0x6740000062057fae */ /* 0x000fe40008121846 */
[----:B------:R-:W-:Y:S02]  /*42490*/  IMAD.X R91, R13, 0x1, R3, P1 ;  /* 0x000000010d5b7824 */ /* 0x000fe400008e0603 */
[----:B------:R-:W-:Y:S04]  /*424a0*/  STL.64 [R1+0x1e98], R104 ;  /* 0x001e986801007387 */ /* 0x000fe80000100a00 */
[----:B------:R-:W-:Y:S01]  /*424b0*/  LDGSTS.E [R5+0x67800], desc[UR6][R96.64], P0 ;  /* 0x6780000060057fae */ /* 0x000fe20008121846 */
[----:B--2---:R-:W-:-:S03]  /*424c0*/  IADD3 R12, P1, R10, R4, RZ ;  /* 0x000000040a0c7210 */ /* 0x004fc60007f3e0ff */
[----:B------:R-:W-:Y:S02]  /*424d0*/  STL.64 [R1+0x1e88], R102 ;  /* 0x001e886601007387 */ /* 0x000fe40000100a00 */
        /* <DEDUP_REMOVED lines=28> */
[----:B------:R-:W-:-:S05]  /*426a0*/  IADD3 R141, P1, R218, R4, RZ ;  /* 0x00000004da8d7210 */ /* 0x000fca0007f3e0ff */
        /* <DEDUP_REMOVED lines=30> */
[--C-:B------:R-:W-:Y:S01]  /*42890*/  IMAD.X R158, R159, 0x1, R3.reuse, P1 ;  /* 0x000000019f9e7824 */ /* 0x100fe200008e0603 */
[-C--:B------:R-:W-:Y:S01]  /*428a0*/  IADD3 R125, P1, R154, R4.reuse, RZ ;  /* 0x000000049a7d7210 */ /* 0x080fe20007f3e0ff */
[----:B------:R-:W-:Y:S04]  /*428b0*/  STL.64 [R1+0x1e38], R92 ;  /* 0x001e385c01007387 */ /* 0x000fe80000100a00 */
[--C-:B------:R-:W-:Y:S01]  /*428c0*/  IMAD.X R154, R155, 0x1, R3.reuse, P1 ;  /* 0x000000019b9a7824 */ /* 0x100fe200008e0603 */
[----:B------:R-:W-:Y:S01]  /*428d0*/  IADD3 R124, P1, R22, R4, RZ ;  /* 0x00000004167c7210 */ /* 0x000fe20007f3e0ff */
[----:B------:R-:W-:Y:S04]  /*428e0*/  STL.64 [R1+0x1e28], R90 ;  /* 0x001e285a01007387 */ /* 0x000fe80000100a00 */
[----:B------:R1:W-:Y:S01]  /*428f0*/  STL.64 [R1+0x1e18], R12 ;  /* 0x001e180c01007387 */ /* 0x0003e20000100a00 */
[----:B------:R-:W-:-:S03]  /*42900*/  IMAD.X R22, R23, 0x1, R3, P1 ;  /* 0x0000000117167824 */ /* 0x000fc600008e0603 */
[----:B------:R2:W-:Y:S01]  /*42910*/  STL.64 [R1+0x1e08], R10 ;  /* 0x001e080a01007387 */ /* 0x0005e20000100a00 */
[----:B------:R-:W-:-:S03]  /*42920*/  IADD3 R89, P1, R18, R4, RZ ;  /* 0x0000000412597210 */ /* 0x000fc60007f3e0ff */
[----:B-1----:R-:W3:Y:S04]  /*42930*/  LDL.LU R12, [R1+0x234c] ;  /* 0x00234c00010c7983 */ /* 0x002ee80000300800 */
[----:B--2---:R-:W2:Y:S04]  /*42940*/  LDL.LU R10, [R1+0x2350] ;  /* 0x00235000010a7983 */ /* 0x004ea80000300800 */
[----:B------:R-:W4:Y:S04]  /*42950*/  LDL.LU R13, [R1+0x235c] ;  /* 0x00235c00010d7983 */ /* 0x000f280000300800 */
[----:B------:R-:W4:Y:S01]  /*42960*/  LDL.LU R11, [R1+0x2360] ;  /* 0x00236000010b7983 */ /* 0x000f220000300800 */
[----:B------:R-:W-:Y:S01]  /*42970*/  IMAD.X R18, R19, 0x1, R3, P1 ;  /* 0x0000000113127824 */ /* 0x000fe200008e0603 */
[----:B------:R-:W-:-:S02]  /*42980*/  IADD3 R14, P1, R8, R4, RZ ;  /* 0x00000004080e7210 */ /* 0x000fc40007f3e0ff */
[----:B------:R-:W4:Y:S03]  /*42990*/  LDL.LU R95, [R1+0x236c] ;  /* 0x00236c00015f7983 */ /* 0x000f260000300800 */
[----:B------:R-:W-:Y:S02]  /*429a0*/  IMAD.X R8, R9, 0x1, R3, P1 ;  /* 0x0000000109087824 */ /* 0x000fe400008e0603 */
[----:B------:R-:W-:Y:S02]  /*429b0*/  IMAD.MOV.U32 R19, RZ, RZ, R18 ;  /* 0x000000ffff137224 */ /* 0x000fe400078e0012 */
[----:B------:R-:W-:Y:S02]  /*429c0*/  IMAD.MOV.U32 R9, RZ, RZ, R8 ;  /* 0x000000ffff097224 */ /* 0x000fe400078e0008 */
[----:B------:R-:W-:Y:S02]  /*429d0*/  IMAD.MOV.U32 R8, RZ, RZ, R14 ;  /* 0x000000ffff087224 */ /* 0x000fe400078e000e */
[----:B------:R-:W4:Y:S01]  /*429e0*/  LDL.LU R14, [R1+0x2370] ;  /* 0x00237000010e7983 */ /* 0x000f220000300800 */
[----:B------:R-:W-:-:S03]  /*429f0*/  IMAD.MOV.U32 R18, RZ, RZ, R89 ;  /* 0x000000ffff127224 */ /* 0x000fc600078e0059 */
[----:B------:R-:W4:Y:S04]  /*42a00*/  LDL.LU R94, [R1+0x237c] ;  /* 0x00237c00015e7983 */ /* 0x000f280000300800 */
[----:B------:R-:W4:Y:S01]  /*42a10*/  LDL.LU R89, [R1+0x2380] ;  /* 0x0023800001597983 */ /* 0x000f220000300800 */
[----:B------:R-:W-:Y:S02]  /*42a20*/  IMAD.MOV.U32 R251, RZ, RZ, R250 ;  /* 0x000000fffffb7224 */ /* 0x000fe400078e00fa */
[----:B------:R-:W-:Y:S01]  /*42a30*/  IMAD.MOV.U32 R250, RZ, RZ, R149 ;  /* 0x000000fffffa7224 */ /* 0x000fe200078e0095 */
[----:B------:R-:W4:Y:S01]  /*42a40*/  LDL.LU R93, [R1+0x238c] ;  /* 0x00238c00015d7983 */ /* 0x000f220000300800 */
[----:B------:R-:W-:Y:S02]  /*42a50*/  IMAD.MOV.U32 R247, RZ, RZ, R246 ;  /* 0x000000fffff77224 */ /* 0x000fe400078e00f6 */
[----:B------:R-:W-:Y:S01]  /*42a60*/  IMAD.MOV.U32 R246, RZ, RZ, R148 ;  /* 0x000000fffff67224 */ /* 0x000fe200078e0094 */
[----:B------:R-:W-:Y:S01]  /*42a70*/  LDGSTS.E [R5+0x69000], desc[UR6][R250.64], P0 ;  /* 0x69000000fa057fae */ /* 0x000fe20008121846 */
[----:B------:R-:W-:-:S02]  /*42a80*/  IMAD.MOV.U32 R243, RZ, RZ, R242 ;  /* 0x000000fffff37224 */ /* 0x000fc400078e00f2 */
[----:B------:R-:W-:Y:S01]  /*42a90*/  IMAD.MOV.U32 R242, RZ, RZ, R147 ;  /* 0x000000fffff27224 */ /* 0x000fe200078e0093 */
[----:B------:R-:W-:Y:S01]  /*42aa0*/  LDGSTS.E [R5+0x69400], desc[UR6][R246.64], P0 ;  /* 0x69400000f6057fae */ /* 0x000fe20008121846 */
[----:B------:R-:W-:Y:S02]  /*42ab0*/  IMAD.MOV.U32 R239, RZ, RZ, R238 ;  /* 0x000000ffffef7224 */ /* 0x000fe400078e00ee */
[----:B------:R-:W-:Y:S01]  /*42ac0*/  IMAD.MOV.U32 R238, RZ, RZ, R146 ;  /* 0x000000ffffee7224 */ /* 0x000fe200078e0092 */
[----:B------:R-:W-:Y:S01]  /*42ad0*/  LDGSTS.E [R5+0x69800], desc[UR6][R242.64], P0 ;  /* 0x69800000f2057fae */ /* 0x000fe20008121846 */
        /* <DEDUP_REMOVED lines=50> */
[----:B------:R-:W4:Y:S01]  /*42e00*/  LDL.LU R90, [R1+0x23a0] ;  /* 0x0023a000015a7983 */ /* 0x000f220000300800 */
        /* <DEDUP_REMOVED lines=14> */
[----:B------:R-:W-:Y:S04]  /*42ef0*/  LDGSTS.E [R5+0x6e400], desc[UR6][R166.64], P0 ;  /* 0x6e400000a6057fae */ /* 0x000fe80008121846 */
[----:B------:R-:W-:Y:S04]  /*42f00*/  LDGSTS.E [R5+0x6e800], desc[UR6][R162.64], P0 ;  /* 0x6e800000a2057fae */ /* 0x000fe80008121846 */
[----:B------:R-:W-:Y:S04]  /*42f10*/  LDGSTS.E [R5+0x6ec00], desc[UR6][R158.64], P0 ;  /* 0x6ec000009e057fae */ /* 0x000fe80008121846 */
[----:B------:R-:W-:Y:S04]  /*42f20*/  LDGSTS.E [R5+0x6f000], desc[UR6][R154.64], P0 ;  /* 0x6f0000009a057fae */ /* 0x000fe80008121846 */
[----:B------:R-:W-:Y:S04]  /*42f30*/  LDGSTS.E [R5+0x6f400], desc[UR6][R22.64], P0 ;  /* 0x6f40000016057fae */ /* 0x000fe80008121846 */
[----:B------:R-:W-:Y:S04]  /*42f40*/  LDGSTS.E [R5+0x6f800], desc[UR6][R18.64], P0 ;  /* 0x6f80000012057fae */ /* 0x000fe80008121846 */
[----:B------:R1:W-:Y:S02]  /*42f50*/  LDGSTS.E [R5+0x6fc00], desc[UR6][R8.64], P0 ;  /* 0x6fc0000008057fae */ /* 0x0003e40008121846 */
[----:B-1----:R-:W-:Y:S01]  /*42f60*/  VIADD R5, R252, UR13 ;  /* 0x0000000dfc057c36 */ /* 0x002fe20008000000 */
[----:B--2---:R-:W-:-:S05]  /*42f70*/  IADD3 R10, P1, R10, R4, RZ ;  /* 0x000000040a0a7210 */ /* 0x004fca0007f3e0ff */
[--C-:B---3--:R-:W-:Y:S01]  /*42f80*/  IMAD.X R12, R12, 0x1, R3.reuse, P1 ;  /* 0x000000010c0c7824 */ /* 0x108fe200008e0603 */
[-C--:B----4-:R-:W-:Y:S01]  /*42f90*/  IADD3 R11, P2, R11, R4.reuse, RZ ;  /* 0x000000040b0b7210 */ /* 0x090fe20007f5e0ff */
[----:B------:R-:W-:Y:S04]  /*42fa0*/  STL [R1+0x2350], R10 ;  /* 0x0023500a01007387 */ /* 0x000fe80000100800 */
[----:B------:R-:W-:Y:S01]  /*42fb0*/  IMAD.X R13, R13, 0x1, R3, P2 ;  /* 0x000000010d0d7824 */ /* 0x000fe200010e0603 */
[----:B------:R1:W-:Y:S01]  /*42fc0*/  STL [R1+0x234c], R12 ;  /* 0x00234c0c01007387 */ /* 0x0003e20000100800 */
[----:B------:R-:W-:Y:S02]  /*42fd0*/  IMAD.MOV.U32 R96, RZ, RZ, R10 ;  /* 0x000000ffff607224 */ /* 0x000fe400078e000a */
[----:B------:R-:W-:Y:S01]  /*42fe0*/  IMAD.MOV.U32 R97, RZ, RZ, R12 ;  /* 0x000000ffff617224 */ /* 0x000fe200078e000c */
[----:B------:R-:W-:Y:S04]  /*42ff0*/  STL [R1+0x2360], R11 ;  /* 0x0023600b01007387 */ /* 0x000fe80000100800 */
[----:B------:R2:W-:Y:S04]  /*43000*/  STL [R1+0x235c], R13 ;  /* 0x00235c0d01007387 */ /* 0x0005e80000100800 */
[----:B-1----:R-:W3:Y:S01]  /*43010*/  LDL.LU R12, [R1+0x23b0] ;  /* 0x0023b000010c7983 */ /* 0x002ee20000300800 */
[----:B------:R-:W-:-:S03]  /*43020*/  IADD3 R14, P1, R14, R4, RZ ;  /* 0x000000040e0e7210 */ /* 0x000fc60007f3e0ff */
[----:B------:R-:W4:Y:S04]  /*43030*/  LDL.LU R10, [R1+0x23c0] ;  /* 0x0023c000010a7983 */ /* 0x000f280000300800 */
[----:B------:R1:W-:Y:S01]  /*43040*/  LDGSTS.E [R5+0x60200], desc[UR6][R96.64], P0 ;  /* 0x6020000060057fae */ /* 0x0003e20008121846 */
[----:B------:R-:W-:Y:S01]  /*43050*/  IADD3 R89, P2, R89, R4, RZ ;  /* 0x0000000459597210 */ /* 0x000fe20007f5e0ff */
[----:B------:R-:W-:Y:S02]  /*43060*/  IMAD.X R95, R95, 0x1, R3, P1 ;  /* 0x000000015f5f7824 */ /* 0x000fe400008e0603 */
[----:B-1----:R-:W-:Y:S02]  /*43070*/  IMAD.MOV.U32 R97, RZ, RZ, R13 ;  /* 0x000000ffff617224 */ /* 0x002fe400078e000d */
[----:B--2---:R-:W2:Y:S01]  /*43080*/  LDL.LU R13, [R1+0x23ac] ;  /* 0x0023ac00010d7983 */ /* 0x004ea20000300800 */
[----:B------:R-:W-:-:S03]  /*43090*/  IMAD.MOV.U32 R96, RZ, RZ, R11 ;  /* 0x000000ffff607224 */ /* 0x000fc600078e000b */
[----:B------:R-:W2:Y:S01]  /*430a0*/  LDL.LU R11, [R1+0x23bc] ;  /* 0x0023bc00010b7983 */ /* 0x000ea20000300800 */
[----:B------:R-:W-:-:S03]  /*430b0*/  IMAD.X R94, R94, 0x1, R3, P2 ;  /* 0x000000015e5e7824 */ /* 0x000fc600010e0603 */
[----:B------:R1:W-:Y:S04]  /*430c0*/  LDGSTS.E [R5+0x60600], desc[UR6][R96.64], P0 ;  /* 0x6060000060057fae */ /* 0x0003e80008121846 */
[----:B------:R-:W-:Y:S04]  /*430d0*/  STL [R1+0x2370], R14 ;  /* 0x0023700e01007387 */ /* 0x000fe80000100800 */
[----:B------:R1:W-:Y:S02]  /*430e0*/  STL [R1+0x236c], R95 ;  /* 0x00236c5f01007387 */ /* 0x0003e40000100800 */
[----:B-1----:R-:W-:-:S02]  /*430f0*/  IMAD.MOV.U32 R96, RZ, RZ, R14 ;  /* 0x000000ffff607224 */ /* 0x002fc400078e000e */
[----:B------:R-:W-:Y:S01]  /*43100*/  STL [R1+0x2380], R89 ;  /* 0x0023805901007387 */ /* 0x000fe20000100800 */
[----:B------:R-:W-:-:S03]  /*43110*/  IMAD.MOV.U32 R97, RZ, RZ, R95 ;  /* 0x000000ffff617224 */ /* 0x000fc600078e005f */
[----:B------:R1:W-:Y:S01]  /*43120*/  STL [R1+0x237c], R94 ;  /* 0x00237c5e01007387 */ /* 0x0003e20000100800 */
[----:B------:R-:W-:-:S03]  /*43130*/  IMAD.MOV.U32 R95, RZ, RZ, R94 ;  /* 0x000000ffff5f7224 */ /* 0x000fc600078e005e */
[----:B------:R-:W2:Y:S04]  /*43140*/  LDL.LU R14, [R1+0x23d0] ;  /* 0x0023d000010e7983 */ /* 0x000ea80000300800 */
[----:B------:R-:W-:Y:S01]  /*43150*/  LDGSTS.E [R5+0x60a00], desc[UR6][R96.64], P0 ;  /* 0x60a0000060057fae */ /* 0x000fe20008121846 */
[----:B-1----:R-:W-:-:S05]  /*43160*/  IMAD.MOV.U32 R94, RZ, RZ, R89 ;  /* 0x000000ffff5e7224 */ /* 0x002fca00078e0059 */
[----:B------:R-:W-:Y:S04]  /*43170*/  LDGSTS.E [R5+0x60e00], desc[UR6][R94.64], P0 ;  /* 0x60e000005e057fae */ /* 0x000fe80008121846 */
[----:B------:R-:W2:Y:S04]  /*43180*/  LDL.LU R96, [R1+0x23e0] ;  /* 0x0023e00001607983 */ /* 0x000ea80000300800 */
[----:B------:R-:W2:Y:S04]  /*43190*/  LDL.LU R89, [R1+0x23cc] ;  /* 0x0023cc0001597983 */ /* 0x000ea80000300800 */
[----:B------:R-:W2:Y:S01]  /*431a0*/  LDL.LU R97, [R1+0x23dc] ;  /* 0x0023dc0001617983 */ /* 0x000ea20000300800 */
[----:B------:R-:W-:-:S05]  /*431b0*/  IADD3 R92, P1, R92, R4, RZ ;  /* 0x000000045c5c7210 */ /* 0x000fca0007f3e0ff */
[----:B------:R-:W-:Y:S01]  /*431c0*/  IMAD.X R93, R93, 0x1, R3, P1 ;  /* 0x000000015d5d7824 */ /* 0x000fe200008e0603 */
[----:B------:R1:W-:Y:S01]  /*431d0*/  STL [R1+0x2390], R92 ;  /* 0x0023905c01007387 */ /* 0x0003e20000100800 */
[----:B------:R-:W-:-:S03]  /*431e0*/  IADD3 R90, P2, R90, R4, RZ ;  /* 0x000000045a5a7210 */ /* 0x000fc60007f5e0ff */
[----:B------:R1:W-:Y:S02]  /*431f0*/  STL [R1+0x238c], R93 ;  /* 0x00238c5d01007387 */ /* 0x0003e40000100800 */
[----:B------:R-:W-:Y:S02]  /*43200*/  IMAD.X R91, R91, 0x1, R3, P2 ;  /* 0x000000015b5b7824 */ /* 0x000fe400010e0603 */
[----:B------:R1:W-:Y:S01]  /*43210*/  STL [R1+0x23a0], R90 ;  /* 0x0023a05a01007387 */ /* 0x0003e20000100800 */
[----:B------:R-:W-:-:S03]  /*43220*/  IMAD.MOV.U32 R98, RZ, RZ, R92 ;  /* 0x000000ffff627224 */ /* 0x000fc600078e005c */
[----:B------:R-:W2:Y:S04]  /*43230*/  LDL.LU R94, [R1+0x23f0] ;  /* 0x0023f000015e7983 */ /* 0x000ea80000300800 */
[----:B------:R2:W-:Y:S01]  /*43240*/  STL [R1+0x239c], R91 ;  /* 0x00239c5b01007387 */ /* 0x0005e20000100800 */
[----:B------:R-:W-:-:S03]  /*43250*/  IMAD.MOV.U32 R99, RZ, RZ, R93 ;  /* 0x000000ffff637224 */ /* 0x000fc600078e005d */
[----:B-1----:R-:W2:Y:S04]  /*43260*/  LDL.LU R92, [R1+0x2400] ;  /* 0x00240000015c7983 */ /* 0x002ea80000300800 */
[----:B------:R-:W2:Y:S04]  /*43270*/  LDL.LU R95, [R1+0x23ec] ;  /* 0x0023ec00015f7983 */ /* 0x000ea80000300800 */
[----:B------:R-:W2:Y:S04]  /*43280*/  LDL.LU R93, [R1+0x23fc] ;  /* 0x0023fc00015d7983 */ /* 0x000ea80000300800 */
[----:B------:R1:W-:Y:S04]  /*43290*/  LDGSTS.E [R5+0x61200], desc[UR6][R98.64], P0 ;  /* 0x6120000062057fae */ /* 0x0003e80008121846 */
[----:B------:R-:W-:Y:S04]  /*432a0*/  LDGSTS.E [R5+0x61600], desc[UR6][R90.64], P0 ;  /* 0x616000005a057fae */ /* 0x000fe80008121846 */
[----:B------:R-:W2:Y:S01]  /*432b0*/  LDL.LU R90, [R1+0x2410] ;  /* 0x00241000015a7983 */ /* 0x000ea20000300800 */
[----:B---3--:R-:W-:-:S02]  /*432c0*/  IADD3 R12, P1, R12, R4, RZ ;  /* 0x000000040c0c7210 */ /* 0x008fc40007f3e0ff */
[----:B----4-:R-:W-:-:S03]  /*432d0*/  IADD3 R10, P2, R10, R4, RZ ;  /* 0x000000040a0a7210 */ /* 0x010fc60007f5e0ff */
[----:B------:R-:W-:Y:S01]  /*432e0*/  STL [R1+0x23b0], R12 ;  /* 0x0023b00c01007387 */ /* 0x000fe20000100800 */
[----:B-1----:R-:W-:Y:S02]  /*432f0*/  IMAD.MOV.U32 R98, RZ, RZ, R12 ;  /* 0x000000ffff627224 */ /* 0x002fe400078e000c */
[--C-:B--2---:R-:W-:Y:S02]  /*43300*/  IMAD.X R13, R13, 0x1, R3.reuse, P1 ;  /* 0x000000010d0d7824 */ /* 0x104fe400008e0603 */
[----:B------:R-:W-:-:S03]  /*43310*/  IMAD.X R11, R11, 0x1, R3, P2 ;  /* 0x000000010b0b7824 */ /* 0x000fc600010e0603 */
[----:B------:R1:W-:Y:S01]  /*43320*/  STL [R1+0x23ac], R13 ;  /* 0x0023ac0d01007387 */ /* 0x0003e20000100800 */
[----:B------:R-:W-:-:S03]  /*43330*/  IMAD.MOV.U32 R99, RZ, RZ, R13 ;  /* 0x000000ffff637224 */ /* 0x000fc600078e000d */
[----:B------:R-:W-:Y:S04]  /*43340*/  STL [R1+0x23c0], R10 ;  /* 0x0023c00a01007387 */ /* 0x000fe80000100800 */
[----:B------:R-:W2:Y:S04]  /*43350*/  LDL.LU R91, [R1+0x240c] ;  /* 0x00240c00015b7983 */ /* 0x000ea80000300800 */
[----:B------:R3:W-:Y:S04]  /*43360*/  STL [R1+0x23bc], R11 ;  /* 0x0023bc0b01007387 */ /* 0x0007e80000100800 */
[----:B-1----:R-:W4:Y:S04]  /*43370*/  LDL.LU R13, [R1+0x241c] ;  /* 0x00241c00010d7983 */ /* 0x002f280000300800 */
[----:B------:R-:W4:Y:S01]  /*43380*/  LDL.LU R12, [R1+0x2420] ;  /* 0x00242000010c7983 */ /* 0x000f220000300800 */
[----:B------:R-:W-:-:S03]  /*43390*/  IADD3 R14, P1, R14, R4, RZ ;  /* 0x000000040e0e7210 */ /* 0x000fc60007f3e0ff */
[----:B------:R1:W-:Y:S04]  /*433a0*/  LDGSTS.E [R5+0x61a00], desc[UR6][R98.64], P0 ;  /* 0x61a0000062057fae */ /* 0x0003e80008121846 */
[----:B------:R-:W-:Y:S01]  /*433b0*/  LDGSTS.E [R5+0x61e00], desc[UR6][R10.64], P0 ;  /* 0x61e000000a057fae */ /* 0x000fe20008121846 */
[----:B------:R-:W-:-:S03]  /*433c0*/  IADD3 R96, P2, R96, R4, RZ ;  /* 0x0000000460607210 */ /* 0x000fc60007f5e0ff */
[----:B---3--:R-:W3:Y:S01]  /*433d0*/  LDL.LU R11, [R1+0x242c] ;  /* 0x00242c00010b7983 */ /* 0x008ee20000300800 */
[----:B------:R-:W-:-:S03]  /*433e0*/  IMAD.X R89, R89, 0x1, R3, P1 ;  /* 0x0000000159597824 */ /* 0x000fc600008e0603 */
[----:B------:R-:W3:Y:S01]  /*433f0*/  LDL.LU R10, [R1+0x2430] ;  /* 0x00243000010a7983 */ /* 0x000ee20000300800 */
[----:B------:R-:W-:-:S03]  /*43400*/  IMAD.X R97, R97, 0x1, R3, P2 ;  /* 0x0000000161617824 */ /* 0x000fc600010e0603 */
[----:B------:R-:W-:Y:S01]  /*43410*/  STL [R1+0x23d0], R14 ;  /* 0x0023d00e01007387 */ /* 0x000fe20000100800 */
[----:B-1----:R-:W-:-:S03]  /*43420*/  IMAD.MOV.U32 R99, RZ, RZ, R89 ;  /* 0x000000ffff637224 */ /* 0x002fc600078e0059 */
[----:B------:R1:W-:Y:S01]  /*43430*/  STL [R1+0x23cc], R89 ;  /* 0x0023cc5901007387 */ /* 0x0003e20000100800 */
[----:B------:R-:W-:-:S03]  /*43440*/  IMAD.MOV.U32 R98, RZ, RZ, R14 ;  /* 0x000000ffff627224 */ /* 0x000fc600078e000e */
[----:B------:R-:W-:Y:S04]  /*43450*/  STL [R1+0x23e0], R96 ;  /* 0x0023e06001007387 */ /* 0x000fe80000100800 */
[----:B------:R-:W-:Y:S04]  /*43460*/  LDGSTS.E [R5+0x62200], desc[UR6][R98.64], P0 ;  /* 0x6220000062057fae */ /* 0x000fe80008121846 */
[----:B-1----:R-:W3:Y:S04]  /*43470*/  LDL.LU R89, [R1+0x243c] ;  /* 0x00243c0001597983 */ /* 0x002ee80000300800 */
[----:B------:R1:W-:Y:S04]  /*43480*/  STL [R1+0x23dc], R97 ;  /* 0x0023dc6101007387 */ /* 0x0003e80000100800 */
[----:B------:R-:W3:Y:S01]  /*43490*/  LDL.LU R14, [R1+0x2440] ;  /* 0x00244000010e7983 */ /* 0x000ee20000300800 */
[----:B------:R-:W-:-:S03]  /*434a0*/  IADD3 R94, P1, R94, R4, RZ ;  /* 0x000000045e5e7210 */ /* 0x000fc60007f3e0ff */
[----:B------:R-:W-:Y:S01]  /*434b0*/  LDGSTS.E [R5+0x62600], desc[UR6][R96.64], P0 ;  /* 0x6260000060057fae */ /* 0x000fe20008121846 */
[-C--:B------:R-:W-:Y:S01]  /*434c0*/  IADD3 R92, P2, R92, R4.reuse, RZ ;  /* 0x000000045c5c7210 */ /* 0x080fe20007f5e0ff */
[--C-:B------:R-:W-:Y:S02]  /*434d0*/  IMAD.X R95, R95, 0x1, R3.reuse, P1 ;  /* 0x000000015f5f7824 */ /* 0x100fe400008e0603 */
[----:B------:R-:W-:Y:S02]  /*434e0*/  STL [R1+0x23f0], R94 ;  /* 0x0023f05e01007387 */ /* 0x000fe40000100800 */
[----:B------:R-:W-:Y:S02]  /*434f0*/  IMAD.X R93, R93, 0x1, R3, P2 ;  /* 0x000000015d5d7824 */ /* 0x000fe400010e0603 */
[----:B------:R4:W-:Y:S04]  /*43500*/  STL [R1+0x23ec], R95 ;  /* 0x0023ec5f01007387 */ /* 0x0009e80000100800 */
[----:B------:R-:W-:Y:S04]  /*43510*/  STL [R1+0x2400], R92 ;  /* 0x0024005c01007387 */ /* 0x000fe80000100800 */
[----:B------:R4:W-:Y:S04]  /*43520*/  STL [R1+0x23fc], R93 ;  /* 0x0023fc5d01007387 */ /* 0x0009e80000100800 */
[----:B------:R-:W3:Y:S04]  /*43530*/  LDL.LU.64 R98, [R1+0x1f30] ;  /* 0x001f300001627983 */ /* 0x000ee80000300a00 */
[----:B-1----:R-:W3:Y:S01]  /*43540*/  LDL.LU.64 R96, [R1+0x1f20] ;  /* 0x001f200001607983 */ /* 0x002ee20000300a00 */
[----:B------:R-:W-:-:S03]  /*43550*/  IADD3 R90, P1, R90, R4, RZ ;  /* 0x000000045a5a7210 */ /* 0x000fc60007f3e0ff */
[----:B------:R-:W-:Y:S04]  /*43560*/  LDGSTS.E [R5+0x62a00], desc[UR6][R94.64], P0 ;  /* 0x62a000005e057fae */ /* 0x000fe80008121846 */
[----:B------:R1:W-:Y:S04]  /*43570*/  STL [R1+0x2410], R90 ;  /* 0x0024105a01007387 */ /* 0x0003e80000100800 */
[----:B------:R-:W-:Y:S01]  /*43580*/  LDGSTS.E [R5+0x62e00], desc[UR6][R92.64], P0 ;  /* 0x62e000005c057fae */ /* 0x000fe20008121846 */
[----:B--2---:R-:W-:-:S05]  /*43590*/  IMAD.X R91, R91, 0x1, R3, P1 ;  /* 0x000000015b5b7824 */ /* 0x004fca00008e0603 */
[----:B------:R2:W-:Y:S04]  /*435a0*/  STL [R1+0x240c], R91 ;  /* 0x00240c5b01007387 */ /* 0x0005e80000100800 */
[----:B------:R1:W-:Y:S01]  /*435b0*/  LDGSTS.E [R5+0x63200], desc[UR6][R90.64], P0 ;  /* 0x632000005a057fae */ /* 0x0003e20008121846 */
[----:B----4-:R-:W-:-:S05]  /*435c0*/  IADD3 R12, P2, R12, R4, RZ ;  /* 0x000000040c0c7210 */ /* 0x010fca0007f5e0ff */
[----:B------:R-:W-:Y:S01]  /*435d0*/  STL [R1+0x2420], R12 ;  /* 0x0024200c01007387 */ /* 0x000fe20000100800 */
[----:B------:R-:W-:-:S03]  /*435e0*/  IMAD.X R13, R13, 0x1, R3, P2 ;  /* 0x000000010d0d7824 */ /* 0x000fc600010e0603 */
[----:B------:R-:W4:Y:S04]  /*435f0*/  LDL.LU.64 R94, [R1+0x1f10] ;  /* 0x001f1000015e7983 */ /* 0x000f280000300a00 */
[----:B------:R2:W-:Y:S04]  /*43600*/  STL [R1+0x241c], R13 ;  /* 0x00241c0d01007387 */ /* 0x0005e80000100800 */
[----:B------:R-:W4:Y:S01]  /*43610*/  LDL.LU.64 R92, [R1+0x1f00] ;  /* 0x001f0000015c7983 */ /* 0x000f220000300a00 */
[----:B-1----:R-:W-:Y:S02]  /*43620*/  IMAD.MOV.U32 R90, RZ, RZ, R12 ;  /* 0x000000ffff5a7224 */ /* 0x002fe400078e000c */
[----:B--2---:R-:W-:-:S02]  /*43630*/  IMAD.MOV.U32 R91, RZ, RZ, R13 ;  /* 0x000000ffff5b7224 */ /* 0x004fc400078e000d */
[----:B------:R-:W2:Y:S01]  /*43640*/  LDL.LU.64 R12, [R1+0x1ef0] ;  /* 0x001ef000010c7983 */ /* 0x000ea20000300a00 */
[----:B---3--:R-:W-:-:S03]  /*43650*/  IADD3 R10, P1, R10, R4, RZ ;  /* 0x000000040a0a7210 */ /* 0x008fc60007f3e0ff */
[----:B------:R1:W-:Y:S02]  /*43660*/  LDGSTS.E [R5+0x63600], desc[UR6][R90.64], P0 ;  /* 0x636000005a057fae */ /* 0x0003e40008121846 */
[----:B------:R-:W-:Y:S02]  /*43670*/  IMAD.X R11, R11, 0x1, R3, P1 ;  /* 0x000000010b0b7824 */ /* 0x000fe400008e0603 */
[----:B------:R-:W-:Y:S04]  /*43680*/  STL [R1+0x2430], R10 ;  /* 0x0024300a01007387 */ /* 0x000fe80000100800 */
[----:B------:R3:W-:Y:S01]  /*43690*/  STL [R1+0x242c], R11 ;  /* 0x00242c0b01007387 */ /* 0x0007e20000100800 */
[----:B-1----:R-:W-:Y:S02]  /*436a0*/  IMAD.MOV.U32 R90, RZ, RZ, R10 ;  /* 0x000000ffff5a7224 */ /* 0x002fe400078e000a */
[----:B------:R-:W-:-:S05]  /*436b0*/  IMAD.MOV.U32 R91, RZ, RZ, R11 ;  /* 0x000000ffff5b7224 */ /* 0x000fca00078e000b */
[----:B------:R1:W-:Y:S01]  /*436c0*/  LDGSTS.E [R5+0x63a00], desc[UR6][R90.64], P0 ;  /* 0x63a000005a057fae */ /* 0x0003e20008121846 */
[----:B------:R-:W-:-:S05]  /*436d0*/  IADD3 R14, P2, R14, R4, RZ ;  /* 0x000000040e0e7210 */ /* 0x000fca0007f5e0ff */
[----:B------:R-:W-:Y:S01]  /*436e0*/  STL [R1+0x2440], R14 ;  /* 0x0024400e01007387 */ /* 0x000fe20000100800 */
[----:B------:R-:W-:-:S03]  /*436f0*/  IMAD.X R89, R89, 0x1, R3, P2 ;  /* 0x0000000159597824 */ /* 0x000fc600010e0603 */
[----:B---3--:R-:W3:Y:S04]  /*43700*/  LDL.LU.64 R10, [R1+0x1ee0] ;  /* 0x001ee000010a7983 */ /* 0x008ee80000300a00 */
[----:B------:R1:W-:Y:S04]  /*43710*/  STL [R1+0x243c], R89 ;  /* 0x00243c5901007387 */ /* 0x0003e80000100800 */
[----:B------:R-:W3:Y:S04]  /*43720*/  LDL.LU.64 R90, [R1+0x1ed0] ;  /* 0x001ed000015a7983 */ /* 0x000ee80000300a00 */
[----:B------:R-:W3:Y:S04]  /*43730*/  LDL.LU.64 R110, [R1+0x1ec0] ;  /* 0x001ec000016e7983 */ /* 0x000ee80000300a00 */
[----:B------:R-:W3:Y:S04]  /*43740*/  LDL.LU.64 R108, [R1+0x1eb0] ;  /* 0x001eb000016c7983 */ /* 0x000ee80000300a00 */
[----:B------:R-:W3:Y:S04]  /*43750*/  LDL.LU.64 R106, [R1+0x1ea0] ;  /* 0x001ea000016a7983 */ /* 0x000ee80000300a00 */
[----:B------:R-:W3:Y:S01]  /*43760*/  LDL.LU.64 R104, [R1+0x1e90] ;  /* 0x001e900001687983 */ /* 0x000ee20000300a00 */
[----:B------:R-:W-:-:S02]  /*43770*/  IMAD.MOV.U32 R100, RZ, RZ, R14 ;  /* 0x000000ffff647224 */ /* 0x000fc400078e000e */
[----:B------:R-:W-:Y:S01]  /*43780*/  IMAD.MOV.U32 R101, RZ, RZ, R89 ;  /* 0x000000ffff657224 */ /* 0x000fe200078e0059 */
[----:B------:R-:W3:Y:S01]  /*43790*/  LDL.LU.64 R102, [R1+0x1e80] ;  /* 0x001e800001667983 */ /* 0x000ee20000300a00 */
[----:B------:R-:W-:-:S03]  /*437a0*/  IADD3 R116, P1, R98, R4, RZ ;  /* 0x0000000462747210 */ /* 0x000fc60007f3e0ff */
[----:B------:R1:W-:Y:S02]  /*437b0*/  LDGSTS.E [R5+0x63e00], desc[UR6][R100.64], P0 ;  /* 0x63e0000064057fae */ /* 0x0003e40008121846 */
[----:B------:R-:W-:Y:S01]  /*437c0*/  IMAD.X R117, R99, 0x1, R3, P1 ;  /* 0x0000000163757824 */ /* 0x000fe200008e0603 */
[----:B------:R-:W-:-:S04]  /*437d0*/  IADD3 R118, P1, R96, R4, RZ ;  /* 0x0000000460767210 */ /* 0x000fc80007f3e0ff */
[----:B------:R1:W-:Y:S04]  /*437e0*/  LDGSTS.E [R5+0x64200], desc[UR6][R116.64], P0 ;  /* 0x6420000074057fae */ /* 0x0003e80008121846 */
[----:B------:R-:W3:Y:S04]  /*437f0*/  LDL.LU.64 R100, [R1+0x1e70] ;  /* 0x001e700001647983 */ /* 0x000ee80000300a00 */
[----:B------:R-:W3:Y:S01]  /*43800*/  LDL.LU.64 R98, [R1+0x1e60] ;  /* 0x001e600001627983 */ /* 0x000ee20000300a00 */
[----:B------:R-:W-:-:S03]  /*43810*/  IMAD.X R119, R97, 0x1, R3, P1 ;  /* 0x0000000161777824 */ /* 0x000fc600008e0603 */
[----:B------:R-:W3:Y:S04]  /*43820*/  LDL.LU.64 R96, [R1+0x1e50] ;  /* 0x001e500001607983 */ /* 0x000ee80000300a00 */
[----:B------:R1:W-:Y:S01]  /*43830*/  LDGSTS.E [R5+0x64600], desc[UR6][R118.64], P0 ;  /* 0x6460000076057fae */ /* 0x0003e20008121846 */
[----:B----4-:R-:W-:-:S05]  /*43840*/  IADD3 R120, P1, R94, R4, RZ ;  /* 0x000000045e787210 */ /* 0x010fca0007f3e0ff */
[----:B------:R-:W-:Y:S02]  /*43850*/  IMAD.X R121, R95, 0x1, R3, P1 ;  /* 0x000000015f797824 */ /* 0x000fe400008e0603 */
[----:B------:R-:W4:Y:S01]  /*43860*/  LDL.LU.64 R94, [R1+0x1e40] ;  /* 0x001e4000015e7983 */ /* 0x000f220000300a00 */
[----:B------:R-:W-:-:S03]  /*43870*/  IADD3 R122, P1, R92, R4, RZ ;  /* 0x000000045c7a7210 */ /* 0x000fc60007f3e0ff */
[----:B------:R1:W-:Y:S02]  /*43880*/  LDGSTS.E [R5+0x64a00], desc[UR6][R120.64], P0 ;  /* 0x64a0000078057fae */ /* 0x0003e40008121846 */
[--C-:B------:R-:W-:Y:S01]  /*43890*/  IMAD.X R123, R93, 0x1, R3.reuse, P1 ;  /* 0x000000015d7b7824 */ /* 0x100fe200008e0603 */
[-C--:B--2---:R-:W-:Y:S01]  /*438a0*/  IADD3 R124, P1, R12, R4.reuse, RZ ;  /* 0x000000040c7c7210 */ /* 0x084fe20007f3e0ff */
[----:B------:R-:W2:Y:S04]  /*438b0*/  LDL.LU.64 R92, [R1+0x1e30] ;  /* 0x001e3000015c7983 */ /* 0x000ea80000300a00 */
[----:B------:R-:W-:Y:S01]  /*438c0*/  IMAD.X R125, R13, 0x1, R3, P1 ;  /* 0x000000010d7d7824 */ /* 0x000fe200008e0603 */
[----:B------:R1:W-:Y:S04]  /*438d0*/  LDGSTS.E [R5+0x64e00], desc[UR6][R122.64], P0 ;  /* 0x64e000007a057fae */ /* 0x0003e80008121846 */
[----:B------:R-:W2:Y:S04]  /*438e0*/  LDL.LU.64 R12, [R1+0x1e20] ;  /* 0x001e2000010c7983 */ /* 0x000ea80000300a00 */
[----:B------:R1:W-:Y:S01]  /*438f0*/  LDGSTS.E [R5+0x65200], desc[UR6][R124.64], P0 ;  /* 0x652000007c057fae */ /* 0x0003e20008121846 */
[----:B---3--:R-:W-:-:S05]  /*43900*/  IADD3 R126, P1, R10, R4, RZ ;  /* 0x000000040a7e7210 */ /* 0x008fca0007f3e0ff */
[----:B------:R-:W-:Y:S02]  /*43910*/  IMAD.X R127, R11, 0x1, R3, P1 ;  /* 0x000000010b7f7824 */ /* 0x000fe400008e0603 */
[----:B------:R-:W3:Y:S01]  /*43920*/  LDL.LU.64 R10, [R1+0x1e10] ;  /* 0x001e1000010a7983 */ /* 0x000ee20000300a00 */
[----:B------:R-:W-:-:S03]  /*43930*/  IADD3 R128, P1, R90, R4, RZ ;  /* 0x000000045a807210 */ /* 0x000fc60007f3e0ff */
[----:B------:R1:W-:Y:S02]  /*43940*/  LDGSTS.E [R5+0x65600], desc[UR6][R126.64], P0 ;  /* 0x656000007e057fae */ /* 0x0003e40008121846 */
[----:B------:R-:W-:Y:S02]  /*43950*/  IMAD.X R129, R91, 0x1, R3, P1 ;  /* 0x000000015b817824 */ /* 0x000fe400008e0603 */
[----:B------:R-:W3:Y:S01]  /*43960*/  LDL.LU.64 R90, [R1+0x1e00] ;  /* 0x001e0000015a7983 */ /* 0x000ee20000300a00 */
[----:B------:R-:W-:-:S03]  /*43970*/  IADD3 R130, P1, R110, R4, RZ ;  /* 0x000000046e827210 */ /* 0x000fc60007f3e0ff */
[----:B------:R1:W-:Y:S02]  /*43980*/  LDGSTS.E [R5+0x65a00], desc[UR6][R128.64], P0 ;  /* 0x65a0000080057fae */ /* 0x0003e40008121846 */
[--C-:B------:R-:W-:Y:S01]  /*43990*/  IMAD.X R131, R111, 0x1, R3.reuse, P1 ;  /* 0x000000016f837824 */ /* 0x100fe200008e0603 */
[-C--:B------:R-:W-:Y:S01]  /*439a0*/  IADD3 R132, P1, R108, R4.reuse, RZ ;  /* 0x000000046c847210 */ /* 0x080fe20007f3e0ff */
[----:B------:R1:W-:Y:S04]  /*439b0*/  STL.64 [R1+0x1f30], R116 ;  /* 0x001f307401007387 */ /* 0x0003e80000100a00 */
[--C-:B------:R-:W-:Y:S01]  /*439c0*/  IMAD.X R133, R109, 0x1, R3.reuse, P1 ;  /* 0x000000016d857824 */ /* 0x100fe200008e0603 */
[-C--:B------:R-:W-:Y:S01]  /*439d0*/  IADD3 R134, P1, R106, R4.reuse, RZ ;  /* 0x000000046a867210 */ /* 0x080fe20007f3e0ff */
[----:B------:R1:W-:Y:S04]  /*439e0*/  LDGSTS.E [R5+0x65e00], desc[UR6][R130.64], P0 ;  /* 0x65e0000082057fae */ /* 0x0003e80008121846 */
        /* <DEDUP_REMOVED lines=15> */
[----:B------:R-:W-:Y:S01]  /*43ae0*/  IMAD.X R145, R97, 0x1, R3, P1 ;  /* 0x0000000161917824 */ /* 0x000fe200008e0603 */
[----:B------:R1:W-:Y:S04]  /*43af0*/  STL.64 [R1+0x1ef0], R124 ;  /* 0x001ef07c01007387 */ /* 0x0003e80000100a00 */
[----:B------:R1:W-:Y:S04]  /*43b00*/  STL.64 [R1+0x1ee0], R126 ;  /* 0x001ee07e01007387 */ /* 0x0003e80000100a00 */
[----:B------:R1:W-:Y:S04]  /*43b10*/  STL.64 [R1+0x1ed0], R128 ;  /* 0x001ed08001007387 */ /* 0x0003e80000100a00 */
[----:B------:R1:W-:Y:S04]  /*43b20*/  STL.64 [R1+0x1ec0], R130 ;  /* 0x001ec08201007387 */ /* 0x0003e80000100a00 */
[----:B------:R1:W-:Y:S04]  /*43b30*/  STL.64 [R1+0x1eb0], R132 ;  /* 0x001eb08401007387 */ /* 0x0003e80000100a00 */
[----:B------:R1:W-:Y:S04]  /*43b40*/  STL.64 [R1+0x1ea0], R134 ;  /* 0x001ea08601007387 */ /* 0x0003e80000100a00 */
[----:B------:R1:W-:Y:S04]  /*43b50*/  STL.64 [R1+0x1e90], R136 ;  /* 0x001e908801007387 */ /* 0x0003e80000100a00 */
[----:B------:R1:W-:Y:S01]  /*43b60*/  LDGSTS.E [R5+0x66a00], desc[UR6][R136.64], P0 ;  /* 0x66a0000088057fae */ /* 0x0003e20008121846 */
[----:B----4-:R-:W-:-:S03]  /*43b70*/  IADD3 R146, P1, R94, R4, RZ ;  /* 0x000000045e927210 */ /* 0x010fc60007f3e0ff */
[----:B------:R4:W-:Y:S02]  /*43b80*/  STL.64 [R1+0x1e80], R138 ;  /* 0x001e808a01007387 */ /* 0x0009e40000100a00 */
[----:B------:R-:W-:Y:S02]  /*43b90*/  IMAD.X R147, R95, 0x1, R3, P1 ;  /* 0x000000015f937824 */ /* 0x000fe400008e0603 */
[----:B------:R1:W-:Y:S01]  /*43ba0*/  LDGSTS.E [R5+0x66e00], desc[UR6][R138.64], P0 ;  /* 0x66e000008a057fae */ /* 0x0003e20008121846 */
[----:B--2---:R-:W-:-:S03]  /*43bb0*/  IADD3 R148, P1, R92, R4, RZ ;  /* 0x000000045c947210 */ /* 0x004fc60007f3e0ff */
[----:B------:R2:W-:Y:S02]  /*43bc0*/  STL.64 [R1+0x1e70], R140 ;  /* 0x001e708c01007387 */ /* 0x0005e40000100a00 */
[----:B------:R-:W-:Y:S02]  /*43bd0*/  IMAD.X R149, R93, 0x1, R3, P1 ;  /* 0x000000015d957824 */ /* 0x000fe400008e0603 */
[----:B------:R1:W-:Y:S01]  /*43be0*/  LDGSTS.E [R5+0x67200], desc[UR6][R140.64], P0 ;  /* 0x672000008c057fae */ /* 0x0003e20008121846 */
[----:B------:R-:W-:-:S03]  /*43bf0*/  IADD3 R150, P1, R12, R4, RZ ;  /* 0x000000040c967210 */ /* 0x000fc60007f3e0ff */
[----:B------:R2:W-:Y:S02]  /*43c00*/  STL.64 [R1+0x1e60], R142 ;  /* 0x001e608e01007387 */ /* 0x0005e40000100a00 */
[----:B------:R-:W-:Y:S02]  /*43c10*/  IMAD.X R151, R13, 0x1, R3, P1 ;  /* 0x000000010d977824 */ /* 0x000fe400008e0603 */
[----:B------:R1:W-:Y:S04]  /*43c20*/  LDGSTS.E [R5+0x67600], desc[UR6][R142.64], P0 ;  /* 0x676000008e057fae */ /* 0x0003e80008121846 */
[----:B------:R2:W-:Y:S01]  /*43c30*/  STL.64 [R1+0x1e50], R144 ;  /* 0x001e509001007387 */ /* 0x0005e20000100a00 */
[----:B---3--:R-:W-:-:S03]  /*43c40*/  IADD3 R12, P1, R10, R4, RZ ;  /* 0x000000040a0c7210 */ /* 0x008fc60007f3e0ff */
[----:B------:R3:W-:Y:S02]  /*43c50*/  LDGSTS.E [R5+0x67a00], desc[UR6][R144.64], P0 ;  /* 0x67a0000090057fae */ /* 0x0007e40008121846 */
[----:B------:R-:W-:Y:S02]  /*43c60*/  IMAD.X R13, R11, 0x1, R3, P1 ;  /* 0x000000010b0d7824 */ /* 0x000fe400008e0603 */
[----:B------:R3:W-:Y:S01]  /*43c70*/  STL.64 [R1+0x1e40], R146 ;  /* 0x001e409201007387 */ /* 0x0007e20000100a00 */
[----:B------:R-:W-:-:S03]  /*43c80*/  IADD3 R10, P1, R90, R4, RZ ;  /* 0x000000045a0a7210 */ /* 0x000fc60007f3e0ff */
[----:B------:R2:W-:Y:S02]  /*43c90*/  LDGSTS.E [R5+0x67e00], desc[UR6][R146.64], P0 ;  /* 0x67e0000092057fae */ /* 0x0005e40008121846 */
[--C-:B------:R-:W-:Y:S01]  /*43ca0*/  IMAD.X R11, R91, 0x1, R3.reuse, P1 ;  /* 0x000000015b0b7824 */ /* 0x100fe200008e0603 */
[-C--:B-1----:R-:W-:Y:S01]  /*43cb0*/  IADD3 R89, P1, R248, R4.reuse, RZ ;  /* 0x00000004f8597210 */ /* 0x082fe20007f3e0ff */
[----:B------:R1:W-:Y:S04]  /*43cc0*/  STL.64 [R1+0x1e30], R148 ;  /* 0x001e309401007387 */ /* 0x0003e80000100a00 */
[--C-:B------:R-:W-:Y:S01]  /*43cd0*/  IMAD.X R248, R249, 0x1, R3.reuse, P1 ;  /* 0x00000001f9f87824 */ /* 0x100fe200008e0603 */
[-C--:B------:R-:W-:Y:S01]  /*43ce0*/  IADD3 R90, P1, R244, R4.reuse, RZ ;  /* 0x00000004f45a7210 */ /* 0x080fe20007f3e0ff */
[----:B------:R1:W-:Y:S04]  /*43cf0*/  LDGSTS.E [R5+0x68200], desc[UR6][R148.64], P0 ;  /* 0x6820000094057fae */ /* 0x0003e80008121846 */
[--C-:B------:R-:W-:Y:S01]  /*43d00*/  IMAD.X R244, R245, 0x1, R3.reuse, P1 ;  /* 0x00000001f5f47824 */ /* 0x100fe200008e0603 */
[-C--:B------:R-:W-:Y:S01]  /*43d10*/  IADD3 R91, P1, R240, R4.reuse, RZ ;  /* 0x00000004f05b7210 */ /* 0x080fe20007f3e0ff */
[----:B------:R-:W-:Y:S01]  /*43d20*/  IMAD.MOV.U32 R249, RZ, RZ, R248 ;  /* 0x000000fffff97224 */ /* 0x000fe200078e00f8 */
[----:B------:R1:W-:Y:S03]  /*43d30*/  LDGSTS.E [R5+0x68600], desc[UR6][R150.64], P0 ;  /* 0x6860000096057fae */ /* 0x0003e60008121846 */
[----:B------:R-:W-:Y:S01]  /*43d40*/  IMAD.X R240, R241, 0x1, R3, P1 ;  /* 0x00000001f1f07824 */ /* 0x000fe200008e0603 */
[-C--:B------:R-:W-:Y:S01]  /*43d50*/  IADD3 R92, P1, R236, R4.reuse, RZ ;  /* 0x00000004ec5c7210 */ /* 0x080fe20007f3e0ff */
[----:B------:R-:W-:Y:S01]  /*43d60*/  IMAD.MOV.U32 R248, RZ, RZ, R89 ;  /* 0x000000fffff87224 */ /* 0x000fe200078e0059 */
[----:B------:R1:W-:Y:S03]  /*43d70*/  LDGSTS.E [R5+0x68a00], desc[UR6][R12.64], P0 ;  /* 0x68a000000c057fae */ /* 0x0003e60008121846 */
[--C-:B------:R-:W-:Y:S01]  /*43d80*/  IMAD.X R236, R237, 0x1, R3.reuse, P1 ;  /* 0x00000001edec7824 */ /* 0x100fe200008e0603 */
[-C--:B------:R-:W-:Y:S01]  /*43d90*/  IADD3 R93, P1, R232, R4.reuse, RZ ;  /* 0x00000004e85d7210 */ /* 0x080fe20007f3e0ff */
[----:B------:R1:W5:Y:S04]  /*43da0*/  LDL.LU R89, [R1+0x2994] ;  /* 0x0029940001597983 */ /* 0x0003680000300800 */
[--C-:B------:R-:W-:Y:S01]  /*43db0*/  IMAD.X R232, R233, 0x1, R3.reuse, P1 ;  /* 0x00000001e9e87824 */ /* 0x100fe200008e0603 */
[-C--:B------:R-:W-:Y:S01]  /*43dc0*/  IADD3 R94, P1, R228, R4.reuse, RZ ;  /* 0x00000004e45e7210 */ /* 0x080fe20007f3e0ff */
[----:B------:R-:W-:Y:S01]  /*43dd0*/  IMAD.MOV.U32 R245, RZ, RZ, R244 ;  /* 0x000000fffff57224 */ /* 0x000fe200078e00f4 */
[----:B------:R1:W-:Y:S03]  /*43de0*/  LDGSTS.E [R5+0x68e00], desc[UR6][R10.64], P0 ;  /* 0x68e000000a057fae */ /* 0x0003e60008121846 */
[--C-:B------:R-:W-:Y:S01]  /*43df0*/  IMAD.X R228, R229, 0x1, R3.reuse, P1 ;  /* 0x00000001e5e47824 */ /* 0x100fe200008e0603 */
[-C--:B------:R-:W-:Y:S01]  /*43e00*/  IADD3 R95, P1, R224, R4.reuse, RZ ;  /* 0x00000004e05f7210 */ /* 0x080fe20007f3e0ff */
[----:B------:R1:W-:Y:S04]  /*43e10*/  STL.64 [R1+0x1e20], R150 ;  /* 0x001e209601007387 */ /* 0x0003e80000100a00 */
[--C-:B------:R-:W-:Y:S01]  /*43e20*/  IMAD.X R224, R225, 0x1, R3.reuse, P1 ;  /* 0x00000001e1e07824 */ /* 0x100fe200008e0603 */
        /* <DEDUP_REMOVED lines=37> */
[----:B------:R-:W-:Y:S01]  /*44080*/  IADD3 R112, P1, R156, R4, RZ ;  /* 0x000000049c707210 */ /* 0x000fe20007f3e0ff */
[----:B------:R1:W-:Y:S01]  /*44090*/  STL.64 [R1+0x1e10], R12 ;  /* 0x001e100c01007387 */ /* 0x0003e20000100a00 */
[----:B------:R-:W-:-:S03]  /*440a0*/  IMAD.MOV.U32 R240, RZ, RZ, R91 ;  /* 0x000000fffff07224 */ /* 0x000fc600078e005b */
[--C-:B------:R-:W-:Y:S01]  /*440b0*/  IMAD.X R156, R157, 0x1, R3.reuse, P1 ;  /* 0x000000019d9c7824 */ /* 0x100fe200008e0603 */
[-C--:B------:R-:W-:Y:S01]  /*440c0*/  IADD3 R113, P1, R152, R4.reuse, RZ ;  /* 0x0000000498717210 */ /* 0x080fe20007f3e0ff */
[----:B------:R1:W5:Y:S01]  /*440d0*/  LDL.LU R91, [R1+0x298c] ;  /* 0x00298c00015b7983 */ /* 0x0003620000300800 */
[----:B------:R-:W-:Y:S02]  /*440e0*/  IMAD.MOV.U32 R237, RZ, RZ, R236 ;  /* 0x000000ffffed7224 */ /* 0x000fe400078e00ec */
[----:B------:R-:W-:Y:S01]  /*440f0*/  IMAD.MOV.U32 R236, RZ, RZ, R92 ;  /* 0x000000ffffec7224 */ /* 0x000fe200078e005c */
[----:B------:R1:W-:Y:S01]  /*44100*/  STL.64 [R1+0x1e00], R10 ;  /* 0x001e000a01007387 */ /* 0x0003e20000100a00 */
[----:B------:R-:W-:Y:S02]  /*44110*/  IMAD.MOV.U32 R233, RZ, RZ, R232 ;  /* 0x000000ffffe97224 */ /* 0x000fe400078e00e8 */
[----:B------:R-:W-:Y:S01]  /*44120*/  IMAD.X R152, R153, 0x1, R3, P1 ;  /* 0x0000000199987824 */ /* 0x000fe200008e0603 */
[----:B------:R1:W5:Y:S01]  /*44130*/  LDL.LU R92, [R1+0x2988] ;  /* 0x00298800015c7983 */ /* 0x0003620000300800 */
[----:B------:R-:W-:Y:S01]  /*44140*/  IMAD.MOV.U32 R232, RZ, RZ, R93 ;  /* 0x000000ffffe87224 */ /* 0x000fe200078e005d */
[----:B------:R-:W-:Y:S01]  /*44150*/  IADD3 R114, P1, R20, R4, RZ ;  /* 0x0000000414727210 */ /* 0x000fe20007f3e0ff */
[----:B------:R-:W-:Y:S01]  /*44160*/  IMAD.MOV.U32 R229, RZ, RZ, R228 ;  /* 0x000000ffffe57224 */ /* 0x000fe200078e00e4 */
[----:B------:R1:W5:Y:S01]  /*44170*/  LDL.LU R93, [R1+0x2984] ;  /* 0x00298400015d7983 */ /* 0x0003620000300800 */
[----:B------:R-:W-:-:S02]  /*44180*/  IMAD.MOV.U32 R228, RZ, RZ, R94 ;  /* 0x000000ffffe47224 */ /* 0x000fc400078e005e */
[----:B------:R-:W-:Y:S01]  /*44190*/  IMAD.MOV.U32 R225, RZ, RZ, R224 ;  /* 0x000000ffffe17224 */ /* 0x000fe200078e00e0 */
[----:B------:R1:W5:Y:S01]  /*441a0*/  LDL.LU R94, [R1+0x2980] ;  /* 0x00298000015e7983 */ /* 0x0003620000300800 */
[----:B------:R-:W-:Y:S02]  /*441b0*/  IMAD.MOV.U32 R224, RZ, RZ, R95 ;  /* 0x000000ffffe07224 */ /* 0x000fe400078e005f */
[----:B------:R-:W-:Y:S01]  /*441c0*/  IMAD.MOV.U32 R221, RZ, RZ, R220 ;  /* 0x000000ffffdd7224 */ /* 0x000fe200078e00dc */
[----:B------:R1:W5:Y:S01]  /*441d0*/  LDL.LU R95, [R1+0x297c] ;  /* 0x00297c00015f7983 */ /* 0x0003620000300800 */
[----:B------:R-:W-:Y:S02]  /*441e0*/  IMAD.MOV.U32 R220, RZ, RZ, R96 ;  /* 0x000000ffffdc7224 */ /* 0x000fe400078e0060 */
        /* <DEDUP_REMOVED lines=8> */
[----:B------:R-:W-:Y:S01]  /*44270*/  IMAD.X R20, R21, 0x1, R3, P1 ;  /* 0x0000000115147824 */ /* 0x000fe200008e0603 */
[----:B------:R-:W-:Y:S01]  /*44280*/  IADD3 R115, P1, R16, R4, RZ ;  /* 0x0000000410737210 */ /* 0x000fe20007f3e0ff */
[----:B------:R-:W-:Y:S01]  /*44290*/  IMAD.MOV.U32 R208, RZ, RZ, R99 ;  /* 0x000000ffffd07224 */ /* 0x000fe200078e0063 */
[----:B------:R1:W-:Y:S01]  /*442a0*/  LDGSTS.E [R5+0x69a00], desc[UR6][R240.64], P0 ;  /* 0x69a00000f0057fae */ /* 0x0003e20008121846 */
        /* <DEDUP_REMOVED lines=37> */
[----:B------:R-:W-:Y:S02]  /*44500*/  IMAD.X R6, R7, 0x1, R3, P1 ;  /* 0x0000000107067824 */ /* 0x000fe400008e0603 */
        /* <DEDUP_REMOVED lines=16> */
[----:B------:R1:W5:Y:S04]  /*44610*/  LDL.LU R115, [R1+0x292c] ;  /* 0x00292c0001737983 */ /* 0x0003680000300800 */
[----:B------:R1:W5:Y:S04]  /*44620*/  LDL.LU R14, [R1+0x2928] ;  /* 0x00292800010e7983 */ /* 0x0003680000300800 */
        /* <DEDUP_REMOVED lines=11> */
[----:B----4-:R4:W5:Y:S04]  /*446e0*/  LDL.LU.64 R138, [R1+0x28c8] ;  /* 0x0028c800018a7983 */ /* 0x0109680000300a00 */
[----:B--2---:R4:W5:Y:S04]  /*446f0*/  LDL.LU.64 R140, [R1+0x28c0] ;  /* 0x0028c000018c7983 */ /* 0x0049680000300a00 */
[----:B------:R4:W5:Y:S04]  /*44700*/  LDL.LU.64 R142, [R1+0x28b8] ;  /* 0x0028b800018e7983 */ /* 0x0009680000300a00 */
[----:B------:R4:W5:Y:S04]  /*44710*/  LDL.LU.64 R144, [R1+0x28b0] ;  /* 0x0028b00001907983 */ /* 0x0009680000300a00 */
[----:B---3--:R4:W5:Y:S04]  /*44720*/  LDL.LU.64 R146, [R1+0x28a8] ;  /* 0x0028a80001927983 */ /* 0x0089680000300a00 */
[----:B-1----:R4:W5:Y:S04]  /*44730*/  LDL.LU.64 R148, [R1+0x28a0] ;  /* 0x0028a00001947983 */ /* 0x0029680000300a00 */
[----:B------:R4:W5:Y:S04]  /*44740*/  LDL.LU.64 R150, [R1+0x2898] ;  /* 0x0028980001967983 */ /* 0x0009680000300a00 */
[----:B------:R4:W5:Y:S04]  /*44750*/  LDL.LU.64 R12, [R1+0x2890] ;  /* 0x00289000010c7983 */ /* 0x0009680000300a00 */
[----:B------:R4:W5:Y:S04]  /*44760*/  LDL.LU.64 R10, [R1+0x2888] ;  /* 0x00288800010a7983 */ /* 0x0009680000300a00 */
[----:B------:R4:W-:Y:S04]  /*44770*/  LDGSTS.E [R5+0x6a200], desc[UR6][R232.64], P0 ;  /* 0x6a200000e8057fae */ /* 0x0009e80008121846 */
        /* <DEDUP_REMOVED lines=9> */
[----:B------:R4:W-:Y:S01]  /*44810*/  LDGSTS.E [R5+0x6ca00], desc[UR6][R192.64], P0 ;  /* 0x6ca00000c0057fae */ /* 0x0009e20008121846 */
[----:B------:R-:W-:-:S03]  /*44820*/  UIADD3 UR4, UR4, 0x1, URZ ;  /* 0x0000000104047890 */ /* 0x000fc6000fffe03f */
[----:B------:R4:W-:Y:S04]  /*44830*/  LDGSTS.E [R5+0x6ce00], desc[UR6][R188.64], P0 ;  /* 0x6ce00000bc057fae */ /* 0x0009e80008121846 */
[----:B------:R4:W-:Y:S04]  /*44840*/  LDGSTS.E [R5+0x6d200], desc[UR6][R184.64], P0 ;  /* 0x6d200000b8057fae */ /* 0x0009e80008121846 */
[----:B------:R4:W-:Y:S04]  /*44850*/  LDGSTS.E [R5+0x6d600], desc[UR6][R180.64], P0 ;  /* 0x6d600000b4057fae */ /* 0x0009e80008121846 */
[----:B------:R4:W-:Y:S01]  /*44860*/  LDGSTS.E [R5+0x6da00], desc[UR6][R176.64], P0 ;  /* 0x6da00000b0057fae */ /* 0x0009e20008121846 */
[----:B------:R-:W-:-:S03]  /*44870*/  UISETP.NE.U32.AND UP0, UPT, UR4, UR46, UPT ;  /* 0x0000002e0400728c */ /* 0x000fc6000bf05070 */
        /* <DEDUP_REMOVED lines=9> */
[----:B------:R-:W-:-:S03]  /*44910*/  PLOP3.LUT P0, PT, PT, PT, UP0, 0x80, 0x0 ;  /* 0x000000000000781c */ /* 0x000fc60003f0f008 */
[----:B------:R-:W0:Y:S10]  /*44920*/  LDGDEPBAR ;  /* 0x00000000000079af */ /* 0x000e340000000000 */
[----:B----4-:R-:W-:Y:S05]  /*44930*/  @P0 BRA `(.L_x_1) ;  /* 0xfffffe9000d40947 */ /* 0x010fea000383ffff */
.L_x_0:
[----:B------:R-:W-:Y:S01]  /*44940*/  STL [R1+0x2934], R68 ;  /* 0x0029344401007387 */ /* 0x000fe20000100800 */
[----:B------:R-:W-:Y:S01]  /*44950*/  ULDC UR4, c[0x0][0x248] ;  /* 0x0000920000047ab9 */ /* 0x000fe20000000800 */
[----:B------:R-:W-:Y:S01]  /*44960*/  ULDC.64 UR8, c[0x0][0x228] ;  /* 0x00008a0000087ab9 */ /* 0x000fe20000000a00 */
[----:B-----5:R-:W-:Y:S01]  /*44970*/  IMAD R0, R10, UR4, RZ ;  /* 0x000000040a007c24 */ /* 0x020fe2000f8e02ff */
[----:B------:R-:W-:Y:S01]  /*44980*/  STL [R1+0x2930], R67 ;  /* 0x0029304301007387 */ /* 0x000fe20000100800 */
[----:B------:R-:W-:Y:S01]  /*44990*/  ULDC UR4, c[0x0][0x248] ;  /* 0x0000920000047ab9 */ /* 0x000fe20000000800 */
[----:B------:R-:W-:-:S04]  /*449a0*/  DEPBAR.LE SB0, 0x0 ;  /* 0x000080000000791a */ /* 0x000fc80000000000 */
[----:B------:R-:W-:Y:S01]  /*449b0*/  STL [R1+0x292c], R66 ;  /* 0x00292c4201007387 */ /* 0x000fe20000100800 */
[----:B------:R-:W-:Y:S01]  /*449c0*/  ULDC UR10, c[0x0][0x248] ;  /* 0x00009200000a7ab9 */ /* 0x000fe20000000800 */
[----:B------:R-:W-:Y:S01]  /*449d0*/  ULDC UR11, c[0x0][0x248] ;  /* 0x00009200000b7ab9 */ /* 0x000fe20000000800 */
[----:B------:R-:W-:Y:S01]  /*449e0*/  ULDC UR12, c[0x0][0x248] ;  /* 0x00009200000c7ab9 */ /* 0x000fe20000000800 */
[----:B------:R-:W-:Y:S01]  /*449f0*/  STL [R1+0x2928], R65 ;  /* 0x0029284101007387 */ /* 0x000fe20000100800 */
[----:B------:R-:W-:Y:S01]  /*44a00*/  ULDC UR16, c[0x0][0x248] ;  /* 0x0000920000107ab9 */ /* 0x000fe20000000800 */
[----:B------:R-:W-:Y:S01]  /*44a10*/  ULDC UR18, c[0x0][0x228] ;  /* 0x00008a0000127ab9 */ /* 0x000fe20000000800 */
[----:B------:R-:W1:Y:S01]  /*44a20*/  S2R R5, SR_TID.X ;  /* 0x0000000000057919 */ /* 0x000e620000002100 */
[----:B------:R-:W2:Y:S01]  /*44a30*/  S2R R9, SR_TID.X ;  /* 0x0000000000097919 */ /* 0x000ea20000002100 */
[----:B------:R-:W3:Y:S01]  /*44a40*/  S2R R152, SR_TID.X ;  /* 0x0000000000987919 */ /* 0x000ee20000002100 */
[----:B------:R-:W-:Y:S01]  /*44a50*/  LOP3.LUT R154, R154, 0xfffdffff, RZ, 0xc0, !PT ;  /* 0xfffdffff9a9a7812 */ /* 0x000fe200078ec0ff */
[----:B------:R-:W-:Y:S01]  /*44a60*/  ULDC UR19, c[0x0][0x228] ;  /* 0x00008a0000137ab9 */ /* 0x000fe20000000800 */
[----:B------:R-:W-:Y:S01]  /*44a70*/  ULDC UR20, c[0x0][0x228] ;  /* 0x00008a0000147ab9 */ /* 0x000fe20000000800 */
[----:B------:R-:W-:Y:S01]  /*44a80*/  STL [R1+0x2924], R64 ;  /* 0x0029244001007387 */ /* 0x000fe20000100800 */
[----:B------:R-:W-:Y:S01]  /*44a90*/  ULDC UR21, c[0x0][0x248] ;  /* 0x0000920000157ab9 */ /* 0x000fe20000000800 */
[----:B------:R-:W-:Y:S01]  /*44aa0*/  ULDC.64 UR36, c[0x0][0x228] ;  /* 0x00008a0000247ab9 */ /* 0x000fe20000000a00 */
[----:B------:R-:W-:Y:S01]  /*44ab0*/  ULDC UR46, c[0x0][0x228] ;  /* 0x00008a00002e7ab9 */ /* 0x000fe20000000800 */
[----:B------:R-:W-:Y:S01]  /*44ac0*/  STL [R1+0x2920], R63 ;  /* 0x0029203f01007387 */ /* 0x000fe20000100800 */
[----:B------:R-:W-:Y:S01]  /*44ad0*/  ULDC UR60, c[0x0][0x228] ;  /* 0x00008a00003c7ab9 */ /* 0x000fe20000000800 */
[----:B------:R-:W-:Y:S01]  /*44ae0*/  ULDC UR61, c[0x0][0x228] ;  /* 0x00008a00003d7ab9 */ /* 0x000fe20000000800 */
        /* <DEDUP_REMOVED lines=14> */
[----:B-1----:R-:W-:Y:S01]  /*44bd0*/  IMAD.SHL.U32 R2, R5, 0x10, RZ ;  /* 0x0000001005027824 */ /* 0x002fe200078e00ff */
[----:B------:R-:W-:Y:S01]  /*44be0*/  ULDC UR53, c[0x0][0x228] ;  /* 0x00008a0000357ab9 */ /* 0x000fe20000000800 */
[----:B------:R-:W-:Y:S01]  /*44bf0*/  ULDC UR52, c[0x0][0x228] ;  /* 0x00008a0000347ab9 */ /* 0x000fe20000000800 */
[----:B------:R-:W-:Y:S01]  /*44c00*/  STL [R1+0x290c], R58 ;  /* 0x00290c3a01007387 */ /* 0x000fe20000100800 */
[----:B------:R-:W-:Y:S01]  /*44c10*/  ULDC UR40, c[0x0][0x228] ;  /* 0x00008a0000287ab9 */ /* 0x000fe20000000800 */
[----:B------:R-:W-:Y:S01]  /*44c20*/  LOP3.LUT R2, R2, 0xf0, RZ, 0xc0, !PT ;  /* 0x000000f002027812 */ /* 0x000fe200078ec0ff */
        /* <DEDUP_REMOVED lines=56> */
[----:B------:R1:W-:Y:S02]  /*44fb0*/  STL [R1+0x2880], R0 ;  /* 0x0028800001007387 */ /* 0x0003e40000100800 */
[----:B-1----:R-:W-:Y:S01]  /*44fc0*/  VIADD R0, R0, UR4 ;  /* 0x0000000400007c36 */ /* 0x002fe20008000000 */
[----:B------:R-:W-:-:S04]  /*44fd0*/  ULDC UR4, c[0x0][0x248] ;  /* 0x0000920000047ab9 */ /* 0x000fc80000000800 */
        /* <DEDUP_REMOVED lines=8> */
[----:B------:R-:W-:-:S03]  /*45060*/  ULDC UR4, c[0x0][0x248] ;  /* 0x0000920000047ab9 */ /* 0x000fc60000000800 */
[----:B------:R-:W-:Y:S01]  /*45070*/  VIADD R252, R0, UR4 ;  /* 0x0000000400fc7c36 */ /* 0x000fe20008000000 */
[----:B------:R-:W-:Y:S01]  /*45080*/  ULDC UR4, c[0x0][0x248] ;  /* 0x0000920000047ab9 */ /* 0x000fe20000000800 */
        /* <DEDUP_REMOVED lines=25> */
[----:B------:R2:W-:Y:S01]  /*45220*/  STL [R1+0x209c], R0 ;  /* 0x00209c0001007387 */ /* 0x0005e20000100800 */
[----:B------:R-:W-:-:S03]  /*45230*/  ULDC UR4, c[0x0][0x248] ;  /* 0x0000920000047ab9 */ /* 0x000fc60000000800 */
[----:B------:R1:W-:Y:S01]  /*45240*/  STL [R1+0x20a0], R3 ;  /* 0x0020a00301007387 */ /* 0x0003e20000100800 */
[----:B--2---:R-:W-:Y:S02]  /*45250*/  IMAD.SHL.U32 R0, R9, 0x40, RZ ;  /* 0x0000004009007824 */ /* 0x004fe400078e00ff */
[----:B-1----:R-:W-:Y:S01]  /*45260*/  VIADD R3, R3, UR4 ;  /* 0x0000000403037c36 */ /* 0x002fe20008000000 */
[----:B------:R-:W-:Y:S02]  /*45270*/  ULDC UR4, c[0x0][0x248] ;  /* 0x0000920000047ab9 */ /* 0x000fe40000000800 */
[----:B------:R-:W-:Y:S02]  /*45280*/  LOP3.LUT R0, R0, 0x400, RZ, 0xc0, !PT ;  /* 0x0000040000007812 */ /* 0x000fe400078ec0ff */
[----:B------:R1:W-:Y:S02]  /*45290*/  STL [R1+0x20a4], R3 ;  /* 0x0020a40301007387 */ /* 0x0003e40000100800 */
[----:B------:R-:W-:Y:S01]  /*452a0*/  IADD3 R0, R0, UR45, R2 ;  /* 0x0000002d00007c10 */ /* 0x000fe2000fffe002 */
[----:B------:R-:W-:-:S05]  /*452b0*/  VIADD R2, R10, 0x181 ;  /* 0x000001810a027836 */ /* 0x000fca0000000000 */
[----:B------:R-:W-:Y:S01]  /*452c0*/  ISETP.GE.AND P1, PT, R2, UR9, PT ;  /* 0x0000000902007c0c */ /* 0x000fe2000bf26270 */
[----:B------:R-:W-:Y:S01]  /*452d0*/  ULDC UR9, c[0x0][0x248] ;  /* 0x0000920000097ab9 */ /* 0x000fe20000000800 */
[----:B------:R-:W-:Y:S02]  /*452e0*/  VIADD R2, R10, 0x180 ;  /* 0x000001800a027836 */ /* 0x000fe40000000000 */
[----:B-1----:R-:W-:Y:S01]  /*452f0*/  VIADD R3, R3, UR4 ;  /* 0x0000000403037c36 */ /* 0x002fe20008000000 */
[----:B------:R-:W-:-:S03]  /*45300*/  ULDC UR4, c[0x0][0x248] ;  /* 0x0000920000047ab9 */ /* 0x000fc60000000800 */
[----:B------:R-:W-:Y:S01]  /*45310*/  VIADD R4, R3, UR4 ;  /* 0x0000000403047c36 */ /* 0x000fe20008000000 */
[----:B------:R1:W-:Y:S01]  /*45320*/  STL [R1+0x20a8], R3 ;  /* 0x0020a80301007387 */ /* 0x0003e20000100800 */
[----:B------:R-:W-:-:S03]  /*45330*/  ULDC UR4, c[0x0][0x248] ;  /* 0x0000920000047ab9 */ /* 0x000fc60000000800 */
[----:B------:R2:W-:Y:S01]  /*45340*/  STL [R1+0x20ac], R4 ;  /* 0x0020ac0401007387 */ /* 0x0005e20000100800 */
[----:B-1----:R-:W-:Y:S01]  /*45350*/  IMAD.U32 R3, RZ, RZ, UR49 ;  /* 0x00000031ff037e24 */ /* 0x002fe2000f8e00ff */
[----:B------:R-:W-:Y:S01]  /*45360*/  BAR.SYNC.DEFER_BLOCKING 0x0 ;  /* 0x0000000000007b1d */ /* 0x000fe20000010000 */
[----:B--2---:R-:W-:Y:S02]  /*45370*/  VIADD R4, R4, UR4 ;  /* 0x0000000404047c36 */ /* 0x004fe40008000000 */
[----:B------:R-:W-:-:S03]  /*45380*/  IMAD R0, R3, 0x8, R0 ;  /* 0x0000000803007824 */ /* 0x000fc600078e0200 */
[----:B------:R-:W-:Y:S01]  /*45390*/  ULDC UR4, c[0x0][0x248] ;  /* 0x0000920000047ab9 */ /* 0x000fe20000000800 */
[----:B------:R-:W-:Y:S01]  /*453a0*/  LOP3.LUT R8, R9, 0x7f, RZ, 0xc0, !PT ;  /* 0x0000007f09087812 */ /* 0x000fe200078ec0ff */
[----:B------:R1:W-:Y:S01]  /*453b0*/  STL [R1+0x20b0], R4 ;  /* 0x0020b00401007387 */ /* 0x0003e20000100800 */
[----:B---3--:R-:W-:Y:S01]  /*453c0*/  LOP3.LUT R152, R152, 0x7f, RZ, 0xc0, !PT ;  /* 0x0000007f98987812 */ /* 0x008fe200078ec0ff */
[----:B------:R-:W2:Y:S01]  /*453d0*/  LDC R9, c[0x0][0x244] ;  /* 0x00009100ff097b82 */ /* 0x000ea20000000800 */
[C---:B------:R-:W-:Y:S01]  /*453e0*/  VIADD R68, R10.reuse, 0x17f ;  /* 0x0000017f0a447836 */ /* 0x040fe20000000000 */
[----:B------:R-:W-:Y:S01]  /*453f0*/  LOP3.LUT R171, R171, 0x7fffffff, RZ, 0xc0, !PT ;  /* 0x7fffffffabab7812 */ /* 0x000fe200078ec0ff */
[----:B------:R-:W-:Y:S01]  /*45400*/  VIADD R67, R10, 0x17e ;  /* 0x0000017e0a437836 */ /* 0x000fe20000000000 */
[----:B------:R-:W-:Y:S01]  /*45410*/  ULDC UR49, c[0x0][0x228] ;  /* 0x00008a0000317ab9 */ /* 0x000fe20000000800 */
[----:B-1----:R-:W-:Y:S01]  /*45420*/  VIADD R4, R4, UR4 ;  /* 0x0000000404047c36 */ /* 0x002fe20008000000 */
[----:B------:R-:W-:-:S03]  /*45430*/  ULDC UR4, c[0x0][0x248] ;  /* 0x0000920000047ab9 */ /* 0x000fc60000000800 */
[----:B------:R-:W-:Y:S01]  /*45440*/  VIADD R3, R4, UR4 ;  /* 0x0000000404037c36 */ /* 0x000fe20008000000 */
[----:B------:R1:W-:Y:S01]  /*45450*/  STL [R1+0x20b4], R4 ;  /* 0x0020b40401007387 */ /* 0x0003e20000100800 */
[----:B------:R-:W-:Y:S02]  /*45460*/  ULDC.64 UR4, c[0x0][0x228] ;  /* 0x00008a0000047ab9 */ /* 0x000fe40000000a00 */
[----:B------:R-:W-:Y:S01]  /*45470*/  ISETP.GE.AND P0, PT, R2, UR5, PT ;  /* 0x0000000502007c0c */ /* 0x000fe2000bf06270 */
[----:B------:R3:W-:Y:S01]  /*45480*/  STL [R1+0x20b8], R3 ;  /* 0x0020b80301007387 */ /* 0x0007e20000100800 */
[----:B------:R-:W-:-:S03]  /*45490*/  ULDC UR5, c[0x0][0x248] ;  /* 0x0000920000057ab9 */ /* 0x000fc60000000800 */
[----:B-1----:R-:W4:Y:S01]  /*454a0*/  LDL.LU R4, [R1+0x1c00] ;  /* 0x001c000001047983 */ /* 0x002f220000300800 */
[----:B---3--:R-:W-:Y:S01]  /*454b0*/  VIADD R3, R3, UR9 ;  /* 0x0000000903037c36 */ /* 0x008fe20008000000 */
[----:B------:R-:W-:-:S04]  /*454c0*/  ULDC UR9, c[0x0][0x248] ;  /* 0x0000920000097ab9 */ /* 0x000fc80000000800 */
[----:B------:R-:W-:Y:S04]  /*454d0*/  STL [R1+0x20bc], R3 ;  /* 0x0020bc0301007387 */ /* 0x000fe80000100800 */
[----:B------:R-:W4:Y:S04]  /*454e0*/  LDL.LU R5, [R1+0x1c08] ;  /* 0x001c080001057983 */ /* 0x000f280000300800 */
[----:B------:R-:W4:Y:S04]  /*454f0*/  LDL.LU R6, [R1+0x1800] ;  /* 0x0018000001067983 */ /* 0x000f280000300800 */
[----:B------:R-:W4:Y:S01]  /*45500*/  LDL.LU R7, [R1+0x1808] ;  /* 0x0018080001077983 */ /* 0x000f220000300800 */
[----:B------:R-:W-:Y:S01]  /*45510*/  VIADD R2, R3, UR5 ;  /* 0x0000000503027c36 */ /* 0x000fe20008000000 */
[----:B------:R-:W-:-:S04]  /*45520*/  ULDC UR5, c[0x0][0x248] ;  /* 0x0000920000057ab9 */ /* 0x000fc80000000800 */
[----:B------:R1:W-:Y:S02]  /*45530*/  STL [R1+0x20c0], R2 ;  /* 0x0020c00201007387 */ /* 0x0003e40000100800 */
[----:B-1----:R-:W-:Y:S01]  /*45540*/  VIADD R2, R2, UR9 ;  /* 0x0000000902027c36 */ /* 0x002fe20008000000 */
[----:B------:R-:W-:-:S03]  /*45550*/  ULDC UR9, c[0x0][0x248] ;  /* 0x0000920000097ab9 */ /* 0x000fc60000000800 */
[----:B------:R-:W-:Y:S01]  /*45560*/  VIADD R3, R2, UR5 ;  /* 0x0000000502037c36 */ /* 0x000fe20008000000 */
[----:B------:R-:W-:Y:S01]  /*45570*/  STL [R1+0x20c4], R2 ;  /* 0x0020c40201007387 */ /* 0x000fe20000100800 */
[----:B------:R-:W-:-:S03]  /*45580*/  ULDC UR5, c[0x0][0x248] ;  /* 0x0000920000057ab9 */ /* 0x000fc60000000800 */
[----:B------:R1:W-:Y:S02]  /*45590*/  STL [R1+0x20c8], R3 ;  /* 0x0020c80301007387 */ /* 0x0003e40000100800 */
[----:B-1----:R-:W-:Y:S01]  /*455a0*/  VIADD R3, R3, UR5 ;  /* 0x0000000503037c36 */ /* 0x002fe20008000000 */
[----:B------:R-:W-:-:S04]  /*455b0*/  ULDC UR5, c[0x0][0x248] ;  /* 0x0000920000057ab9 */ /* 0x000fc80000000800 */
[----:B------:R1:W-:Y:S02]  /*455c0*/  STL [R1+0x20cc], R3 ;  /* 0x0020cc0301007387 */ /* 0x0003e40000100800 */
[----:B-1----:R-:W-:Y:S01]  /*455d0*/  VIADD R3, R3, UR5 ;  /* 0x0000000503037c36 */ /* 0x002fe20008000000 */
[----:B------:R-:W-:Y:S01]  /*455e0*/  LEA R2, R8, UR45, 0x4 ;  /* 0x0000002d08027c11 */ /* 0x000fe2000f8e20ff */
[----:B------:R-:W-:Y:S01]  /*455f0*/  ULDC UR5, c[0x0][0x248] ;  /* 0x0000920000057ab9 */ /* 0x000fe20000000800 */
[----:B------:R-:W-:Y:S01]  /*45600*/  LEA R152, R152, UR45, 0x4 ;  /* 0x0000002d98987c11 */ /* 0x000fe2000f8e20ff */
[----:B------:R-:W1:Y:S01]  /*45610*/  LDC R8, c[0x0][0x244] ;  /* 0x00009100ff087b82 */ /* 0x000e620000000800 */
[----:B------:R-:W-:Y:S01]  /*45620*/  ULDC UR45, c[0x0][0x228] ;  /* 0x00008a00002d7ab9 */ /* 0x000fe20000000800 */
[----:B----4-:R3:W-:Y:S06]  /*45630*/  STSM.16.M88.4 [R0], R4 ;  /* 0x0000000400007844 */ /* 0x0107ec0000000200 */
[----:B------:R-:W-:Y:S06]  /*45640*/  BAR.SYNC.DEFER_BLOCKING 0x0 ;  /* 0x0000000000007b1d */ /* 0x000fec0000010000 */
[----:B---3--:R-:W3:Y:S04]  /*45650*/  LDL.LU R4, [R1+0x1400] ;  /* 0x0014000001047983 */ /* 0x008ee80000300800 */
[----:B------:R-:W3:Y:S04]  /*45660*/  LDL.LU R5, [R1+0x1408] ;  /* 0x0014080001057983 */ /* 0x000ee80000300800 */
[----:B------:R4:W-:Y:S04]  /*45670*/  STL [R1+0x20d0], R3 ;  /* 0x0020d00301007387 */ /* 0x0009e80000100800 */
[----:B------:R-:W3:Y:S04]  /*45680*/  LDL.LU R6, [R1+0x1000] ;  /* 0x0010000001067983 */ /* 0x000ee80000300800 */
[----:B------:R-:W3:Y:S04]  /*45690*/  LDL.LU R7, [R1+0x1008] ;  /* 0x0010080001077983 */ /* 0x000ee80000300800 */
[----:B------:R-:W2:Y:S01]  /*456a0*/  LDS.128 R16, [R2] ;  /* 0x0000000002107984 */ /* 0x000ea20000000c00 */
[----:B------:R-:W-:Y:S01]  /*456b0*/  BAR.SYNC.DEFER_BLOCKING 0x0 ;  /* 0x0000000000007b1d */ /* 0x000fe20000010000 */
[----:B----4-:R-:W-:-:S05]  /*456c0*/  VIADD R3, R3, UR9 ;  /* 0x0000000903037c36 */ /* 0x010fca0008000000 */
[----:B------:R-:W-:Y:S01]  /*456d0*/  ULDC UR9, c[0x0][0x248] ;  /* 0x0000920000097ab9 */ /* 0x000fe20000000800 */
[----:B------:R4:W-:Y:S02]  /*456e0*/  STL [R1+0x20d4], R3 ;  /* 0x0020d40301007387 */ /* 0x0009e40000100800 */
[----:B----4-:R-:W-:Y:S01]  /*456f0*/  VIADD R3, R3, UR10 ;  /* 0x0000000a03037c36 */ /* 0x010fe20008000000 */
[----:B------:R-:W-:Y:S01]  /*45700*/  ULDC UR10, c[0x0][0x248] ;  /* 0x00009200000a7ab9 */ /* 0x000fe20000000800 */
[----:B--2---:R-:W-:Y:S04]  /*45710*/  STL.64 [R1+0x1e20], R16 ;  /* 0x001e201001007387 */ /* 0x004fe80000100a00 */
[----:B------:R-:W-:Y:S04]  /*45720*/  STL.64 [R1+0x1e28], R18 ;  /* 0x001e281201007387 */ /* 0x000fe80000100a00 */
[----:B------:R2:W-:Y:S02]  /*45730*/  STL [R1+0x20d8], R3 ;  /* 0x0020d80301007387 */ /* 0x0005e40000100800 */
[----:B--2---:R-:W-:Y:S01]  /*45740*/  VIADD R3, R3, UR5 ;  /* 0x0000000503037c36 */ /* 0x004fe20008000000 */
[----:B------:R-:W-:-:S04]  /*45750*/  ULDC UR5, c[0x0][0x248] ;  /* 0x0000920000057ab9 */ /* 0x000fc80000000800 */
[----:B------:R2:W-:Y:S02]  /*45760*/  STL [R1+0x20dc], R3 ;  /* 0x0020dc0301007387 */ /* 0x0005e40000100800 */
[----:B--2---:R-:W-:Y:S01]  /*45770*/  VIADD R3, R3, UR5 ;  /* 0x0000000503037c36 */ /* 0x004fe20008000000 */
[----:B------:R-:W-:Y:S01]  /*45780*/  ULDC UR5, c[0x0][0x248] ;  /* 0x0000920000057ab9 */ /* 0x000fe20000000800 */
[----:B---3--:R2:W-:Y:S01]  /*45790*/  STSM.16.M88.4 [R0], R4 ;  /* 0x0000000400007844 */ /* 0x0085e20000000200 */
[----:B------:R-:W-:Y:S06]  /*457a0*/  BAR.SYNC.DEFER_BLOCKING 0x0 ;  /* 0x0000000000007b1d */ /* 0x000fec0000010000 */
[----:B--2---:R-:W2:Y:S04]  /*457b0*/  LDL.LU R4, [R1+0xc00] ;  /* 0x000c000001047983 */ /* 0x004ea80000300800 */
[----:B------:R-:W2:Y:S04]  /*457c0*/  LDL.LU R5, [R1+0xc08] ;  /* 0x000c080001057983 */ /* 0x000ea80000300800 */
[----:B------:R3:W-:Y:S04]  /*457d0*/  STL [R1+0x20e0], R3 ;  /* 0x0020e00301007387 */ /* 0x0007e80000100800 */
[----:B------:R-:W2:Y:S04]  /*457e0*/  LDL.LU R6, [R1+0x800] ;  /* 0x0008000001067983 */ /* 0x000ea80000300800 */
[----:B------:R-:W2:Y:S04]  /*457f0*/  LDL.LU R7, [R1+0x808] ;  /* 0x0008080001077983 */ /* 0x000ea80000300800 */
[----:B------:R-:W4:Y:S01]  /*45800*/  LDS.128 R16, [R2] ;  /* 0x0000000002107984 */ /* 0x000f220000000c00 */
[----:B------:R-:W-:Y:S01]  /*45810*/  BAR.SYNC.DEFER_BLOCKING 0x0 ;  /* 0x0000000000007b1d */ /* 0x000fe20000010000 */
[----:B---3--:R-:W-:-:S05]  /*45820*/  VIADD R3, R3, UR9 ;  /* 0x0000000903037c36 */ /* 0x008fca0008000000 */
[----:B------:R-:W-:Y:S01]  /*45830*/  ULDC UR9, c[0x0][0x248] ;  /* 0x0000920000097ab9 */ /* 0x000fe20000000800 */
[----:B------:R3:W-:Y:S02]  /*45840*/  STL [R1+0x20e4], R3 ;  /* 0x0020e40301007387 */ /* 0x0007e40000100800 */
[----:B---3--:R-:W-:Y:S01]  /*45850*/  VIADD R3, R3, UR10 ;  /* 0x0000000a03037c36 */ /* 0x008fe20008000000 */
[----:B------:R-:W-:Y:S01]  /*45860*/  ULDC UR10, c[0x0][0x248] ;  /* 0x00009200000a7ab9 */ /* 0x000fe20000000800 */
[----:B----4-:R-:W-:Y:S04]  /*45870*/  STL.64 [R1+0x1e10], R16 ;  /* 0x001e101001007387 */ /* 0x010fe80000100a00 */
[----:B------:R-:W-:Y:S04]  /*45880*/  STL.64 [R1+0x1e18], R18 ;  /* 0x001e181201007387 */ /* 0x000fe80000100a00 */
[----:B------:R3:W-:Y:S02]  /*45890*/  STL [R1+0x20e8], R3 ;  /* 0x0020e80301007387 */ /* 0x0007e40000100800 */
[----:B---3--:R-:W-:Y:S01]  /*458a0*/  VIADD R3, R3, UR5 ;  /* 0x0000000503037c36 */ /* 0x008fe20008000000 */
[----:B------:R-:W-:-:S04]  /*458b0*/  ULDC UR5, c[0x0][0x248] ;  /* 0x0000920000057ab9 */ /* 0x000fc80000000800 */
[----:B------:R3:W-:Y:S02]  /*458c0*/  STL [R1+0x20ec], R3 ;  /* 0x0020ec0301007387 */ /* 0x0007e40000100800 */
[----:B---3--:R-:W-:Y:S01]  /*458d0*/  VIADD R3, R3, UR5 ;  /* 0x0000000503037c36 */ /* 0x008fe20008000000 */
[----:B------:R-:W-:Y:S01]  /*458e0*/  ULDC UR5, c[0x0][0x248] ;  /* 0x0000920000057ab9 */ /* 0x000fe20000000800 */
[----:B--2---:R2:W-:Y:S01]  /*458f0*/  STSM.16.M88.4 [R0], R4 ;  /* 0x0000000400007844 */ /* 0x0045e20000000200 */
[----:B------:R-:W-:Y:S06]  /*45900*/  BAR.SYNC.DEFER_BLOCKING 0x0 ;  /* 0x0000000000007b1d */ /* 0x000fec0000010000 */
[----:B--2---:R-:W2:Y:S04]  /*45910*/  LDL.LU R4, [R1+0x400] ;  /* 0x0004000001047983 */ /* 0x004ea80000300800 */
[----:B------:R-:W2:Y:S04]  /*45920*/  LDL.LU R5, [R1+0x408] ;  /* 0x0004080001057983 */ /* 0x000ea80000300800 */
[----:B------:R3:W-:Y:S04]  /*45930*/  STL [R1+0x20f0], R3 ;  /* 0x0020f00301007387 */ /* 0x0007e80000100800 */
[----:B------:R-:W2:Y:S04]  /*45940*/  LDL.LU R6, [R1] ;  /* 0x0000000001067983 */ /* 0x000ea80000300800 */
        /* <DEDUP_REMOVED lines=89> */
[----:B------:R-:W-:Y:S01]  /*45ee0*/  LDS.128 R244, [R2] ;  /* 0x0000000002f47984 */ /* 0x000fe20000000c00 */
[----:B------:R-:W-:Y:S01]  /*45ef0*/  BAR.SYNC.DEFER_BLOCKING 0x0 ;  /* 0x0000000000007b1d */ /* 0x000fe20000010000 */
[----:B---3--:R-:W-:-:S05]  /*45f00*/  VIADD R3, R3, UR9 ;  /* 0x0000000903037c36 */ /* 0x008fca0008000000 */
[----:B------:R-:W-:Y:S01]  /*45f10*/  ULDC UR9, c[0x0][0x248] ;  /* 0x0000920000097ab9 */ /* 0x000fe20000000800 */
[----:B------:R3:W-:Y:S02]  /*45f20*/  STL [R1+0x2134], R3 ;  /* 0x0021340301007387 */ /* 0x0007e40000100800 */
[----:B---3--:R-:W-:Y:S01]  /*45f30*/  VIADD R3, R3, UR10 ;  /* 0x0000000a03037c36 */ /* 0x008fe20008000000 */
[----:B------:R-:W-:-:S04]  /*45f40*/  ULDC UR10, c[0x0][0x248] ;  /* 0x00009200000a7ab9 */ /* 0x000fc80000000800 */
        /* <DEDUP_REMOVED lines=194> */
[----:B----4-:R-:W-:Y:S04]  /*46b70*/  STL.64 [R1], R16 ;  /* 0x0000001001007387 */ /* 0x010fe80000100a00 */
        /* <DEDUP_REMOVED lines=521> */
[----:B---3--:R-:W-:Y:S01]  /*48c10*/  VIADD R3, R3, UR9 ;  /* 0x0000000903037c36 */ /* 0x008fe20008000000 */
[----:B------:R-:W-:Y:S01]  /*48c20*/  ULDC UR9, c[0x0][0x248] ;  /* 0x0000920000097ab9 */ /* 0x000fe20000000800 */
[----:B------:R-:W-:Y:S06]  /*48c30*/  BAR.SYNC.DEFER_BLOCKING 0x0 ;  /* 0x0000000000007b1d */ /* 0x000fec0000010000 */
        /* <DEDUP_REMOVED lines=14> */
[----:B------:R3:W-:Y:S04]  /*48d20*/  STL [R1+0x2354], R3 ;  /* 0x0023540301007387 */ /* 0x0007e80000100800 */
[----:B------:R-:W2:Y:S04]  /*48d30*/  LDL.LU R5, [R1+0x1458] ;  /* 0x0014580001057983 */ /* 0x000ea80000300800 */
        /* <DEDUP_REMOVED lines=8> */
[----:B------:R-:W-:-:S04]  /*48dc0*/  ULDC UR5, c[0x0][0x248] ;  /* 0x0000920000057ab9 */ /* 0x000fc80000000800 */
[----:B------:R3:W-:Y:S02]  /*48dd0*/  STL [R1+0x235c], R3 ;  /* 0x00235c0301007387 */ /* 0x0007e40000100800 */
[----:B---3--:R-:W-:Y:S01]  /*48de0*/  VIADD R3, R3, UR10 ;  /* 0x0000000a03037c36 */ /* 0x008fe20008000000 */
[----:B------:R-:W-:Y:S01]  /*48df0*/  ULDC UR10, c[0x0][0x248] ;  /* 0x00009200000a7ab9 */ /* 0x000fe20000000800 */
[----:B----4-:R-:W-:Y:S04]  /*48e00*/  STL.64 [R1+0x1c40], R16 ;  /* 0x001c401001007387 */ /* 0x010fe80000100a00 */
[----:B------:R-:W-:Y:S04]  /*48e10*/  STL.64 [R1+0x1c48], R18 ;  /* 0x001c481201007387 */ /* 0x000fe80000100a00 */
        /* <DEDUP_REMOVED lines=46> */
[----:B------:R-:W-:-:S03]  /*49100*/  ULDC UR5, c[0x0][0x248] ;  /* 0x0000920000057ab9 */ /* 0x000fc60000000800 */
[----:B------:R-:W-:Y:S01]  /*49110*/  VIADD R2, R3, UR5 ;  /* 0x0000000503027c36 */ /* 0x000fe20008000000 */
[----:B------:R-:W-:Y:S01]  /*49120*/  STL [R1+0x2384], R3 ;  /* 0x0023840301007387 */ /* 0x000fe20000100800 */
[----:B------:R-:W-:-:S03]  /*49130*/  ULDC UR5, c[0x0][0x248] ;  /* 0x0000920000057ab9 */ /* 0x000fc60000000800 */
        /* <DEDUP_REMOVED lines=347> */
[----:B----4-:R3:W-:Y:S04]  /*4a6f0*/  STL.64 [R1+0x1460], R16 ;  /* 0x0014601001007387 */ /* 0x0107e80000100a00 */
[----:B------:R-:W-:Y:S04]  /*4a700*/  STL.64 [R1+0x1468], R18 ;  /* 0x0014681201007387 */ /* 0x000fe80000100a00 */
[----:B------:R4:W-:Y:S01]  /*4a710*/  STL [R1+0x2484], R2 ;  /* 0x0024840201007387 */ /* 0x0009e20000100800 */
[----:B---3--:R-:W3:Y:S01]  /*4a720*/  LDC R16, c[0x0][0x244] ;  /* 0x00009100ff107b82 */ /* 0x008ee20000000800 */
[----:B----4-:R-:W-:Y:S01]  /*4a730*/  VIADD R2, R2, UR5 ;  /* 0x0000000502027c36 */ /* 0x010fe20008000000 */
[----:B------:R-:W-:-:S04]  /*4a740*/  ULDC UR5, c[0x0][0x248] ;  /* 0x0000920000057ab9 */ /* 0x000fc80000000800 */
[----:B------:R4:W-:Y:S02]  /*4a750*/  STL [R1+0x2488], R2 ;  /* 0x0024880201007387 */ /* 0x0009e40000100800 */
[----:B----4-:R-:W-:Y:S01]  /*4a760*/  VIADD R2, R2, UR5 ;  /* 0x0000000502027c36 */ /* 0x010fe20008000000 */
[----:B------:R-:W-:-:S04]  /*4a770*/  ULDC UR5, c[0x0][0x244] ;  /* 0x0000910000057ab9 */ /* 0x000fc80000000800 */
[----:B------:R4:W-:Y:S02]  /*4a780*/  STL [R1+0x248c], R2 ;  /* 0x00248c0201007387 */ /* 0x0009e40000100800 */
[----:B----4-:R-:W-:Y:S01]  /*4a790*/  VIADD R2, R2, UR9 ;  /* 0x0000000902027c36 */ /* 0x010fe20008000000 */
[----:B------:R-:W-:-:S04]  /*4a7a0*/  ULDC UR9, c[0x0][0x248] ;  /* 0x0000920000097ab9 */ /* 0x000fc80000000800 */
[----:B------:R4:W-:Y:S02]  /*4a7b0*/  STL [R1+0x2490], R2 ;  /* 0x0024900201007387 */ /* 0x0009e40000100800 */
[----:B----4-:R-:W-:Y:S02]  /*4a7c0*/  VIADD R2, R2, UR10 ;  /* 0x0000000a02027c36 */ /* 0x010fe40008000000 */
[----:B--2---:R2:W-:Y:S01]  /*4a7d0*/  STSM.16.M88.4 [R0], R4 ;  /* 0x0000000400007844 */ /* 0x0045e20000000200 */
[----:B------:R-:W-:Y:S06]  /*4a7e0*/  BAR.SYNC.DEFER_BLOCKING 0x0 ;  /* 0x0000000000007b1d */ /* 0x000fec0000010000 */
[----:B--2---:R-:W2:Y:S04]  /*4a7f0*/  LDL.LU R4, [R1+0x1c74] ;  /* 0x001c740001047983 */ /* 0x004ea80000300800 */
[----:B------:R-:W2:Y:S04]  /*4a800*/  LDL.LU R5, [R1+0x1c7c] ;  /* 0x001c7c0001057983 */ /* 0x000ea80000300800 */
[----:B------:R-:W2:Y:S04]  /*4a810*/  LDL.LU R6, [R1+0x1874] ;  /* 0x0018740001067983 */ /* 0x000ea80000300800 */
[----:B------:R4:W-:Y:S04]  /*4a820*/  STL [R1+0x2494], R2 ;  /* 0x0024940201007387 */ /* 0x0009e80000100800 */
[----:B------:R-:W2:Y:S04]  /*4a830*/  LDL.LU R7, [R1+0x187c] ;  /* 0x00187c0001077983 */ /* 0x000ea80000300800 */
[----:B------:R-:W1:Y:S01]  /*4a840*/  LDS.128 R20, [R152] ;  /* 0x0000000098147984 */ /* 0x000e620000000c00 */
[----:B------:R-:W-:Y:S01]  /*4a850*/  BAR.SYNC.DEFER_BLOCKING 0x0 ;  /* 0x0000000000007b1d */ /* 0x000fe20000010000 */
[----:B----4-:R-:W-:-:S02]  /*4a860*/  VIADD R2, R2, UR9 ;  /* 0x0000000902027c36 */ /* 0x010fc40008000000 */
[----:B------:R-:W-:-:S03]  /*4a870*/  IMAD R3, R11, UR5, RZ ;  /* 0x000000050b037c24 */ /* 0x000fc6000f8e02ff */
[----:B------:R-:W-:Y:S01]  /*4a880*/  ULDC UR5, c[0x0][0x248] ;  /* 0x0000920000057ab9 */ /* 0x000fe20000000800 */
[----:B------:R-:W-:Y:S01]  /*4a890*/  ULDC UR9, c[0x0][0x248] ;  /* 0x0000920000097ab9 */ /* 0x000fe20000000800 */
[----:B------:R4:W-:Y:S02]  /*4a8a0*/  STL [R1+0x2498], R2 ;  /* 0x0024980201007387 */ /* 0x0009e40000100800 */
[----:B----4-:R-:W-:Y:S01]  /*4a8b0*/  VIADD R2, R2, UR11 ;  /* 0x0000000b02027c36 */ /* 0x010fe20008000000 */
[----:B------:R-:W-:-:S03]  /*4a8c0*/  ULDC.64 UR10, c[0x0][0x220] ;  /* 0x00008800000a7ab9 */ /* 0x000fc60000000a00 */
[----:B------:R-:W-:Y:S01]  /*4a8d0*/  VIADD R15, R2, UR12 ;  /* 0x0000000c020f7c36 */ /* 0x000fe20008000000 */
[----:B------:R-:W-:Y:S01]  /*4a8e0*/  ULDC.64 UR12, c[0x0][0x220] ;  /* 0x00008800000c7ab9 */ /* 0x000fe20000000a00 */
[----:B-1----:R-:W-:Y:S04]  /*4a8f0*/  STL.64 [R1+0x1060], R20 ;  /* 0x0010601401007387 */ /* 0x002fe80000100a00 */
[----:B------:R-:W-:Y:S04]  /*4a900*/  STL.64 [R1+0x1068], R22 ;  /* 0x0010681601007387 */ /* 0x000fe80000100a00 */
[----:B------:R-:W-:Y:S04]  /*4a910*/  STL [R1+0x249c], R2 ;  /* 0x00249c0201007387 */ /* 0x000fe80000100800 */
[----:B------:R-:W-:Y:S04]  /*4a920*/  STL [R1+0x24a0], R15 ;  /* 0x0024a00f01007387 */ /* 0x000fe80000100800 */
[----:B--2---:R1:W-:Y:S02]  /*4a930*/  STSM.16.M88.4 [R0], R4 ;  /* 0x0000000400007844 */ /* 0x0043e40000000200 */
[----:B-1----:R-:W-:Y:S01]  /*4a940*/  VIADD R4, R15, UR5 ;  /* 0x000000050f047c36 */ /* 0x002fe20008000000 */
[----:B------:R-:W-:-:S03]  /*4a950*/  ULDC UR5, c[0x0][0x248] ;  /* 0x0000920000057ab9 */ /* 0x000fc60000000800 */
[----:B------:R-:W-:Y:S01]  /*4a960*/  VIADD R6, R4, UR5 ;  /* 0x0000000504067c36 */ /* 0x000fe20008000000 */
[----:B------:R-:W-:Y:S01]  /*4a970*/  STL [R1+0x24a4], R4 ;  /* 0x0024a40401007387 */ /* 0x000fe20000100800 */
[----:B------:R-:W-:-:S03]  /*4a980*/  ULDC UR5, c[0x0][0x248] ;  /* 0x0000920000057ab9 */ /* 0x000fc60000000800 */
[----:B------:R1:W-:Y:S01]  /*4a990*/  STL [R1+0x24a8], R6 ;  /* 0x0024a80601007387 */ /* 0x0003e20000100800 */
[----:B------:R-:W-:Y:S02]  /*4a9a0*/  IMAD R5, R8, 0x80, R3 ;  /* 0x0000008008057824 */ /* 0x000fe400078e0203 */
[----:B-1----:R-:W-:Y:S01]  /*4a9b0*/  VIADD R6, R6, UR5 ;  /* 0x0000000506067c36 */ /* 0x002fe20008000000 */
[----:B------:R-:W-:-:S04]  /*4a9c0*/  ULDC UR5, c[0x0][0x248] ;  /* 0x0000920000057ab9 */ /* 0x000fc80000000800 */
[----:B------:R1:W-:Y:S02]  /*4a9d0*/  STL [R1+0x24ac], R6 ;  /* 0x0024ac0601007387 */ /* 0x0003e40000100800 */
[----:B-1----:R-:W-:Y:S01]  /*4a9e0*/  VIADD R6, R6, UR5 ;  /* 0x0000000506067c36 */ /* 0x002fe20008000000 */
[----:B------:R-:W-:-:S03]  /*4a9f0*/  ULDC UR5, c[0x0][0x248] ;  /* 0x0000920000057ab9 */ /* 0x000fc60000000800 */
[----:B------:R-:W-:Y:S01]  /*4aa00*/  VIADD R8, R6, UR5 ;  /* 0x0000000506087c36 */ /* 0x000fe20008000000 */
[----:B------:R-:W-:Y:S01]  /*4aa10*/  STL [R1+0x24b0], R6 ;  /* 0x0024b00601007387 */ /* 0x000fe20000100800 */
[----:B------:R-:W-:Y:S02]  /*4aa20*/  ULDC UR5, c[0x0][0x248] ;  /* 0x0000920000057ab9 */ /* 0x000fe40000000800 */
        /* <DEDUP_REMOVED lines=257> */
[----:B------:R-:W-:Y:S01]  /*4ba40*/  LEA R2, P2, R3, UR10, 0x2 ;  /* 0x0000000a03027c11 */ /* 0x000fe2000f8410ff */
[----:B------:R-:W-:Y:S01]  /*4ba50*/  IMAD R7, R9, 0x80, R5 ;  /* 0x0000008009077824 */ /* 0x000fe200078e0205 */
[----:B------:R-:W-:Y:S02]  /*4ba60*/  ULDC UR5, c[0x0][0x228] ;  /* 0x00008a0000057ab9 */ /* 0x000fe40000000800 */
        /* <DEDUP_REMOVED lines=8> */
[----:B------:R-:W-:Y:S01]  /*4baf0*/  LEA.HI.X.SX32 R3, R3, UR11, 0x2, P2 ;  /* 0x0000000b03037c11 */ /* 0x000fe200090f16ff */
[----:B------:R-:W-:Y:S01]  /*4bb00*/  ULDC.64 UR10, c[0x0][0x220] ;  /* 0x00008800000a7ab9 */ /* 0x000fe20000000a00 */
[----:B---3--:R-:W-:Y:S01]  /*4bb10*/  IMAD R9, R16, 0x80, R7 ;  /* 0x0000008010097824 */ /* 0x008fe200078e0207 */
[----:B------:R-:W-:Y:S01]  /*4bb20*/  LOP3.LUT R170, R170, 0x7fffffff, RZ, 0xc0, !PT ;  /* 0x7fffffffaaaa7812 */ /* 0x000fe200078ec0ff */
[----:B------:R1:W-:Y:S01]  /*4bb30*/  STL [R1+0x261c], R24 ;  /* 0x00261c1801007387 */ /* 0x0003e20000100800 */
[----:B------:R-:W-:Y:S01]  /*4bb40*/  VIADD R66, R10, 0x17d ;  /* 0x0000017d0a427836 */ /* 0x000fe20000000000 */
[----:B------:R-:W-:Y:S01]  /*4bb50*/  ULDC UR9, c[0x0][0x228] ;  /* 0x00008a0000097ab9 */ /* 0x000fe20000000800 */
[----:B-1----:R-:W-:Y:S01]  /*4bb60*/  VIADD R24, R24, UR16 ;  /* 0x0000001018187c36 */ /* 0x002fe20008000000 */
[----:B------:R-:W-:-:S04]  /*4bb70*/  ULDC UR16, c[0x0][0x248] ;  /* 0x0000920000107ab9 */ /* 0x000fc80000000800 */
[----:B------:R1:W-:Y:S02]  /*4bb80*/  STL [R1+0x2620], R24 ;  /* 0x0026201801007387 */ /* 0x0003e40000100800 */
[----:B-1----:R-:W-:Y:S01]  /*4bb90*/  VIADD R24, R24, UR16 ;  /* 0x0000001018187c36 */ /* 0x002fe20008000000 */
[----:B------:R-:W-:-:S04]  /*4bba0*/  ULDC UR16, c[0x0][0x248] ;  /* 0x0000920000107ab9 */ /* 0x000fc80000000800 */
[----:B------:R1:W-:Y:S01]  /*4bbb0*/  STL [R1+0x2624], R24 ;  /* 0x0026241801007387 */ /* 0x0003e20000100800 */
[----:B------:R-:W-:Y:S01]  /*4bbc0*/  LEA R4, P2, R5, UR10, 0x2 ;  /* 0x0000000a05047c11 */ /* 0x000fe2000f8410ff */
[----:B-1----:R-:W-:Y:S01]  /*4bbd0*/  VIADD R24, R24, UR16 ;  /* 0x0000001018187c36 */ /* 0x002fe20008000000 */
[----:B------:R-:W-:-:S04]  /*4bbe0*/  ULDC UR16, c[0x0][0x248] ;  /* 0x0000920000107ab9 */ /* 0x000fc80000000800 */
[----:B------:R1:W-:Y:S01]  /*4bbf0*/  STL [R1+0x2628], R24 ;  /* 0x0026281801007387 */ /* 0x0003e20000100800 */
[----:B------:R-:W-:Y:S01]  /*4bc00*/  LEA.HI.X.SX32 R5, R5, UR11, 0x2, P2 ;  /* 0x0000000b05057c11 */ /* 0x000fe200090f16ff */
[----:B------:R-:W-:Y:S01]  /*4bc10*/  ULDC.64 UR10, c[0x0][0x220] ;  /* 0x00008800000a7ab9 */ /* 0x000fe20000000a00 */
[----:B-1----:R-:W-:Y:S01]  /*4bc20*/  VIADD R24, R24, UR16 ;  /* 0x0000001018187c36 */ /* 0x002fe20008000000 */
[----:B------:R-:W-:-:S04]  /*4bc30*/  ULDC UR16, c[0x0][0x248] ;  /* 0x0000920000107ab9 */ /* 0x000fc80000000800 */
[----:B------:R1:W-:Y:S01]  /*4bc40*/  STL [R1+0x262c], R24 ;  /* 0x00262c1801007387 */ /* 0x0003e20000100800 */
[C---:B------:R-:W-:Y:S01]  /*4bc50*/  LEA R6, P2, R7.reuse, UR10, 0x2 ;  /* 0x0000000a07067c11 */ /* 0x040fe2000f8410ff */
[----:B------:R-:W-:Y:S01]  /*4bc60*/  ULDC UR10, c[0x0][0x228] ;  /* 0x00008a00000a7ab9 */ /* 0x000fe20000000800 */
[----:B-1----:R-:W-:Y:S01]  /*4bc70*/  VIADD R24, R24, UR16 ;  /* 0x0000001018187c36 */ /* 0x002fe20008000000 */
[----:B------:R-:W-:Y:S01]  /*4bc80*/  ULDC UR16, c[0x0][0x248] ;  /* 0x0000920000107ab9 */ /* 0x000fe20000000800 */
[----:B------:R-:W-:Y:S01]  /*4bc90*/  LEA.HI.X.SX32 R7, R7, UR11, 0x2, P2 ;  /* 0x0000000b07077c11 */ /* 0x000fe200090f16ff */
[----:B------:R-:W-:Y:S02]  /*4bca0*/  ULDC UR11, c[0x0][0x228] ;  /* 0x00008a00000b7ab9 */ /* 0x000fe40000000800 */
[----:B------:R1:W-:Y:S01]  /*4bcb0*/  STL [R1+0x2630], R24 ;  /* 0x0026301801007387 */ /* 0x0003e20000100800 */
[----:B------:R-:W-:Y:S01]  /*4bcc0*/  LEA R8, P3, R9, UR12, 0x2 ;  /* 0x0000000c09087c11 */ /* 0x000fe2000f8610ff */
[----:B------:R-:W-:Y:S01]  /*4bcd0*/  ULDC UR12, c[0x0][0x228] ;  /* 0x00008a00000c7ab9 */ /* 0x000fe20000000800 */
[----:B-1----:R-:W-:Y:S01]  /*4bce0*/  VIADD R24, R24, UR16 ;  /* 0x0000001018187c36 */ /* 0x002fe20008000000 */
[----:B------:R-:W-:-:S02]  /*4bcf0*/  ULDC.64 UR16, c[0x0][0x228] ;  /* 0x00008a0000107ab9 */ /* 0x000fc40000000a00 */
[----:B------:R-:W-:Y:S01]  /*4bd00*/  ISETP.LT.AND P2, PT, R14, UR16, !P1 ;  /* 0x000000100e007c0c */ /* 0x000fe2000cf41270 */
[----:B------:R-:W-:Y:S01]  /*4bd10*/  ULDC UR16, c[0x0][0x248] ;  /* 0x0000920000107ab9 */ /* 0x000fe20000000800 */
[----:B------:R-:W-:Y:S01]  /*4bd20*/  LEA.HI.X.SX32 R9, R9, UR13, 0x2, P3 ;  /* 0x0000000d09097c11 */ /* 0x000fe200098f16ff */
[----:B------:R-:W-:Y:S01]  /*4bd30*/  ULDC UR13, c[0x0][0x228] ;  /* 0x00008a00000d7ab9 */ /* 0x000fe20000000800 */
[----:B------:R-:W-:-:S09]  /*4bd40*/  ISETP.LT.AND P3, PT, R13, UR18, !P1 ;  /* 0x000000120d007c0c */ /* 0x000fd2000cf61270 */
[----:B------:R-:W-:Y:S02]  /*4bd50*/  @P2 LOP3.LUT R154, R154, 0x20000, RZ, 0xfc, !PT ;  /* 0x000200009a9a2812 */ /* 0x000fe400078efcff */
[----:B------:R-:W-:Y:S01]  /*4bd60*/  ISETP.LT.AND P2, PT, R12, UR19, !P1 ;  /* 0x000000130c007c0c */ /* 0x000fe2000cf41270 */
[----:B------:R-:W-:Y:S01]  /*4bd70*/  ULDC.64 UR18, c[0x0][0x228] ;  /* 0x00008a0000127ab9 */ /* 0x000fe20000000a00 */
[----:B------:R-:W-:-:S04]  /*4bd80*/  LOP3.LUT R154, R154, 0xfffeffff, RZ, 0xc0, !PT ;  /* 0xfffeffff9a9a7812 */ /* 0x000fc800078ec0ff */
[----:B------:R-:W-:Y:S02]  /*4bd90*/  @P3 LOP3.LUT R154, R154, 0x10000, RZ, 0xfc, !PT ;  /* 0x000100009a9a3812 */ /* 0x000fe400078efcff */
[----:B------:R-:W-:Y:S02]  /*4bda0*/  ISETP.LT.AND P1, PT, R11, UR18, !P1 ;  /* 0x000000120b007c0c */ /* 0x000fe4000cf21270 */
[----:B------:R-:W-:-:S04]  /*4bdb0*/  LOP3.LUT R154, R154, 0xffff7fff, RZ, 0xc0, !PT ;  /* 0xffff7fff9a9a7812 */ /* 0x000fc800078ec0ff */
[----:B------:R-:W-:-:S04]  /*4bdc0*/  @P2 LOP3.LUT R154, R154, 0x8000, RZ, 0xfc, !PT ;  /* 0x000080009a9a2812 */ /* 0x000fc800078efcff */
[----:B------:R-:W-:-:S04]  /*4bdd0*/  LOP3.LUT R154, R154, 0xffffbfff, RZ, 0xc0, !PT ;  /* 0xffffbfff9a9a7812 */ /* 0x000fc800078ec0ff */
[----:B------:R-:W-:Y:S02]  /*4bde0*/  @P1 LOP3.LUT R154, R154, 0x4000, RZ, 0xfc, !PT ;  /* 0x000040009a9a1812 */ /* 0x000fe400078efcff */
[----:B------:R-:W-:Y:S02]  /*4bdf0*/  ISETP.LT.AND P1, PT, R14, UR20, !P0 ;  /* 0x000000140e007c0c */ /* 0x000fe4000c721270 */
[----:B------:R-:W-:-:S11]  /*4be00*/  LOP3.LUT R154, R154, 0xffffdfff, RZ, 0xc0, !PT ;  /* 0xffffdfff9a9a7812 */ /* 0x000fd600078ec0ff */
[----:B------:R-:W-:Y:S02]  /*4be10*/  @P1 LOP3.LUT R154, R154, 0x2000, RZ, 0xfc, !PT ;  /* 0x000020009a9a1812 */ /* 0x000fe400078efcff */
[----:B------:R-:W-:Y:S02]  /*4be20*/  ISETP.LT.AND P1, PT, R13, UR13, !P0 ;  /* 0x0000000d0d007c0c */ /* 0x000fe4000c721270 */
[----:B------:R-:W-:Y:S01]  /*4be30*/  LOP3.LUT R154, R154, 0xffffefff, RZ, 0xc0, !PT ;  /* 0xffffefff9a9a7812 */ /* 0x000fe200078ec0ff */
[----:B------:R1:W-:Y:S02]  /*4be40*/  STL [R1+0x2634], R24 ;  /* 0x0026341801007387 */ /* 0x0003e40000100800 */
[----:B-1----:R-:W-:-:S08]  /*4be50*/  VIADD R24, R24, UR21 ;  /* 0x0000001518187c36 */ /* 0x002fd00008000000 */
[----:B------:R-:W-:Y:S01]  /*4be60*/  @P1 LOP3.LUT R154, R154, 0x1000, RZ, 0xfc, !PT ;  /* 0x000010009a9a1812 */ /* 0x000fe200078efcff */
[----:B------:R-:W-:Y:S01]  /*4be70*/  ULDC UR21, c[0x0][0x248] ;  /* 0x0000920000157ab9 */ /* 0x000fe20000000800 */
[----:B------:R-:W-:Y:S01]  /*4be80*/  ISETP.LT.AND P1, PT, R12, UR12, !P0 ;  /* 0x0000000c0c007c0c */ /* 0x000fe2000c721270 */
[----:B------:R-:W-:Y:S01]  /*4be90*/  ULDC UR12, c[0x0][0x248] ;  /* 0x00009200000c7ab9 */ /* 0x000fe20000000800 */
[----:B------:R1:W-:Y:S01]  /*4bea0*/  STL [R1+0x2638], R24 ;  /* 0x0026381801007387 */ /* 0x0003e20000100800 */
[----:B------:R-:W-:Y:S01]  /*4beb0*/  LOP3.LUT R154, R154, 0xfffff7ff, RZ, 0xc0, !PT ;  /* 0xfffff7ff9a9a7812 */ /* 0x000fe200078ec0ff */
[----:B-1----:R-:W-:Y:S01]  /*4bec0*/  VIADD R24, R24, UR21 ;  /* 0x0000001518187c36 */ /* 0x002fe20008000000 */
[----:B------:R-:W-:Y:S02]  /*4bed0*/  ULDC.64 UR20, c[0x0][0x228] ;  /* 0x00008a0000147ab9 */ /* 0x000fe40000000a00 */
[----:B------:R-:W-:-:S06]  /*4bee0*/  ISETP.LT.AND P0, PT, R11, UR20, !P0 ;  /* 0x000000140b007c0c */ /* 0x000fcc000c701270 */
[----:B------:R-:W-:-:S04]  /*4bef0*/  @P1 LOP3.LUT R154, R154, 0x800, RZ, 0xfc, !PT ;  /* 0x000008009a9a1812 */ /* 0x000fc800078efcff */
[----:B------:R-:W-:Y:S01]  /*4bf00*/  LOP3.LUT R154, R154, 0xfffffbff, RZ, 0xc0, !PT ;  /* 0xfffffbff9a9a7812 */ /* 0x000fe200078ec0ff */
[----:B------:R1:W-:Y:S03]  /*4bf10*/  STL [R1+0x263c], R24 ;  /* 0x00263c1801007387 */ /* 0x0003e60000100800 */
[----:B------:R-:W-:Y:S02]  /*4bf20*/  @P0 LOP3.LUT R154, R154, 0x400, RZ, 0xfc, !PT ;  /* 0x000004009a9a0812 */ /* 0x000fe400078efcff */
[----:B------:R-:W-:Y:S01]  /*4bf30*/  ISETP.GE.AND P0, PT, R68, UR37, PT ;  /* 0x0000002544007c0c */ /* 0x000fe2000bf06270 */
[----:B------:R-:W-:Y:S02]  /*4bf40*/  VIADD R65, R10, 0x17c ;  /* 0x0000017c0a417836 */ /* 0x000fe40000000000 */
[----:B-1----:R-:W-:Y:S01]  /*4bf50*/  VIADD R24, R24, UR16 ;  /* 0x0000001018187c36 */ /* 0x002fe20008000000 */
[----:B------:R-:W-:Y:S01]  /*4bf60*/  ISETP.LT.AND P3, PT, R14, UR11, !P0 ;  /* 0x0000000b0e007c0c */ /* 0x000fe2000c761270 */
[----:B------:R-:W-:Y:S01]  /*4bf70*/  ULDC UR16, c[0x0][0x248] ;  /* 0x0000920000107ab9 */ /* 0x000fe20000000800 */
[----:B------:R-:W-:Y:S01]  /*4bf80*/  LOP3.LUT R154, R154, 0xfffffdff, RZ, 0xc0, !PT ;  /* 0xfffffdff9a9a7812 */ /* 0x000fe200078ec0ff */
[C---:B------:R-:W-:Y:S01]  /*4bf90*/  VIADD R64, R10.reuse, 0x17b ;  /* 0x0000017b0a407836 */ /* 0x040fe20000000000 */
[----:B------:R1:W-:Y:S01]  /*4bfa0*/  STL [R1+0x2640], R24 ;  /* 0x0026401801007387 */ /* 0x0003e20000100800 */
[----:B------:R-:W-:Y:S01]  /*4bfb0*/  ISETP.LT.AND P2, PT, R13, UR10, !P0 ;  /* 0x0000000a0d007c0c */ /* 0x000fe2000c741270 */
[----:B------:R-:W-:Y:S01]  /*4bfc0*/  ULDC UR10, c[0x0][0x248] ;  /* 0x00009200000a7ab9 */ /* 0x000fe20000000800 */
[C---:B------:R-:W-:Y:S01]  /*4bfd0*/  VIADD R63, R10.reuse, 0x17a ;  /* 0x0000017a0a3f7836 */ /* 0x040fe20000000000 */
[----:B------:R-:W-:Y:S01]  /*4bfe0*/  LOP3.LUT R169, R169, 0x7fffffff, RZ, 0xc0, !PT ;  /* 0x7fffffffa9a97812 */ /* 0x000fe200078ec0ff */
[----:B------:R-:W-:Y:S01]  /*4bff0*/  VIADD R62, R10, 0x179 ;  /* 0x000001790a3e7836 */ /* 0x000fe20000000000 */
[----:B------:R-:W-:Y:S01]  /*4c000*/  ULDC UR37, c[0x0][0x228] ;  /* 0x00008a0000257ab9 */ /* 0x000fe20000000800 */
[----:B-1----:R-:W-:Y:S01]  /*4c010*/  VIADD R24, R24, UR16 ;  /* 0x0000001018187c36 */ /* 0x002fe20008000000 */
[----:B------:R-:W-:-:S04]  /*4c020*/  ULDC UR16, c[0x0][0x248] ;  /* 0x0000920000107ab9 */ /* 0x000fc80000000800 */
[----:B------:R1:W-:Y:S01]  /*4c030*/  STL [R1+0x2644], R24 ;  /* 0x0026441801007387 */ /* 0x0003e20000100800 */
[----:B------:R-:W-:Y:S02]  /*4c040*/  @P3 LOP3.LUT R154, R154, 0x200, RZ, 0xfc, !PT ;  /* 0x000002009a9a3812 */ /* 0x000fe400078efcff */
[----:B------:R-:W-:Y:S01]  /*4c050*/  ISETP.LT.AND P1, PT, R12, UR46, !P0 ;  /* 0x0000002e0c007c0c */ /* 0x000fe2000c721270 */
[----:B------:R-:W-:Y:S02]  /*4c060*/  VIADD R61, R10, 0x178 ;  /* 0x000001780a3d7836 */ /* 0x000fe40000000000 */
[----:B-1----:R-:W-:Y:S01]  /*4c070*/  VIADD R24, R24, UR16 ;  /* 0x0000001018187c36 */ /* 0x002fe20008000000 */
[----:B------:R-:W-:Y:S01]  /*4c080*/  ULDC UR16, c[0x0][0x248] ;  /* 0x0000920000107ab9 */ /* 0x000fe20000000800 */
[----:B------:R-:W-:Y:S01]  /*4c090*/  LOP3.LUT R154, R154, 0xfffffeff, RZ, 0xc0, !PT ;  /* 0xfffffeff9a9a7812 */ /* 0x000fe200078ec0ff */
[----:B------:R-:W-:Y:S01]  /*4c0a0*/  VIADD R60, R10, 0x177 ;  /* 0x000001770a3c7836 */ /* 0x000fe20000000000 */
[----:B------:R-:W-:Y:S01]  /*4c0b0*/  ULDC UR46, c[0x0][0x228] ;  /* 0x00008a00002e7ab9 */ /* 0x000fe20000000800 */
[----:B------:R1:W-:Y:S01]  /*4c0c0*/  STL [R1+0x2648], R24 ;  /* 0x0026481801007387 */ /* 0x0003e20000100800 */
[----:B------:R-:W-:Y:S01]  /*4c0d0*/  @P2 LOP3.LUT R154, R154, 0x100, RZ, 0xfc, !PT ;  /* 0x000001009a9a2812 */ /* 0x000fe200078efcff */
[----:B-1----:R-:W-:-:S05]  /*4c0e0*/  VIADD R24, R24, UR16 ;  /* 0x0000001018187c36 */ /* 0x002fca0008000000 */
[----:B------:R1:W-:Y:S01]  /*4c0f0*/  STL [R1+0x264c], R24 ;  /* 0x00264c1801007387 */ /* 0x0003e20000100800 */
[----:B------:R-:W-:Y:S01]  /*4c100*/  LOP3.LUT R154, R154, 0xffffff7f, RZ, 0xc0, !PT ;  /* 0xffffff7f9a9a7812 */ /* 0x000fe200078ec0ff */
[----:B-1----:R-:W-:Y:S01]  /*4c110*/  VIADD R24, R24, UR12 ;  /* 0x0000000c18187c36 */ /* 0x002fe20008000000 */
[----:B------:R-:W-:Y:S02]  /*4c120*/  ULDC.64 UR12, c[0x0][0x228] ;  /* 0x00008a00000c7ab9 */ /* 0x000fe40000000a00 */
[----:B------:R-:W-:Y:S02]  /*4c130*/  ISETP.LT.AND P0, PT, R11, UR12, !P0 ;  /* 0x0000000c0b007c0c */ /* 0x000fe4000c701270 */
[----:B------:R-:W-:-:S04]  /*4c140*/  @P1 LOP3.LUT R154, R154, 0x80, RZ, 0xfc, !PT ;  /* 0x000000809a9a1812 */ /* 0x000fc800078efcff */
[----:B------:R-:W-:-:S07]  /*4c150*/  LOP3.LUT R154, R154, 0xffffffbf, RZ, 0xc0, !PT ;  /* 0xffffffbf9a9a7812 */ /* 0x000fce00078ec0ff */
[----:B------:R-:W-:Y:S02]  /*4c160*/  @P0 LOP3.LUT R154, R154, 0x40, RZ, 0xfc, !PT ;  /* 0x000000409a9a0812 */ /* 0x000fe400078efcff */
[----:B------:R-:W-:Y:S01]  /*4c170*/  ISETP.GE.AND P0, PT, R67, UR17, PT ;  /* 0x0000001143007c0c */ /* 0x000fe2000bf06270 */
[----:B------:R1:W-:Y:S01]  /*4c180*/  STL [R1+0x2650], R24 ;  /* 0x0026501801007387 */ /* 0x0003e20000100800 */
[----:B------:R-:W-:Y:S01]  /*4c190*/  LOP3.LUT R154, R154, 0xffffffdf, RZ, 0xc0, !PT ;  /* 0xffffffdf9a9a7812 */ /* 0x000fe200078ec0ff */
[----:B------:R-:W-:Y:S01]  /*4c1a0*/  ULDC.64 UR16, c[0x0][0x228] ;  /* 0x00008a0000107ab9 */ /* 0x000fe20000000a00 */
[----:B------:R-:W-:Y:S01]  /*4c1b0*/  ISETP.LT.AND P3, PT, R14, UR45, !P0 ;  /* 0x0000002d0e007c0c */ /* 0x000fe2000c761270 */
[----:B------:R-:W2:Y:S01]  /*4c1c0*/  LDL.LU R68, [R1+0x2934] ;  /* 0x0029340001447983 */ /* 0x000ea20000300800 */
[----:B------:R-:W-:Y:S01]  /*4c1d0*/  ISETP.LT.AND P2, PT, R13, UR60, !P0 ;  /* 0x0000003c0d007c0c */ /* 0x000fe2000c741270 */
[----:B------:R-:W-:Y:S01]  /*4c1e0*/  VIADD R59, R10, 0x176 ;  /* 0x000001760a3b7836 */ /* 0x000fe20000000000 */
[----:B------:R-:W-:Y:S01]  /*4c1f0*/  ISETP.LT.AND P1, PT, R12, UR61, !P0 ;  /* 0x0000003d0c007c0c */ /* 0x000fe2000c721270 */
[----:B------:R-:W3:Y:S01]  /*4c200*/  LDL.LU R67, [R1+0x2930] ;  /* 0x0029300001437983 */ /* 0x000ee20000300800 */
[----:B------:R-:W-:Y:S01]  /*4c210*/  VIADD R58, R10, 0x175 ;  /* 0x000001750a3a7836 */ /* 0x000fe20000000000 */
[----:B------:R-:W-:Y:S01]  /*4c220*/  ULDC UR45, c[0x0][0x228] ;  /* 0x00008a00002d7ab9 */ /* 0x000fe20000000800 */
[----:B-1----:R-:W-:Y:S01]  /*4c230*/  VIADD R24, R24, UR10 ;  /* 0x0000000a18187c36 */ /* 0x002fe20008000000 */
[----:B------:R-:W-:Y:S01]  /*4c240*/  ULDC.64 UR10, c[0x0][0x228] ;  /* 0x00008a00000a7ab9 */ /* 0x000fe20000000a00 */
[----:B------:R-:W-:-:S03]  /*4c250*/  VIADD R57, R10, 0x174 ;  /* 0x000001740a397836 */ /* 0x000fc60000000000 */
[----:B------:R-:W-:Y:S01]  /*4c260*/  @P3 LOP3.LUT R154, R154, 0x20, RZ, 0xfc, !PT ;  /* 0x000000209a9a3812 */ /* 0x000fe200078efcff */
[C---:B------:R-:W-:Y:S01]  /*4c270*/  VIADD R56, R10.reuse, 0x173 ;  /* 0x000001730a387836 */ /* 0x040fe20000000000 */
[----:B------:R-:W-:Y:S01]  /*4c280*/  ULDC UR61, c[0x0][0x228] ;  /* 0x00008a00003d7ab9 */ /* 0x000fe20000000800 */
[----:B------:R-:W-:Y:S01]  /*4c290*/  VIADD R55, R10, 0x172 ;  /* 0x000001720a377836 */ /* 0x000fe20000000000 */
[----:B------:R-:W-:Y:S01]  /*4c2a0*/  LOP3.LUT R154, R154, 0xffffffef, RZ, 0xc0, !PT ;  /* 0xffffffef9a9a7812 */ /* 0x000fe200078ec0ff */
[----:B------:R-:W-:Y:S01]  /*4c2b0*/  VIADD R54, R10, 0x171 ;  /* 0x000001710a367836 */ /* 0x000fe20000000000 */
[----:B------:R-:W-:Y:S02]  /*4c2c0*/  ULDC UR60, c[0x0][0x228] ;  /* 0x00008a00003c7ab9 */ /* 0x000fe40000000800 */
[----:B------:R-:W-:Y:S02]  /*4c2d0*/  @P2 LOP3.LUT R154, R154, 0x10, RZ, 0xfc, !PT ;  /* 0x000000109a9a2812 */ /* 0x000fe400078efcff */
[----:B------:R-:W-:Y:S01]  /*4c2e0*/  ISETP.LT.AND P0, PT, R11, UR10, !P0 ;  /* 0x0000000a0b007c0c */ /* 0x000fe2000c701270 */
[----:B------:R-:W-:Y:S01]  /*4c2f0*/  ULDC UR10, c[0x0][0x248] ;  /* 0x00009200000a7ab9 */ /* 0x000fe20000000800 */
[----:B------:R-:W-:-:S04]  /*4c300*/  LOP3.LUT R154, R154, 0xfffffff7, RZ, 0xc0, !PT ;  /* 0xfffffff79a9a7812 */ /* 0x000fc800078ec0ff */
[----:B------:R-:W-:-:S04]  /*4c310*/  @P1 LOP3.LUT R154, R154, 0x8, RZ, 0xfc, !PT ;  /* 0x000000089a9a1812 */ /* 0x000fc800078efcff */
[----:B------:R-:W-:-:S04]  /*4c320*/  LOP3.LUT R154, R154, 0xfffffffb, RZ, 0xc0, !PT ;  /* 0xfffffffb9a9a7812 */ /* 0x000fc800078ec0ff */
[----:B------:R-:W-:Y:S02]  /*4c330*/  @P0 LOP3.LUT R154, R154, 0x4, RZ, 0xfc, !PT ;  /* 0x000000049a9a0812 */ /* 0x000fe400078efcff */
[----:B------:R-:W-:Y:S01]  /*4c340*/  ISETP.GE.AND P0, PT, R66, UR19, PT ;  /* 0x0000001342007c0c */ /* 0x000fe2000bf06270 */
[----:B------:R-:W-:-:S03]  /*4c350*/  ULDC.64 UR18, c[0x0][0x228] ;  /* 0x00008a0000127ab9 */ /* 0x000fc60000000a00 */
[----:B------:R-:W-:Y:S01]  /*4c360*/  ISETP.LT.AND P1, PT, R12, UR59, !P0 ;  /* 0x0000003b0c007c0c */ /* 0x000fe2000c721270 */
[----:B------:R1:W-:Y:S01]  /*4c370*/  STL [R1+0x2654], R24 ;  /* 0x0026541801007387 */ /* 0x0003e20000100800 */
[----:B------:R-:W-:Y:S01]  /*4c380*/  ISETP.LT.AND P3, PT, R14, UR44, !P0 ;  /* 0x0000002c0e007c0c */ /* 0x000fe2000c761270 */
[C---:B------:R-:W-:Y:S01]  /*4c390*/  VIADD R53, R10.reuse, 0x170 ;  /* 0x000001700a357836 */ /* 0x040fe20000000000 */
[----:B------:R-:W-:Y:S01]  /*4c3a0*/  ISETP.LT.AND P2, PT, R13, UR58, !P0 ;  /* 0x0000003a0d007c0c */ /* 0x000fe2000c741270 */
[----:B------:R-:W4:Y:S01]  /*4c3b0*/  LDL.LU R66, [R1+0x292c] ;  /* 0x00292c0001427983 */ /* 0x000f220000300800 */
[----:B------:R-:W-:Y:S01]  /*4c3c0*/  ISETP.LT.AND P0, PT, R11, UR16, !P0 ;  /* 0x000000100b007c0c */ /* 0x000fe2000c701270 */
[----:B------:R-:W-:Y:S01]  /*4c3d0*/  VIADD R52, R10, 0x16f ;  /* 0x0000016f0a347836 */ /* 0x000fe20000000000 */
[----:B------:R-:W-:Y:S01]  /*4c3e0*/  LOP3.LUT R154, R154, 0xfffffffd, RZ, 0xc0, !PT ;  /* 0xfffffffd9a9a7812 */ /* 0x000fe200078ec0ff */
[C---:B------:R-:W-:Y:S01]  /*4c3f0*/  VIADD R51, R10.reuse, 0x16e ;  /* 0x0000016e0a337836 */ /* 0x040fe20000000000 */
[----:B------:R-:W-:Y:S01]  /*4c400*/  ULDC UR44, c[0x0][0x228] ;  /* 0x00008a00002c7ab9 */ /* 0x000fe20000000800 */
[----:B------:R-:W-:Y:S01]  /*4c410*/  VIADD R50, R10, 0x16d ;  /* 0x0000016d0a327836 */ /* 0x000fe20000000000 */
[----:B------:R-:W-:Y:S01]  /*4c420*/  ULDC UR59, c[0x0][0x228] ;  /* 0x00008a00003b7ab9 */ /* 0x000fe20000000800 */
[----:B------:R-:W-:Y:S01]  /*4c430*/  @P1 LOP3.LUT R171, R171, 0x80000000, RZ, 0xfc, !PT ;  /* 0x80000000abab1812 */ /* 0x000fe200078efcff */
[----:B-1----:R-:W-:Y:S01]  /*4c440*/  VIADD R24, R24, UR10 ;  /* 0x0000000a18187c36 */ /* 0x002fe20008000000 */
[----:B------:R-:W-:Y:S01]  /*4c450*/  @P3 LOP3.LUT R154, R154, 0x2, RZ, 0xfc, !PT ;  /* 0x000000029a9a3812 */ /* 0x000fe200078efcff */
[----:B------:R-:W-:Y:S01]  /*4c460*/  ULDC UR10, c[0x0][0x248] ;  /* 0x00009200000a7ab9 */ /* 0x000fe20000000800 */
[----:B------:R-:W-:Y:S01]  /*4c470*/  LOP3.LUT R171, R171, 0xbfffffff, RZ, 0xc0, !PT ;  /* 0xbfffffffabab7812 */ /* 0x000fe200078ec0ff */
[----:B------:R-:W-:Y:S01]  /*4c480*/  VIADD R49, R10, 0x16c ;  /* 0x0000016c0a317836 */ /* 0x000fe20000000000 */
[----:B------:R-:W-:-:S02]  /*4c490*/  ULDC UR58, c[0x0][0x228] ;  /* 0x00008a00003a7ab9 */ /* 0x000fc40000000800 */
[----:B------:R-:W-:Y:S02]  /*4c4a0*/  @P0 LOP3.LUT R171, R171, 0x40000000, RZ, 0xfc, !PT ;  /* 0x40000000abab0812 */ /* 0x000fe400078efcff */
[----:B------:R-:W-:Y:S01]  /*4c4b0*/  ISETP.GE.AND P0, PT, R65, UR21, PT ;  /* 0x0000001541007c0c */ /* 0x000fe2000bf06270 */
[----:B------:R-:W-:-:S03]  /*4c4c0*/  ULDC.64 UR20, c[0x0][0x228] ;  /* 0x00008a0000147ab9 */ /* 0x000fc60000000a00 */
[----:B------:R-:W-:Y:S01]  /*4c4d0*/  ISETP.LT.AND P3, PT, R14, UR43, !P0 ;  /* 0x0000002b0e007c0c */ /* 0x000fe2000c761270 */
[----:B------:R1:W-:Y:S01]  /*4c4e0*/  STL [R1+0x2658], R24 ;  /* 0x0026581801007387 */ /* 0x0003e20000100800 */
[----:B------:R-:W-:Y:S01]  /*4c4f0*/  LOP3.LUT R154, R154, 0xfffffffe, RZ, 0xc0, !PT ;  /* 0xfffffffe9a9a7812 */ /* 0x000fe200078ec0ff */
[----:B------:R-:W-:Y:S01]  /*4c500*/  ULDC UR43, c[0x0][0x228] ;  /* 0x00008a00002b7ab9 */ /* 0x000fe20000000800 */
[----:B------:R-:W-:Y:S01]  /*4c510*/  LOP3.LUT R171, R171, 0xdfffffff, RZ, 0xc0, !PT ;  /* 0xdfffffffabab7812 */ /* 0x000fe200078ec0ff */
[----:B------:R-:W2:Y:S01]  /*4c520*/  LDL.LU R65, [R1+0x2928] ;  /* 0x0029280001417983 */ /* 0x000ea20000300800 */
[----:B------:R-:W-:Y:S02]  /*4c530*/  @P2 LOP3.LUT R154, R154, 0x1, RZ, 0xfc, !PT ;  /* 0x000000019a9a2812 */ /* 0x000fe400078efcff */
[----:B------:R-:W-:Y:S01]  /*4c540*/  ISETP.LT.AND P2, PT, R13, UR57, !P0 ;  /* 0x000000390d007c0c */ /* 0x000fe2000c741270 */
[----:B------:R-:W-:Y:S01]  /*4c550*/  VIADD R48, R10, 0x16b ;  /* 0x0000016b0a307836 */ /* 0x000fe20000000000 */
[----:B------:R-:W-:Y:S01]  /*4c560*/  ISETP.LT.AND P1, PT, R12, UR56, !P0 ;  /* 0x000000380c007c0c */ /* 0x000fe2000c721270 */
[----:B-1----:R-:W-:-:S02]  /*4c570*/  VIADD R24, R24, UR10 ;  /* 0x0000000a18187c36 */ /* 0x002fc40008000000 */
[----:B------:R-:W-:Y:S01]  /*4c580*/  @P3 LOP3.LUT R171, R171, 0x20000000, RZ, 0xfc, !PT ;  /* 0x20000000abab3812 */ /* 0x000fe200078efcff */
[----:B------:R-:W-:Y:S01]  /*4c590*/  ULDC UR10, c[0x0][0x248] ;  /* 0x00009200000a7ab9 */ /* 0x000fe20000000800 */
[----:B------:R-:W-:Y:S01]  /*4c5a0*/  ULDC UR56, c[0x0][0x228] ;  /* 0x00008a0000387ab9 */ /* 0x000fe20000000800 */
[C---:B------:R-:W-:Y:S01]  /*4c5b0*/  VIADD R47, R10.reuse, 0x16a ;  /* 0x0000016a0a2f7836 */ /* 0x040fe20000000000 */
[----:B------:R-:W-:Y:S01]  /*4c5c0*/  LOP3.LUT R171, R171, 0xefffffff, RZ, 0xc0, !PT ;  /* 0xefffffffabab7812 */ /* 0x000fe200078ec0ff */
[----:B------:R-:W-:Y:S01]  /*4c5d0*/  VIADD R46, R10, 0x169 ;  /* 0x000001690a2e7836 */ /* 0x000fe20000000000 */
[----:B------:R-:W-:Y:S02]  /*4c5e0*/  ULDC UR57, c[0x0][0x228] ;  /* 0x00008a0000397ab9 */ /* 0x000fe40000000800 */
[----:B------:R-:W-:Y:S02]  /*4c5f0*/  @P2 LOP3.LUT R171, R171, 0x10000000, RZ, 0xfc, !PT ;  /* 0x10000000abab2812 */ /* 0x000fe400078efcff */
[----:B------:R-:W-:-:S02]  /*4c600*/  ISETP.LT.AND P0, PT, R11, UR18, !P0 ;  /* 0x000000120b007c0c */ /* 0x000fc4000c701270 */
        /* <DEDUP_REMOVED lines=9> */
[----:B------:R-:W-:Y:S01]  /*4c6a0*/  ULDC UR42, c[0x0][0x228] ;  /* 0x00008a00002a7ab9 */ /* 0x000fe20000000800 */
[----:B------:R-:W-:Y:S01]  /*4c6b0*/  LOP3.LUT R171, R171, 0xfdffffff, RZ, 0xc0, !PT ;  /* 0xfdffffffabab7812 */ /* 0x000fe200078ec0ff */
[----:B------:R-:W3:Y:S01]  /*4c6c0*/  LDL.LU R64, [R1+0x2924] ;  /* 0x0029240001407983 */ /* 0x000ee20000300800 */
[----:B------:R-:W-:Y:S01]  /*4c6d0*/  ISETP.LT.AND P1, PT, R12, UR54, !P0 ;  /* 0x000000360c007c0c */ /* 0x000fe2000c721270 */
[----:B------:R-:W-:Y:S01]  /*4c6e0*/  ULDC UR54, c[0x0][0x228] ;  /* 0x00008a0000367ab9 */ /* 0x000fe20000000800 */
[----:B------:R-:W-:Y:S01]  /*4c6f0*/  VIADD R45, R10, 0x168 ;  /* 0x000001680a2d7836 */ /* 0x000fe20000000000 */
[----:B------:R-:W-:Y:S01]  /*4c700*/  LOP3.LUT R168, R168, 0x7fffffff, RZ, 0xc0, !PT ;  /* 0x7fffffffa8a87812 */ /* 0x000fe200078ec0ff */
[----:B------:R-:W-:Y:S01]  /*4c710*/  VIADD R44, R10, 0x167 ;  /* 0x000001670a2c7836 */ /* 0x000fe20000000000 */
[----:B------:R-:W-:-:S02]  /*4c720*/  ULDC UR55, c[0x0][0x228] ;  /* 0x00008a0000377ab9 */ /* 0x000fc40000000800 */
[----:B------:R-:W-:-:S04]  /*4c730*/  @P3 LOP3.LUT R171, R171, 0x2000000, RZ, 0xfc, !PT ;  /* 0x02000000abab3812 */ /* 0x000fc800078efcff */
[----:B------:R-:W-:-:S04]  /*4c740*/  LOP3.LUT R171, R171, 0xfeffffff, RZ, 0xc0, !PT ;  /* 0xfeffffffabab7812 */ /* 0x000fc800078ec0ff */
[----:B------:R-:W-:Y:S02]  /*4c750*/  @P2 LOP3.LUT R171, R171, 0x1000000, RZ, 0xfc, !PT ;  /* 0x01000000abab2812 */ /* 0x000fe400078efcff */
[----:B------:R-:W-:Y:S02]  /*4c760*/  ISETP.LT.AND P0, PT, R11, UR20, !P0 ;  /* 0x000000140b007c0c */ /* 0x000fe4000c701270 */
[----:B------:R-:W-:-:S04]  /*4c770*/  LOP3.LUT R171, R171, 0xff7fffff, RZ, 0xc0, !PT ;  /* 0xff7fffffabab7812 */ /* 0x000fc800078ec0ff */
[----:B------:R-:W-:-:S04]  /*4c780*/  @P1 LOP3.LUT R171, R171, 0x800000, RZ, 0xfc, !PT ;  /* 0x00800000abab1812 */ /* 0x000fc800078efcff */
[----:B------:R-:W-:-:S04]  /*4c790*/  LOP3.LUT R171, R171, 0xffbfffff, RZ, 0xc0, !PT ;  /* 0xffbfffffabab7812 */ /* 0x000fc800078ec0ff */
[----:B------:R-:W-:Y:S02]  /*4c7a0*/  @P0 LOP3.LUT R171, R171, 0x400000, RZ, 0xfc, !PT ;  /* 0x00400000abab0812 */ /* 0x000fe400078efcff */
[----:B------:R-:W-:-:S04]  /*4c7b0*/  ISETP.GE.AND P0, PT, R63, UR11, PT ;  /* 0x0000000b3f007c0c */ /* 0x000fc8000bf06270 */
[----:B------:R-:W-:Y:S01]  /*4c7c0*/  ISETP.LT.AND P3, PT, R14, UR41, !P0 ;  /* 0x000000290e007c0c */ /* 0x000fe2000c761270 */
[----:B-1----:R-:W-:Y:S01]  /*4c7d0*/  VIADD R24, R24, UR10 ;  /* 0x0000000a18187c36 */ /* 0x002fe20008000000 */
[----:B------:R-:W-:Y:S01]  /*4c7e0*/  ISETP.LT.AND P2, PT, R13, UR53, !P0 ;  /* 0x000000350d007c0c */ /* 0x000fe2000c741270 */
[----:B------:R-:W-:Y:S01]  /*4c7f0*/  ULDC UR10, c[0x0][0x248] ;  /* 0x00009200000a7ab9 */ /* 0x000fe20000000800 */
[----:B------:R-:W-:Y:S01]  /*4c800*/  LOP3.LUT R171, R171, 0xffdfffff, RZ, 0xc0, !PT ;  /* 0xffdfffffabab7812 */ /* 0x000fe200078ec0ff */
[----:B------:R-:W-:Y:S01]  /*4c810*/  ULDC UR53, c[0x0][0x228] ;  /* 0x00008a0000357ab9 */ /* 0x000fe20000000800 */
[----:B------:R-:W-:Y:S01]  /*4c820*/  ISETP.LT.AND P1, PT, R12, UR52, !P0 ;  /* 0x000000340c007c0c */ /* 0x000fe2000c721270 */
[----:B------:R1:W-:Y:S01]  /*4c830*/  STL [R1+0x2660], R24 ;  /* 0x0026601801007387 */ /* 0x0003e20000100800 */
[----:B------:R-:W-:-:S05]  /*4c840*/  ULDC UR41, c[0x0][0x228] ;  /* 0x00008a0000297ab9 */ /* 0x000fca0000000800 */
[----:B------:R-:W-:Y:S01]  /*4c850*/  @P3 LOP3.LUT R171, R171, 0x200000, RZ, 0xfc, !PT ;  /* 0x00200000abab3812 */ /* 0x000fe200078efcff */
[----:B------:R-:W4:Y:S01]  /*4c860*/  LDL.LU R63, [R1+0x2920] ;  /* 0x00292000013f7983 */ /* 0x000f220000300800 */
[----:B------:R-:W-:Y:S02]  /*4c870*/  ULDC UR52, c[0x0][0x228] ;  /* 0x00008a0000347ab9 */ /* 0x000fe40000000800 */
[----:B------:R-:W-:-:S04]  /*4c880*/  LOP3.LUT R171, R171, 0xffefffff, RZ, 0xc0, !PT ;  /* 0xffefffffabab7812 */ /* 0x000fc800078ec0ff */
[----:B------:R-:W-:Y:S02]  /*4c890*/  @P2 LOP3.LUT R171, R171, 0x100000, RZ, 0xfc, !PT ;  /* 0x00100000abab2812 */ /* 0x000fe400078efcff */
[----:B------:R-:W-:Y:S01]  /*4c8a0*/  ISETP.LT.AND P0, PT, R11, UR12, !P0 ;  /* 0x0000000c0b007c0c */ /* 0x000fe2000c701270 */
[----:B-1----:R-:W-:Y:S01]  /*4c8b0*/  VIADD R24, R24, UR10 ;  /* 0x0000000a18187c36 */ /* 0x002fe20008000000 */
[----:B------:R-:W-:Y:S01]  /*4c8c0*/  LOP3.LUT R171, R171, 0xfff7ffff, RZ, 0xc0, !PT ;  /* 0xfff7ffffabab7812 */ /* 0x000fe200078ec0ff */
[----:B------:R-:W-:Y:S01]  /*4c8d0*/  ULDC UR10, c[0x0][0x248] ;  /* 0x00009200000a7ab9 */ /* 0x000fe20000000800 */
[----:B------:R-:W-:Y:S01]  /*4c8e0*/  VIADD R43, R10, 0x166 ;  /* 0x000001660a2b7836 */ /* 0x000fe20000000000 */
[----:B------:R-:W-:Y:S01]  /*4c8f0*/  ULDC UR12, c[0x0][0x228] ;  /* 0x00008a00000c7ab9 */ /* 0x000fe20000000800 */
[----:B------:R-:W-:-:S04]  /*4c900*/  @P1 LOP3.LUT R171, R171, 0x80000, RZ, 0xfc, !PT ;  /* 0x00080000abab1812 */ /* 0x000fc800078efcff */
[----:B------:R-:W-:-:S04]  /*4c910*/  LOP3.LUT R171, R171, 0xfffbffff, RZ, 0xc0, !PT ;  /* 0xfffbffffabab7812 */ /* 0x000fc800078ec0ff */
[----:B------:R-:W-:Y:S02]  /*4c920*/  @P0 LOP3.LUT R171, R171, 0x40000, RZ, 0xfc, !PT ;  /* 0x00040000abab0812 */ /* 0x000fe400078efcff */
[----:B------:R-:W-:Y:S01]  /*4c930*/  ISETP.GE.AND P0, PT, R62, UR17, PT ;  /* 0x000000113e007c0c */ /* 0x000fe2000bf06270 */
[----:B------:R1:W-:Y:S01]  /*4c940*/  STL [R1+0x2664], R24 ;  /* 0x0026641801007387 */ /* 0x0003e20000100800 */
[----:B------:R-:W-:Y:S01]  /*4c950*/  LOP3.LUT R171, R171, 0xfffdffff, RZ, 0xc0, !PT ;  /* 0xfffdffffabab7812 */ /* 0x000fe200078ec0ff */
[----:B------:R-:W-:Y:S01]  /*4c960*/  ULDC.64 UR16, c[0x0][0x228] ;  /* 0x00008a0000107ab9 */ /* 0x000fe20000000a00 */
[----:B------:R-:W-:Y:S01]  /*4c970*/  ISETP.LT.AND P3, PT, R14, UR40, !P0 ;  /* 0x000000280e007c0c */ /* 0x000fe2000c761270 */
[----:B------:R-:W-:Y:S01]  /*4c980*/  ULDC UR40, c[0x0][0x228] ;  /* 0x00008a0000287ab9 */ /* 0x000fe20000000800 */
[----:B------:R-:W-:Y:S01]  /*4c990*/  ISETP.LT.AND P2, PT, R13, UR51, !P0 ;  /* 0x000000330d007c0c */ /* 0x000fe2000c741270 */
[----:B------:R-:W-:Y:S01]  /*4c9a0*/  ULDC UR51, c[0x0][0x228] ;  /* 0x00008a0000337ab9 */ /* 0x000fe20000000800 */
[----:B------:R-:W-:Y:S01]  /*4c9b0*/  ISETP.LT.AND P1, PT, R12, UR50, !P0 ;  /* 0x000000320c007c0c */ /* 0x000fe2000c721270 */
[----:B------:R-:W-:-:S08]  /*4c9c0*/  ULDC UR50, c[0x0][0x228] ;  /* 0x00008a0000327ab9 */ /* 0x000fd00000000800 */
[----:B------:R-:W-:-:S04]  /*4c9d0*/  @P3 LOP3.LUT R171, R171, 0x20000, RZ, 0xfc, !PT ;  /* 0x00020000abab3812 */ /* 0x000fc800078efcff */
[----:B------:R-:W-:Y:S01]  /*4c9e0*/  LOP3.LUT R171, R171, 0xfffeffff, RZ, 0xc0, !PT ;  /* 0xfffeffffabab7812 */ /* 0x000fe200078ec0ff */
[----:B-1----:R-:W-:Y:S01]  /*4c9f0*/  VIADD R24, R24, UR10 ;  /* 0x0000000a18187c36 */ /* 0x002fe20008000000 */
[----:B------:R-:W-:Y:S02]  /*4ca00*/  ULDC.64 UR10, c[0x0][0x228] ;  /* 0x00008a00000a7ab9 */ /* 0x000fe40000000a00 */
        /* <DEDUP_REMOVED lines=14> */
[----:B------:R-:W2:Y:S01]  /*4caf0*/  LDL.LU R62, [R1+0x291c] ;  /* 0x00291c00013e7983 */ /* 0x000ea20000300800 */
[----:B------:R-:W-:Y:S01]  /*4cb00*/  ISETP.LT.AND P1, PT, R12, UR48, !P0 ;  /* 0x000000300c007c0c */ /* 0x000fe2000c721270 */
[----:B------:R-:W-:Y:S01]  /*4cb10*/  ULDC UR48, c[0x0][0x228] ;  /* 0x00008a0000307ab9 */ /* 0x000fe20000000800 */
[C---:B------:R-:W-:Y:S01]  /*4cb20*/  VIADD R42, R10.reuse, 0x165 ;  /* 0x000001650a2a7836 */ /* 0x040fe20000000000 */
[----:B------:R-:W-:Y:S01]  /*4cb30*/  LOP3.LUT R167, R167, 0x7fffffff, RZ, 0xc0, !PT ;  /* 0x7fffffffa7a77812 */ /* 0x000fe200078ec0ff */
[----:B------:R-:W-:Y:S01]  /*4cb40*/  VIADD R41, R10, 0x164 ;  /* 0x000001640a297836 */ /* 0x000fe20000000000 */
[----:B------:R-:W-:-:S02]  /*4cb50*/  ULDC UR49, c[0x0][0x228] ;  /* 0x00008a0000317ab9 */ /* 0x000fc40000000800 */
[----:B------:R-:W-:-:S04]  /*4cb60*/  @P3 LOP3.LUT R171, R171, 0x2000, RZ, 0xfc, !PT ;  /* 0x00002000abab3812 */ /* 0x000fc800078efcff */
[----:B------:R-:W-:-:S04]  /*4cb70*/  LOP3.LUT R171, R171, 0xffffefff, RZ, 0xc0, !PT ;  /* 0xffffefffabab7812 */ /* 0x000fc800078ec0ff */
[----:B------:R-:W-:Y:S02]  /*4cb80*/  @P2 LOP3.LUT R171, R171, 0x1000, RZ, 0xfc, !PT ;  /* 0x00001000abab2812 */ /* 0x000fe400078efcff */
[----:B------:R-:W-:Y:S01]  /*4cb90*/  ISETP.LT.AND P0, PT, R11, UR16, !P0 ;  /* 0x000000100b007c0c */ /* 0x000fe2000c701270 */
[----:B-1----:R-:W-:Y:S01]  /*4cba0*/  VIADD R24, R24, UR10 ;  /* 0x0000000a18187c36 */ /* 0x002fe20008000000 */
[----:B------:R-:W-:Y:S01]  /*4cbb0*/  LOP3.LUT R171, R171, 0xfffff7ff, RZ, 0xc0, !PT ;  /* 0xfffff7ffabab7812 */ /* 0x000fe200078ec0ff */
[----:B------:R-:W-:Y:S01]  /*4cbc0*/  ULDC UR10, c[0x0][0x248] ;  /* 0x00009200000a7ab9 */ /* 0x000fe20000000800 */
[----:B------:R-:W-:Y:S02]  /*4cbd0*/  ULDC UR16, c[0x0][0x248] ;  /* 0x0000920000107ab9 */ /* 0x000fe40000000800 */
        /* <DEDUP_REMOVED lines=12> */
[----:B------:R-:W-:-:S06]  /*4cca0*/  ULDC.64 UR30, c[0x0][0x228] ;  /* 0x00008a00001e7ab9 */ /* 0x000fcc0000000a00 */
[----:B------:R-:W-:-:S04]  /*4ccb0*/  @P3 LOP3.LUT R171, R171, 0x200, RZ, 0xfc, !PT ;  /* 0x00000200abab3812 */ /* 0x000fc800078efcff */
        /* <DEDUP_REMOVED lines=14> */
[----:B------:R-:W-:Y:S01]  /*4cda0*/  ULDC UR13, c[0x0][0x248] ;  /* 0x00009200000d7ab9 */ /* 0x000fe20000000800 */
[----:B------:R-:W-:Y:S01]  /*4cdb0*/  ISETP.LT.AND P3, PT, R14, UR15, !P0 ;  /* 0x0000000f0e007c0c */ /* 0x000fe2000c761270 */
[----:B------:R-:W4:Y:S01]  /*4cdc0*/  LDL.LU R60, [R1+0x2914] ;  /* 0x00291400013c7983 */ /* 0x000f220000300800 */
[----:B------:R-:W-:Y:S01]  /*4cdd0*/  ISETP.LT.AND P2, PT, R13, UR5, !P0 ;  /* 0x000000050d007c0c */ /* 0x000fe2000c741270 */
[----:B------:R-:W-:Y:S01]  /*4cde0*/  ULDC UR5, c[0x0][0x248] ;  /* 0x0000920000057ab9 */ /* 0x000fe20000000800 */
[----:B------:R-:W-:Y:S01]  /*4cdf0*/  ISETP.LT.AND P1, PT, R12, UR26, !P0 ;  /* 0x0000001a0c007c0c */ /* 0x000fe2000c721270 */
[----:B------:R-:W-:Y:S01]  /*4ce00*/  ULDC UR26, c[0x0][0x228] ;  /* 0x00008a00001a7ab9 */ /* 0x000fe20000000800 */
[----:B------:R-:W-:-:S07]  /*4ce10*/  ULDC UR15, c[0x0][0x228] ;  /* 0x00008a00000f7ab9 */ /* 0x000fce0000000800 */
        /* <DEDUP_REMOVED lines=17> */
[----:B------:R-:W2:Y:S01]  /*4cf30*/  LDL.LU R59, [R1+0x2910] ;  /* 0x00291000013b7983 */ /* 0x000ea20000300800 */
[----:B------:R-:W-:Y:S01]  /*4cf40*/  ISETP.LT.AND P3, PT, R14, UR14, !P0 ;  /* 0x0000000e0e007c0c */ /* 0x000fe2000c761270 */
[----:B------:R-:W-:Y:S01]  /*4cf50*/  ULDC UR14, c[0x0][0x228] ;  /* 0x00008a00000e7ab9 */ /* 0x000fe20000000800 */
[----:B------:R-:W-:Y:S01]  /*4cf60*/  ISETP.LT.AND P2, PT, R13, UR28, !P0 ;  /* 0x0000001c0d007c0c */ /* 0x000fe2000c741270 */
[----:B------:R-:W-:Y:S01]  /*4cf70*/  ULDC.64 UR28, c[0x0][0x228] ;  /* 0x00008a00001c7ab9 */ /* 0x000fe20000000a00 */
[----:B------:R-:W-:-:S07]  /*4cf80*/  ISETP.LT.AND P0, PT, R11, UR30, !P0 ;  /* 0x0000001e0b007c0c */ /* 0x000fce000c701270 */
[----:B------:R-:W-:-:S04]  /*4cf90*/  @P1 LOP3.LUT R170, R170, 0x80000000, RZ, 0xfc, !PT ;  /* 0x80000000aaaa1812 */ /* 0x000fc800078efcff */
[----:B------:R-:W-:-:S04]  /*4cfa0*/  LOP3.LUT R170, R170, 0xbfffffff, RZ, 0xc0, !PT ;  /* 0xbfffffffaaaa7812 */ /* 0x000fc800078ec0ff */
[----:B------:R-:W-:Y:S02]  /*4cfb0*/  @P0 LOP3.LUT R170, R170, 0x40000000, RZ, 0xfc, !PT ;  /* 0x40000000aaaa0812 */ /* 0x000fe400078efcff */
[----:B------:R-:W-:Y:S01]  /*4cfc0*/  ISETP.GE.AND P0, PT, R57, UR17, PT ;  /* 0x0000001139007c0c */ /* 0x000fe2000bf06270 */
[----:B-1----:R-:W-:Y:S01]  /*4cfd0*/  VIADD R24, R24, UR5 ;  /* 0x0000000518187c36 */ /* 0x002fe20008000000 */
[----:B------:R-:W-:Y:S01]  /*4cfe0*/  @P3 LOP3.LUT R171, R171, 0x2, RZ, 0xfc, !PT ;  /* 0x00000002abab3812 */ /* 0x000fe200078efcff */
[----:B------:R-:W-:Y:S01]  /*4cff0*/  ULDC UR5, c[0x0][0x228] ;  /* 0x00008a0000057ab9 */ /* 0x000fe20000000800 */
[----:B------:R-:W-:Y:S01]  /*4d000*/  ISETP.LT.AND P3, PT, R14, UR38, !P0 ;  /* 0x000000260e007c0c */ /* 0x000fe2000c761270 */
[----:B------:R-:W-:Y:S01]  /*4d010*/  ULDC UR17, c[0x0][0x228] ;  /* 0x00008a0000117ab9 */ /* 0x000fe20000000800 */
[----:B------:R-:W-:Y:S02]  /*4d020*/  LOP3.LUT R171, R171, 0xfffffffe, RZ, 0xc0, !PT ;  /* 0xfffffffeabab7812 */ /* 0x000fe400078ec0ff */
[----:B------:R-:W-:-:S02]  /*4d030*/  LOP3.LUT R170, R170, 0xdfffffff, RZ, 0xc0, !PT ;  /* 0xdfffffffaaaa7812 */ /* 0x000fc400078ec0ff */
[----:B------:R-:W-:Y:S02]  /*4d040*/  @P2 LOP3.LUT R171, R171, 0x1, RZ, 0xfc, !PT ;  /* 0x00000001abab2812 */ /* 0x000fe400078efcff */
[----:B------:R-:W-:Y:S02]  /*4d050*/  ISETP.LT.AND P2, PT, R13, UR9, !P0 ;  /* 0x000000090d007c0c */ /* 0x000fe4000c741270 */
[----:B------:R-:W-:Y:S01]  /*4d060*/  ISETP.LT.AND P1, PT, R12, UR39, !P0 ;  /* 0x000000270c007c0c */ /* 0x000fe2000c721270 */
[----:B------:R-:W-:Y:S02]  /*4d070*/  ULDC.64 UR38, c[0x0][0x228] ;  /* 0x00008a0000267ab9 */ /* 0x000fe40000000a00 */
[----:B------:R-:W-:Y:S01]  /*4d080*/  @P3 LOP3.LUT R170, R170, 0x20000000, RZ, 0xfc, !PT ;  /* 0x20000000aaaa3812 */ /* 0x000fe200078efcff */
[----:B------:R1:W-:Y:S01]  /*4d090*/  STL [R1+0x2678], R24 ;  /* 0x0026781801007387 */ /* 0x0003e20000100800 */
[----:B------:R-:W-:Y:S02]  /*4d0a0*/  ULDC UR9, c[0x0][0x228] ;  /* 0x00008a0000097ab9 */ /* 0x000fe40000000800 */
[----:B------:R-:W-:Y:S01]  /*4d0b0*/  LOP3.LUT R170, R170, 0xefffffff, RZ, 0xc0, !PT ;  /* 0xefffffffaaaa7812 */ /* 0x000fe200078ec0ff */
[----:B------:R-:W3:Y:S03]  /*4d0c0*/  LDL.LU R58, [R1+0x290c] ;  /* 0x00290c00013a7983 */ /* 0x000ee60000300800 */
[----:B------:R-:W-:-:S02]  /*4d0d0*/  @P2 LOP3.LUT R170, R170, 0x10000000, RZ, 0xfc, !PT ;  /* 0x10000000aaaa2812 */ /* 0x000fc400078efcff */
        /* <DEDUP_REMOVED lines=14> */
[----:B------:R-:W-:Y:S02]  /*4d1c0*/  ISETP.LT.AND P2, PT, R13, UR33, !P0 ;  /* 0x000000210d007c0c */ /* 0x000fe4000c741270 */
[----:B------:R-:W-:Y:S01]  /*4d1d0*/  ISETP.LT.AND P1, PT, R12, UR34, !P0 ;  /* 0x000000220c007c0c */ /* 0x000fe2000c721270 */
[----:B------:R-:W-:-:S08]  /*4d1e0*/  ULDC.64 UR34, c[0x0][0x228] ;  /* 0x00008a0000227ab9 */ /* 0x000fd00000000a00 */
        /* <DEDUP_REMOVED lines=8> */
[----:B------:R-:W-:Y:S01]  /*4d270*/  ISETP.GE.AND P0, PT, R55, UR21, PT ;  /* 0x0000001537007c0c */ /* 0x000fe2000bf06270 */
[----:B-1----:R-:W-:Y:S01]  /*4d280*/  VIADD R24, R24, UR16 ;  /* 0x0000001018187c36 */ /* 0x002fe20008000000 */
[----:B------:R-:W-:Y:S01]  /*4d290*/  LOP3.LUT R170, R170, 0xffdfffff, RZ, 0xc0, !PT ;  /* 0xffdfffffaaaa7812 */ /* 0x000fe200078ec0ff */
[----:B------:R-:W-:Y:S01]  /*4d2a0*/  ULDC UR16, c[0x0][0x228] ;  /* 0x00008a0000107ab9 */ /* 0x000fe20000000800 */
[----:B------:R-:W-:Y:S01]  /*4d2b0*/  ISETP.LT.AND P3, PT, R14, UR22, !P0 ;  /* 0x000000160e007c0c */ /* 0x000fe2000c761270 */
[----:B------:R-:W-:Y:S01]  /*4d2c0*/  ULDC UR22, c[0x0][0x248] ;  /* 0x0000920000167ab9 */ /* 0x000fe20000000800 */
[----:B------:R-:W-:Y:S01]  /*4d2d0*/  ISETP.LT.AND P2, PT, R13, UR23, !P0 ;  /* 0x000000170d007c0c */ /* 0x000fe2000c741270 */
[----:B------:R-:W-:Y:S01]  /*4d2e0*/  ULDC UR21, c[0x0][0x228] ;  /* 0x00008a0000157ab9 */ /* 0x000fe20000000800 */
[----:B------:R-:W-:Y:S01]  /*4d2f0*/  ISETP.LT.AND P1, PT, R12, UR32, !P0 ;  /* 0x000000200c007c0c */ /* 0x000fe2000c721270 */
[----:B------:R-:W-:-:S08]  /*4d300*/  ULDC.64 UR32, c[0x0][0x228] ;  /* 0x00008a0000207ab9 */ /* 0x000fd00000000a00 */
[----:B------:R-:W-:Y:S01]  /*4d310*/  @P3 LOP3.LUT R170, R170, 0x200000, RZ, 0xfc, !PT ;  /* 0x00200000aaaa3812 */ /* 0x000fe200078efcff */
[----:B------:R1:W-:Y:S01]  /*4d320*/  STL [R1+0x2680], R24 ;  /* 0x0026801801007387 */ /* 0x0003e20000100800 */
[----:B------:R-:W-:Y:S01]  /*4d330*/  VIADD R38, R10, 0x161 ;  /* 0x000001610a267836 */ /* 0x000fe20000000000 */
[----:B------:R-:W-:Y:S01]  /*4d340*/  ULDC UR23, c[0x0][0x228] ;  /* 0x00008a0000177ab9 */ /* 0x000fe20000000800 */
[----:B------:R-:W-:Y:S01]  /*4d350*/  LOP3.LUT R170, R170, 0xffefffff, RZ, 0xc0, !PT ;  /* 0xffefffffaaaa7812 */ /* 0x000fe200078ec0ff */
[----:B------:R-:W2:Y:S03]  /*4d360*/  LDL.LU R56, [R1+0x2904] ;  /* 0x0029040001387983 */ /* 0x000ea60000300800 */
        /* <DEDUP_REMOVED lines=16> */
[----:B------:R-:W-:Y:S01]  /*4d470*/  VIADD R37, R10, 0x160 ;  /* 0x000001600a257836 */ /* 0x000fe20000000000 */
[----:B------:R-:W-:-:S04]  /*4d480*/  ULDC UR56, c[0x0][0x228] ;  /* 0x00008a0000387ab9 */ /* 0x000fc80000000800 */
[----:B------:R-:W-:Y:S01]  /*4d490*/  @P3 LOP3.LUT R170, R170, 0x20000, RZ, 0xfc, !PT ;  /* 0x00020000aaaa3812 */ /* 0x000fe200078efcff */
[----:B------:R-:W3:Y:S01]  /*4d4a0*/  LDL.LU R55, [R1+0x2900] ;  /* 0x0029000001377983 */ /* 0x000ee20000300800 */
[----:B------:R-:W-:Y:S02]  /*4d4b0*/  ULDC UR27, c[0x0][0x248] ;  /* 0x00009200001b7ab9 */ /* 0x000fe40000000800 */
        /* <DEDUP_REMOVED lines=15> */
[----:B------:R-:W-:Y:S01]  /*4d5b0*/  ULDC UR54, c[0x0][0x228] ;  /* 0x00008a0000367ab9 */ /* 0x000fe20000000800 */
[----:B------:R-:W-:-:S05]  /*4d5c0*/  ULDC UR22, c[0x0][0x228] ;  /* 0x00008a0000167ab9 */ /* 0x000fca0000000800 */
        /* <DEDUP_REMOVED lines=13> */
[----:B------:R-:W4:Y:S01]  /*4d6a0*/  LDL.LU R54, [R1+0x28fc] ;  /* 0x0028fc0001367983 */ /* 0x000f220000300800 */
[----:B------:R-:W-:Y:S01]  /*4d6b0*/  ISETP.LT.AND P2, PT, R13, UR54, !P0 ;  /* 0x000000360d007c0c */ /* 0x000fe2000c741270 */
[----:B------:R-:W-:Y:S01]  /*4d6c0*/  ULDC UR53, c[0x0][0x228] ;  /* 0x00008a0000357ab9 */ /* 0x000fe20000000800 */
[----:B------:R-:W-:Y:S01]  /*4d6d0*/  ISETP.LT.AND P1, PT, R12, UR46, !P0 ;  /* 0x0000002e0c007c0c */ /* 0x000fe2000c721270 */
[----:B------:R-:W-:Y:S01]  /*4d6e0*/  VIADD R36, R10, 0x15f ;  /* 0x0000015f0a247836 */ /* 0x000fe20000000000 */
[----:B------:R-:W-:Y:S01]  /*4d6f0*/  ULDC UR54, c[0x0][0x228] ;  /* 0x00008a0000367ab9 */ /* 0x000fe20000000800 */
[----:B-1----:R-:W-:Y:S01]  /*4d700*/  VIADD R24, R24, UR27 ;  /* 0x0000001b18187c36 */ /* 0x002fe20008000000 */
[----:B------:R-:W-:Y:S01]  /*4d710*/  ULDC UR27, c[0x0][0x228] ;  /* 0x00008a00001b7ab9 */ /* 0x000fe20000000800 */
[----:B------:R-:W-:Y:S01]  /*4d720*/  VIADD R35, R10, 0x15e ;  /* 0x0000015e0a237836 */ /* 0x000fe20000000000 */
[----:B------:R-:W-:-:S03]  /*4d730*/  ULDC UR46, c[0x0][0x228] ;  /* 0x00008a00002e7ab9 */ /* 0x000fc60000000800 */
[----:B------:R-:W-:Y:S01]  /*4d740*/  @P3 LOP3.LUT R170, R170, 0x200, RZ, 0xfc, !PT ;  /* 0x00000200aaaa3812 */ /* 0x000fe200078efcff */
[----:B------:R1:W-:Y:S03]  /*4d750*/  STL [R1+0x268c], R24 ;  /* 0x00268c1801007387 */ /* 0x0003e60000100800 */
[----:B------:R-:W-:Y:S01]  /*4d760*/  LOP3.LUT R170, R170, 0xfffffeff, RZ, 0xc0, !PT ;  /* 0xfffffeffaaaa7812 */ /* 0x000fe200078ec0ff */
[----:B------:R-:W2:Y:S03]  /*4d770*/  LDL.LU R53, [R1+0x28f8] ;  /* 0x0028f80001357983 */ /* 0x000ea60000300800 */
[----:B------:R-:W-:Y:S01]  /*4d780*/  @P2 LOP3.LUT R170, R170, 0x100, RZ, 0xfc, !PT ;  /* 0x00000100aaaa2812 */ /* 0x000fe200078efcff */
[----:B-1----:R-:W-:Y:S01]  /*4d790*/  VIADD R24, R24, UR28 ;  /* 0x0000001c18187c36 */ /* 0x002fe20008000000 */
[----:B------:R-:W-:-:S02]  /*4d7a0*/  ULDC.64 UR28, c[0x0][0x228] ;  /* 0x00008a00001c7ab9 */ /* 0x000fc40000000a00 */
[----:B------:R-:W-:Y:S02]  /*4d7b0*/  LOP3.LUT R170, R170, 0xffffff7f, RZ, 0xc0, !PT ;  /* 0xffffff7faaaa7812 */ /* 0x000fe400078ec0ff */
[----:B------:R-:W-:Y:S01]  /*4d7c0*/  ISETP.LT.AND P0, PT, R11, UR28, !P0 ;  /* 0x0000001c0b007c0c */ /* 0x000fe2000c701270 */
[----:B------:R-:W-:Y:S01]  /*4d7d0*/  ULDC UR28, c[0x0][0x248] ;  /* 0x00009200001c7ab9 */ /* 0x000fe20000000800 */
[----:B------:R-:W-:-:S04]  /*4d7e0*/  @P1 LOP3.LUT R170, R170, 0x80, RZ, 0xfc, !PT ;  /* 0x00000080aaaa1812 */ /* 0x000fc800078efcff */
[----:B------:R-:W-:-:S07]  /*4d7f0*/  LOP3.LUT R170, R170, 0xffffffbf, RZ, 0xc0, !PT ;  /* 0xffffffbfaaaa7812 */ /* 0x000fce00078ec0ff */
[----:B------:R-:W-:Y:S02]  /*4d800*/  @P0 LOP3.LUT R170, R170, 0x40, RZ, 0xfc, !PT ;  /* 0x00000040aaaa0812 */ /* 0x000fe400078efcff */
[----:B------:R-:W-:Y:S01]  /*4d810*/  ISETP.GE.AND P0, PT, R51, UR35, PT ;  /* 0x0000002333007c0c */ /* 0x000fe2000bf06270 */
[----:B------:R-:W-:-:S03]  /*4d820*/  ULDC.64 UR34, c[0x0][0x228] ;  /* 0x00008a0000227ab9 */ /* 0x000fc60000000a00 */
[----:B------:R-:W-:Y:S01]  /*4d830*/  ISETP.LT.AND P3, PT, R14, UR52, !P0 ;  /* 0x000000340e007c0c */ /* 0x000fe2000c761270 */
[----:B------:R-:W-:Y:S01]  /*4d840*/  ULDC UR52, c[0x0][0x228] ;  /* 0x00008a0000347ab9 */ /* 0x000fe20000000800 */
[----:B------:R-:W-:Y:S01]  /*4d850*/  ISETP.LT.AND P2, PT, R13, UR53, !P0 ;  /* 0x000000350d007c0c */ /* 0x000fe2000c741270 */
[----:B------:R1:W-:Y:S01]  /*4d860*/  STL [R1+0x2690], R24 ;  /* 0x0026901801007387 */ /* 0x0003e20000100800 */
[----:B------:R-:W-:Y:S01]  /*4d870*/  LOP3.LUT R170, R170, 0xffffffdf, RZ, 0xc0, !PT ;  /* 0xffffffdfaaaa7812 */ /* 0x000fe200078ec0ff */
[----:B------:R-:W-:Y:S01]  /*4d880*/  ULDC UR53, c[0x0][0x228] ;  /* 0x00008a0000357ab9 */ /* 0x000fe20000000800 */
[----:B------:R-:W-:Y:S01]  /*4d890*/  ISETP.LT.AND P1, PT, R12, UR45, !P0 ;  /* 0x0000002d0c007c0c */ /* 0x000fe2000c721270 */
[----:B------:R-:W3:Y:S06]  /*4d8a0*/  LDL.LU R52, [R1+0x28f4] ;  /* 0x0028f40001347983 */ /* 0x000eec0000300800 */
[----:B------:R-:W-:Y:S01]  /*4d8b0*/  @P3 LOP3.LUT R170, R170, 0x20, RZ, 0xfc, !PT ;  /* 0x00000020aaaa3812 */ /* 0x000fe200078efcff */
[----:B-1----:R-:W-:Y:S01]  /*4d8c0*/  VIADD R24, R24, UR28 ;  /* 0x0000001c18187c36 */ /* 0x002fe20008000000 */
[----:B------:R-:W-:Y:S01]  /*4d8d0*/  ISETP.LT.AND P0, PT, R11, UR38, !P0 ;  /* 0x000000260b007c0c */ /* 0x000fe2000c701270 */
[----:B------:R-:W-:Y:S01]  /*4d8e0*/  ULDC UR28, c[0x0][0x248] ;  /* 0x00009200001c7ab9 */ /* 0x000fe20000000800 */
[----:B------:R-:W-:Y:S01]  /*4d8f0*/  LOP3.LUT R170, R170, 0xffffffef, RZ, 0xc0, !PT ;  /* 0xffffffefaaaa7812 */ /* 0x000fe200078ec0ff */
[----:B------:R-:W-:Y:S01]  /*4d900*/  VIADD R34, R10, 0x15d ;  /* 0x0000015d0a227836 */ /* 0x000fe20000000000 */
[----:B------:R-:W-:-:S02]  /*4d910*/  ULDC UR45, c[0x0][0x228] ;  /* 0x00008a00002d7ab9 */ /* 0x000fc40000000800 */
[----:B------:R-:W-:-:S04]  /*4d920*/  @P2 LOP3.LUT R170, R170, 0x10, RZ, 0xfc, !PT ;  /* 0x00000010aaaa2812 */ /* 0x000fc800078efcff */
        /* <DEDUP_REMOVED lines=10> */
[----:B------:R-:W-:Y:S01]  /*4d9d0*/  ISETP.LT.AND P2, PT, R13, UR52, !P0 ;  /* 0x000000340d007c0c */ /* 0x000fe2000c741270 */
[----:B------:R-:W4:Y:S01]  /*4d9e0*/  LDL.LU R51, [R1+0x28f0] ;  /* 0x0028f00001337983 */ /* 0x000f220000300800 */
[----:B------:R-:W-:Y:S01]  /*4d9f0*/  ISETP.LT.AND P0, PT, R11, UR34, !P0 ;  /* 0x000000220b007c0c */ /* 0x000fe2000c701270 */
[----:B------:R-:W-:Y:S01]  /*4da00*/  ULDC UR52, c[0x0][0x228] ;  /* 0x00008a0000347ab9 */ /* 0x000fe20000000800 */
[----:B------:R-:W-:Y:S01]  /*4da10*/  LOP3.LUT R170, R170, 0xfffffffd, RZ, 0xc0, !PT ;  /* 0xfffffffdaaaa7812 */ /* 0x000fe200078ec0ff */
[----:B------:R-:W-:Y:S01]  /*4da20*/  VIADD R33, R10, 0x15c ;  /* 0x0000015c0a217836 */ /* 0x000fe20000000000 */
[----:B------:R-:W-:-:S03]  /*4da30*/  ULDC UR44, c[0x0][0x228] ;  /* 0x00008a00002c7ab9 */ /* 0x000fc60000000800 */
[----:B------:R-:W-:-:S04]  /*4da40*/  @P1 LOP3.LUT R169, R169, 0x80000000, RZ, 0xfc, !PT ;  /* 0x80000000a9a91812 */ /* 0x000fc800078efcff */
[----:B------:R-:W-:-:S04]  /*4da50*/  LOP3.LUT R169, R169, 0xbfffffff, RZ, 0xc0, !PT ;  /* 0xbfffffffa9a97812 */ /* 0x000fc800078ec0ff */
[----:B------:R-:W-:Y:S02]  /*4da60*/  @P0 LOP3.LUT R169, R169, 0x40000000, RZ, 0xfc, !PT ;  /* 0x40000000a9a90812 */ /* 0x000fe400078efcff */
[----:B------:R-:W-:Y:S01]  /*4da70*/  ISETP.GE.AND P0, PT, R49, UR31, PT ;  /* 0x0000001f31007c0c */ /* 0x000fe2000bf06270 */
[----:B------:R-:W-:Y:S01]  /*4da80*/  ULDC.64 UR30, c[0x0][0x228] ;  /* 0x00008a00001e7ab9 */ /* 0x000fe20000000a00 */
[----:B------:R-:W-:Y:S02]  /*4da90*/  @P3 LOP3.LUT R170, R170, 0x2, RZ, 0xfc, !PT ;  /* 0x00000002aaaa3812 */ /* 0x000fe400078efcff */
[----:B------:R-:W-:Y:S01]  /*4daa0*/  ISETP.LT.AND P3, PT, R14, UR50, !P0 ;  /* 0x000000320e007c0c */ /* 0x000fe2000c761270 */
[----:B------:R-:W-:Y:S01]  /*4dab0*/  ULDC UR50, c[0x0][0x228] ;  /* 0x00008a0000327ab9 */ /* 0x000fe20000000800 */
[----:B------:R-:W-:Y:S02]  /*4dac0*/  LOP3.LUT R170, R170, 0xfffffffe, RZ, 0xc0, !PT ;  /* 0xfffffffeaaaa7812 */ /* 0x000fe400078ec0ff */
[----:B------:R-:W-:-:S02]  /*4dad0*/  LOP3.LUT R169, R169, 0xdfffffff, RZ, 0xc0, !PT ;  /* 0xdfffffffa9a97812 */ /* 0x000fc400078ec0ff */
[----:B------:R-:W-:Y:S02]  /*4dae0*/  @P2 LOP3.LUT R170, R170, 0x1, RZ, 0xfc, !PT ;  /* 0x00000001aaaa2812 */ /* 0x000fe400078efcff */
[----:B------:R-:W-:Y:S01]  /*4daf0*/  ISETP.LT.AND P2, PT, R13, UR51, !P0 ;  /* 0x000000330d007c0c */ /* 0x000fe2000c741270 */
[----:B------:R-:W-:Y:S01]  /*4db00*/  ULDC UR51, c[0x0][0x228] ;  /* 0x00008a0000337ab9 */ /* 0x000fe20000000800 */
[----:B------:R-:W-:Y:S01]  /*4db10*/  ISETP.LT.AND P1, PT, R12, UR43, !P0 ;  /* 0x0000002b0c007c0c */ /* 0x000fe2000c721270 */
[----:B-1----:R-:W-:Y:S02]  /*4db20*/  VIADD R24, R24, UR28 ;  /* 0x0000001c18187c36 */ /* 0x002fe40008000000 */
[----:B------:R-:W-:Y:S01]  /*4db30*/  @P3 LOP3.LUT R169, R169, 0x20000000, RZ, 0xfc, !PT ;  /* 0x20000000a9a93812 */ /* 0x000fe200078efcff */
[----:B------:R-:W-:Y:S01]  /*4db40*/  ULDC UR28, c[0x0][0x248] ;  /* 0x00009200001c7ab9 */ /* 0x000fe20000000800 */
        /* <DEDUP_REMOVED lines=17> */
[----:B------:R-:W-:Y:S01]  /*4dc60*/  VIADD R32, R10, 0x15b ;  /* 0x0000015b0a207836 */ /* 0x000fe20000000000 */
[----:B------:R-:W-:-:S04]  /*4dc70*/  ULDC UR50, c[0x0][0x228] ;  /* 0x00008a0000327ab9 */ /* 0x000fc80000000800 */
        /* <DEDUP_REMOVED lines=13> */
[----:B------:R-:W-:Y:S01]  /*4dd50*/  ULDC.64 UR38, c[0x0][0x228] ;  /* 0x00008a0000267ab9 */ /* 0x000fe20000000a00 */
[----:B------:R-:W-:Y:S01]  /*4dd60*/  ISETP.LT.AND P2, PT, R13, UR61, !P0 ;  /* 0x0000003d0d007c0c */ /* 0x000fe2000c741270 */
[----:B------:R1:W-:Y:S01]  /*4dd70*/  STL [R1+0x269c], R24 ;  /* 0x00269c1801007387 */ /* 0x0003e20000100800 */
[----:B------:R-:W-:Y:S01]  /*4dd80*/  ISETP.LT.AND P1, PT, R12, UR41, !P0 ;  /* 0x000000290c007c0c */ /* 0x000fe2000c721270 */
[C---:B------:R-:W-:Y:S01]  /*4dd90*/  VIADD R31, R10.reuse, 0x15a ;  /* 0x0000015a0a1f7836 */ /* 0x040fe20000000000 */
[----:B------:R-:W-:Y:S01]  /*4dda0*/  ULDC UR51, c[0x0][0x228] ;  /* 0x00008a0000337ab9 */ /* 0x000fe20000000800 */
[----:B------:R-:W3:Y:S01]  /*4ddb0*/  LDL.LU R49, [R1+0x28e8] ;  /* 0x0028e80001317983 */ /* 0x000ee20000300800 */
[C---:B------:R-:W-:Y:S01]  /*4ddc0*/  VIADD R30, R10.reuse, 0x159 ;  /* 0x000001590a1e7836 */ /* 0x040fe20000000000 */
[----:B------:R-:W-:Y:S01]  /*4ddd0*/  ULDC UR61, c[0x0][0x228] ;  /* 0x00008a00003d7ab9 */ /* 0x000fe20000000800 */
[----:B------:R-:W-:Y:S01]  /*4dde0*/  VIADD R29, R10, 0x158 ;  /* 0x000001580a1d7836 */ /* 0x000fe20000000000 */
[----:B------:R-:W-:Y:S01]  /*4ddf0*/  LOP3.LUT R166, R166, 0x7fffffff, RZ, 0xc0, !PT ;  /* 0x7fffffffa6a67812 */ /* 0x000fe200078ec0ff */
[----:B------:R-:W-:Y:S01]  /*4de00*/  VIADD R28, R10, 0x157 ;  /* 0x000001570a1c7836 */ /* 0x000fe20000000000 */
[----:B------:R-:W-:Y:S01]  /*4de10*/  @P3 LOP3.LUT R169, R169, 0x200000, RZ, 0xfc, !PT ;  /* 0x00200000a9a93812 */ /* 0x000fe200078efcff */
[----:B-1----:R-:W-:Y:S01]  /*4de20*/  VIADD R24, R24, UR28 ;  /* 0x0000001c18187c36 */ /* 0x002fe20008000000 */
[----:B------:R-:W-:Y:S01]  /*4de30*/  ULDC UR28, c[0x0][0x248] ;  /* 0x00009200001c7ab9 */ /* 0x000fe20000000800 */
[C---:B------:R-:W-:Y:S01]  /*4de40*/  VIADD R27, R10.reuse, 0x156 ;  /* 0x000001560a1b7836 */ /* 0x040fe20000000000 */
[----:B------:R-:W-:Y:S01]  /*4de50*/  LOP3.LUT R169, R169, 0xffefffff, RZ, 0xc0, !PT ;  /* 0xffefffffa9a97812 */ /* 0x000fe200078ec0ff */
[C---:B------:R-:W-:Y:S01]  /*4de60*/  VIADD R26, R10.reuse, 0x155 ;  /* 0x000001550a1a7836 */ /* 0x040fe20000000000 */
[----:B------:R1:W-:Y:S01]  /*4de70*/  STL [R1+0x26a0], R24 ;  /* 0x0026a01801007387 */ /* 0x0003e20000100800 */
[C---:B------:R-:W-:Y:S01]  /*4de80*/  VIADD R25, R10.reuse, 0x154 ;  /* 0x000001540a197836 */ /* 0x040fe20000000000 */
[----:B------:R-:W-:Y:S01]  /*4de90*/  @P2 LOP3.LUT R169, R169, 0x100000, RZ, 0xfc, !PT ;  /* 0x00100000a9a92812 */ /* 0x000fe200078efcff */
[C---:B------:R-:W-:Y:S01]  /*4dea0*/  VIADD R251, R10.reuse, 0x153 ;  /* 0x000001530afb7836 */ /* 0x040fe20000000000 */
[----:B------:R-:W4:Y:S01]  /*4deb0*/  LDL.LU R48, [R1+0x28e4] ;  /* 0x0028e40001307983 */ /* 0x000f220000300800 */
[C---:B------:R-:W-:Y:S01]  /*4dec0*/  VIADD R250, R10.reuse, 0x152 ;  /* 0x000001520afa7836 */ /* 0x040fe20000000000 */
[----:B------:R-:W-:Y:S01]  /*4ded0*/  LOP3.LUT R169, R169, 0xfff7ffff, RZ, 0xc0, !PT ;  /* 0xfff7ffffa9a97812 */ /* 0x000fe200078ec0ff */
[C---:B------:R-:W-:Y:S01]  /*4dee0*/  VIADD R249, R10.reuse, 0x151 ;  /* 0x000001510af97836 */ /* 0x040fe20000000000 */
[----:B------:R-:W2:Y:S01]  /*4def0*/  LDL.LU R47, [R1+0x28e0] ;  /* 0x0028e000012f7983 */ /* 0x000ea20000300800 */
[----:B------:R-:W-:Y:S01]  /*4df00*/  VIADD R248, R10, 0x150 ;  /* 0x000001500af87836 */ /* 0x000fe20000000000 */
[----:B------:R-:W-:Y:S01]  /*4df10*/  ULDC UR41, c[0x0][0x228] ;  /* 0x00008a0000297ab9 */ /* 0x000fe20000000800 */
[----:B-1----:R-:W-:Y:S01]  /*4df20*/  VIADD R24, R24, UR28 ;  /* 0x0000001c18187c36 */ /* 0x002fe20008000000 */
[----:B------:R-:W-:-:S02]  /*4df30*/  ULDC.64 UR28, c[0x0][0x228] ;  /* 0x00008a00001c7ab9 */ /* 0x000fc40000000a00 */
        /* <DEDUP_REMOVED lines=14> */
[----:B------:R-:W-:-:S06]  /*4e020*/  ULDC UR59, c[0x0][0x228] ;  /* 0x00008a00003b7ab9 */ /* 0x000fcc0000000800 */
[----:B------:R-:W-:Y:S01]  /*4e030*/  @P3 LOP3.LUT R169, R169, 0x20000, RZ, 0xfc, !PT ;  /* 0x00020000a9a93812 */ /* 0x000fe200078efcff */
[----:B-1----:R-:W-:Y:S01]  /*4e040*/  VIADD R24, R24, UR28 ;  /* 0x0000001c18187c36 */ /* 0x002fe20008000000 */
[----:B------:R-:W-:Y:S01]  /*4e050*/  ISETP.LT.AND P0, PT, R11, UR38, !P0 ;  /* 0x000000260b007c0c */ /* 0x000fe2000c701270 */
[----:B------:R-:W-:Y:S01]  /*4e060*/  ULDC UR28, c[0x0][0x248] ;  /* 0x00009200001c7ab9 */ /* 0x000fe20000000800 */
[----:B------:R-:W-:Y:S01]  /*4e070*/  LOP3.LUT R169, R169, 0xfffeffff, RZ, 0xc0, !PT ;  /* 0xfffeffffa9a97812 */ /* 0x000fe200078ec0ff */
[----:B------:R-:W-:Y:S01]  /*4e080*/  VIADD R239, R10, 0x14f ;  /* 0x0000014f0aef7836 */ /* 0x000fe20000000000 */
[----:B------:R-:W-:Y:S02]  /*4e090*/  ULDC UR40, c[0x0][0x228] ;  /* 0x00008a0000287ab9 */ /* 0x000fe40000000800 */
        /* <DEDUP_REMOVED lines=12> */
[----:B------:R-:W-:Y:S01]  /*4e160*/  ULDC UR58, c[0x0][0x228] ;  /* 0x00008a00003a7ab9 */ /* 0x000fe20000000800 */
[----:B------:R-:W-:Y:S01]  /*4e170*/  ISETP.LT.AND P1, PT, R12, UR37, !P0 ;  /* 0x000000250c007c0c */ /* 0x000fe2000c721270 */
[----:B------:R-:W-:-:S06]  /*4e180*/  ULDC UR37, c[0x0][0x228] ;  /* 0x00008a0000257ab9 */ /* 0x000fcc0000000800 */
        /* <DEDUP_REMOVED lines=33> */
[----:B------:R-:W-:Y:S01]  /*4e3a0*/  ULDC.64 UR28, c[0x0][0x228] ;  /* 0x00008a00001c7ab9 */ /* 0x000fe20000000a00 */
[----:B------:R-:W-:Y:S01]  /*4e3b0*/  LOP3.LUT R169, R169, 0xffffffdf, RZ, 0xc0, !PT ;  /* 0xffffffdfa9a97812 */ /* 0x000fe200078ec0ff */
[----:B------:R-:W-:Y:S01]  /*4e3c0*/  ULDC UR10, c[0x0][0x248] ;  /* 0x00009200000a7ab9 */ /* 0x000fe20000000800 */
[----:B------:R-:W-:Y:S01]  /*4e3d0*/  ISETP.LT.AND P1, PT, R12, UR26, !P0 ;  /* 0x0000001a0c007c0c */ /* 0x000fe2000c721270 */
[----:B------:R1:W-:Y:S01]  /*4e3e0*/  STL [R1+0x26b0], R24 ;  /* 0x0026b01801007387 */ /* 0x0003e20000100800 */
[----:B------:R-:W-:-:S05]  /*4e3f0*/  ULDC UR12, c[0x0][0x228] ;  /* 0x00008a00000c7ab9 */ /* 0x000fca0000000800 */
[----:B------:R-:W-:Y:S01]  /*4e400*/  @P3 LOP3.LUT R169, R169, 0x20, RZ, 0xfc, !PT ;  /* 0x00000020a9a93812 */ /* 0x000fe200078efcff */
[----:B------:R-:W2:Y:S01]  /*4e410*/  LDL.LU R44, [R1+0x28d4] ;  /* 0x0028d400012c7983 */ /* 0x000ea20000300800 */
        /* <DEDUP_REMOVED lines=14> */
[----:B------:R-:W-:Y:S01]  /*4e500*/  ISETP.LT.AND P2, PT, R13, UR5, !P0 ;  /* 0x000000050d007c0c */ /* 0x000fe2000c741270 */
[----:B------:R-:W-:Y:S01]  /*4e510*/  ULDC UR5, c[0x0][0x248] ;  /* 0x0000920000057ab9 */ /* 0x000fe20000000800 */
[----:B------:R-:W-:Y:S01]  /*4e520*/  ISETP.LT.AND P0, PT, R11, UR28, !P0 ;  /* 0x0000001c0b007c0c */ /* 0x000fe2000c701270 */
[----:B------:R-:W-:-:S06]  /*4e530*/  ULDC UR11, c[0x0][0x228] ;  /* 0x00008a00000b7ab9 */ /* 0x000fcc0000000800 */
[----:B------:R-:W-:Y:S02]  /*4e540*/  @P1 LOP3.LUT R168, R168, 0x80000000, RZ, 0xfc, !PT ;  /* 0x80000000a8a81812 */ /* 0x000fe400078efcff */
[----:B------:R-:W-:Y:S01]  /*4e550*/  LOP3.LUT R169, R169, 0xfffffffd, RZ, 0xc0, !PT ;  /* 0xfffffffda9a97812 */ /* 0x000fe200078ec0ff */
[----:B------:R1:W-:Y:S01]  /*4e560*/  STL [R1+0x26b4], R24 ;  /* 0x0026b41801007387 */ /* 0x0003e20000100800 */
[----:B------:R-:W-:Y:S01]  /*4e570*/  LOP3.LUT R168, R168, 0xbfffffff, RZ, 0xc0, !PT ;  /* 0xbfffffffa8a87812 */ /* 0x000fe200078ec0ff */
[----:B------:R-:W-:Y:S01]  /*4e580*/  ULDC UR15, c[0x0][0x228] ;  /* 0x00008a00000f7ab9 */ /* 0x000fe20000000800 */
[----:B------:R-:W-:Y:S01]  /*4e590*/  @P3 LOP3.LUT R169, R169, 0x2, RZ, 0xfc, !PT ;  /* 0x00000002a9a93812 */ /* 0x000fe200078efcff */
[----:B------:R-:W3:Y:S01]  /*4e5a0*/  LDL.LU R43, [R1+0x28d0] ;  /* 0x0028d000012b7983 */ /* 0x000ee20000300800 */
[----:B------:R-:W-:Y:S02]  /*4e5b0*/  @P0 LOP3.LUT R168, R168, 0x40000000, RZ, 0xfc, !PT ;  /* 0x40000000a8a80812 */ /* 0x000fe400078efcff */
[----:B------:R-:W-:Y:S01]  /*4e5c0*/  ISETP.GE.AND P0, PT, R41, UR35, PT ;  /* 0x0000002329007c0c */ /* 0x000fe2000bf06270 */
[----:B------:R-:W-:-:S03]  /*4e5d0*/  ULDC.64 UR34, c[0x0][0x228] ;  /* 0x00008a0000227ab9 */ /* 0x000fc60000000a00 */
[----:B------:R-:W-:Y:S01]  /*4e5e0*/  ISETP.LT.AND P3, PT, R14, UR14, !P0 ;  /* 0x0000000e0e007c0c */ /* 0x000fe2000c761270 */
[----:B-1----:R-:W-:Y:S01]  /*4e5f0*/  VIADD R24, R24, UR10 ;  /* 0x0000000a18187c36 */ /* 0x002fe20008000000 */
[----:B------:R-:W-:Y:S01]  /*4e600*/  LOP3.LUT R169, R169, 0xfffffffe, RZ, 0xc0, !PT ;  /* 0xfffffffea9a97812 */ /* 0x000fe200078ec0ff */
[----:B------:R-:W-:Y:S01]  /*4e610*/  ULDC UR10, c[0x0][0x228] ;  /* 0x00008a00000a7ab9 */ /* 0x000fe20000000800 */
[----:B------:R-:W-:Y:S01]  /*4e620*/  LOP3.LUT R168, R168, 0xdfffffff, RZ, 0xc0, !PT ;  /* 0xdfffffffa8a87812 */ /* 0x000fe200078ec0ff */
[----:B------:R-:W-:Y:S01]  /*4e630*/  ULDC UR14, c[0x0][0x228] ;  /* 0x00008a00000e7ab9 */ /* 0x000fe20000000800 */
[----:B------:R-:W-:Y:S02]  /*4e640*/  @P2 LOP3.LUT R169, R169, 0x1, RZ, 0xfc, !PT ;  /* 0x00000001a9a92812 */ /* 0x000fe400078efcff */
[----:B------:R-:W-:Y:S02]  /*4e650*/  ISETP.LT.AND P2, PT, R13, UR13, !P0 ;  /* 0x0000000d0d007c0c */ /* 0x000fe4000c741270 */
[----:B------:R-:W-:Y:S01]  /*4e660*/  ISETP.LT.AND P1, PT, R12, UR9, !P0 ;  /* 0x000000090c007c0c */ /* 0x000fe2000c721270 */
[----:B------:R1:W-:Y:S02]  /*4e670*/  STL [R1+0x26c0], R24 ;  /* 0x0026c01801007387 */ /* 0x0003e40000100800 */
[----:B------:R-:W-:Y:S01]  /*4e680*/  @P3 LOP3.LUT R168, R168, 0x20000000, RZ, 0xfc, !PT ;  /* 0x20000000a8a83812 */ /* 0x000fe200078efcff */
[----:B------:R-:W-:Y:S01]  /*4e690*/  ULDC UR9, c[0x0][0x248] ;  /* 0x0000920000097ab9 */ /* 0x000fe20000000800 */
[----:B------:R-:W-:Y:S01]  /*4e6a0*/  ISETP.LT.AND P0, PT, R11, UR38, !P0 ;  /* 0x000000260b007c0c */ /* 0x000fe2000c701270 */
[----:B------:R-:W4:Y:S01]  /*4e6b0*/  LDL.LU R42, [R1+0x28cc] ;  /* 0x0028cc00012a7983 */ /* 0x000f220000300800 */
[----:B------:R-:W-:Y:S01]  /*4e6c0*/  LOP3.LUT R168, R168, 0xefffffff, RZ, 0xc0, !PT ;  /* 0xefffffffa8a87812 */ /* 0x000fe200078ec0ff */
[----:B------:R-:W-:-:S03]  /*4e6d0*/  ULDC UR13, c[0x0][0x228] ;  /* 0x00008a00000d7ab9 */ /* 0x000fc60000000800 */
        /* <DEDUP_REMOVED lines=78> */
[C---:B------:R-:W-:Y:S02]  /*4ebc0*/  VIADD R238, R10.reuse, 0x14e ;  /* 0x0000014e0aee7836 */ /* 0x040fe40000000000 */
[----:B------:R-:W-:Y:S01]  /*4ebd0*/  VIADD R237, R10, 0x14d ;  /* 0x0000014d0aed7836 */ /* 0x000fe20000000000 */
[----:B------:R-:W-:Y:S01]  /*4ebe0*/  LOP3.LUT R165, R165, 0x7fffffff, RZ, 0xc0, !PT ;  /* 0x7fffffffa5a57812 */ /* 0x000fe200078ec0ff */
[----:B------:R-:W2:Y:S01]  /*4ebf0*/  LDL.LU R38, [R1+0x28bc] ;  /* 0x0028bc0001267983 */ /* 0x000ea20000300800 */
[----:B------:R-:W-:Y:S01]  /*4ec00*/  @P3 LOP3.LUT R168, R168, 0x2000, RZ, 0xfc, !PT ;  /* 0x00002000a8a83812 */ /* 0x000fe200078efcff */
[----:B------:R-:W-:Y:S01]  /*4ec10*/  ULDC UR27, c[0x0][0x228] ;  /* 0x00008a00001b7ab9 */ /* 0x000fe20000000800 */
[----:B------:R-:W-:-:S02]  /*4ec20*/  VIADD R236, R10, 0x14c ;  /* 0x0000014c0aec7836 */ /* 0x000fc40000000000 */
[----:B------:R-:W-:Y:S01]  /*4ec30*/  VIADD R235, R10, 0x14b ;  /* 0x0000014b0aeb7836 */ /* 0x000fe20000000000 */
[----:B------:R-:W-:Y:S01]  /*4ec40*/  LOP3.LUT R168, R168, 0xffffefff, RZ, 0xc0, !PT ;  /* 0xffffefffa8a87812 */ /* 0x000fe200078ec0ff */
[C---:B------:R-:W-:Y:S02]  /*4ec50*/  VIADD R234, R10.reuse, 0x14a ;  /* 0x0000014a0aea7836 */ /* 0x040fe40000000000 */
[----:B------:R-:W-:Y:S01]  /*4ec60*/  VIADD R233, R10, 0x149 ;  /* 0x000001490ae97836 */ /* 0x000fe20000000000 */
[----:B------:R-:W-:Y:S01]  /*4ec70*/  @P2 LOP3.LUT R168, R168, 0x1000, RZ, 0xfc, !PT ;  /* 0x00001000a8a82812 */ /* 0x000fe200078efcff */
[----:B------:R-:W-:Y:S01]  /*4ec80*/  VIADD R232, R10, 0x148 ;  /* 0x000001480ae87836 */ /* 0x000fe20000000000 */
[----:B------:R-:W-:Y:S01]  /*4ec90*/  ISETP.LT.AND P0, PT, R11, UR28, !P0 ;  /* 0x0000001c0b007c0c */ /* 0x000fe2000c701270 */
[----:B-1----:R-:W-:Y:S01]  /*4eca0*/  VIADD R24, R24, UR22 ;  /* 0x0000001618187c36 */ /* 0x002fe20008000000 */
[----:B------:R-:W-:Y:S01]  /*4ecb0*/  LOP3.LUT R168, R168, 0xfffff7ff, RZ, 0xc0, !PT ;  /* 0xfffff7ffa8a87812 */ /* 0x000fe200078ec0ff */
[----:B------:R-:W-:Y:S01]  /*4ecc0*/  ULDC UR28, c[0x0][0x248] ;  /* 0x00009200001c7ab9 */ /* 0x000fe20000000800 */
[----:B------:R-:W-:Y:S01]  /*4ecd0*/  ULDC UR22, c[0x0][0x228] ;  /* 0x00008a0000167ab9 */ /* 0x000fe20000000800 */
[----:B------:R-:W-:Y:S01]  /*4ece0*/  VIADD R231, R10, 0x147 ;  /* 0x000001470ae77836 */ /* 0x000fe20000000000 */
[----:B------:R-:W-:Y:S01]  /*4ecf0*/  @P1 LOP3.LUT R168, R168, 0x800, RZ, 0xfc, !PT ;  /* 0x00000800a8a81812 */ /* 0x000fe200078efcff */
[----:B------:R-:W-:-:S02]  /*4ed00*/  VIADD R230, R10, 0x146 ;  /* 0x000001460ae67836 */ /* 0x000fc40000000000 */
[----:B------:R-:W-:Y:S01]  /*4ed10*/  VIADD R229, R10, 0x145 ;  /* 0x000001450ae57836 */ /* 0x000fe20000000000 */
[----:B------:R-:W-:Y:S01]  /*4ed20*/  LOP3.LUT R168, R168, 0xfffffbff, RZ, 0xc0, !PT ;  /* 0xfffffbffa8a87812 */ /* 0x000fe200078ec0ff */
[----:B------:R-:W-:Y:S01]  /*4ed30*/  VIADD R228, R10, 0x144 ;  /* 0x000001440ae47836 */ /* 0x000fe20000000000 */
[----:B------:R-:W-:Y:S01]  /*4ed40*/  LOP3.LUT R164, R164, 0x7fffffff, RZ, 0xc0, !PT ;  /* 0x7fffffffa4a47812 */ /* 0x000fe200078ec0ff */
[----:B------:R-:W-:Y:S01]  /*4ed50*/  VIADD R227, R10, 0x143 ;  /* 0x000001430ae37836 */ /* 0x000fe20000000000 */
[----:B------:R-:W-:Y:S01]  /*4ed60*/  @P0 LOP3.LUT R168, R168, 0x400, RZ, 0xfc, !PT ;  /* 0x00000400a8a80812 */ /* 0x000fe200078efcff */
[----:B------:R-:W-:Y:S01]  /*4ed70*/  ULDC UR55, c[0x0][0x228] ;  /* 0x00008a0000377ab9 */ /* 0x000fe20000000800 */
[----:B------:R-:W-:Y:S01]  /*4ed80*/  ISETP.GE.AND P0, PT, R36, UR35, PT ;  /* 0x0000002324007c0c */ /* 0x000fe2000bf06270 */
[----:B------:R-:W-:-:S03]  /*4ed90*/  ULDC.64 UR34, c[0x0][0x228] ;  /* 0x00008a0000227ab9 */ /* 0x000fc60000000a00 */
[----:B------:R-:W-:Y:S01]  /*4eda0*/  ISETP.LT.AND P3, PT, R14, UR42, !P0 ;  /* 0x0000002a0e007c0c */ /* 0x000fe2000c761270 */
[----:B------:R-:W-:Y:S01]  /*4edb0*/  ULDC UR42, c[0x0][0x228] ;  /* 0x00008a00002a7ab9 */ /* 0x000fe20000000800 */
[----:B------:R-:W-:Y:S01]  /*4edc0*/  ISETP.LT.AND P2, PT, R13, UR43, !P0 ;  /* 0x0000002b0d007c0c */ /* 0x000fe2000c741270 */
[----:B------:R-:W-:Y:S01]  /*4edd0*/  ULDC UR43, c[0x0][0x228] ;  /* 0x00008a00002b7ab9 */ /* 0x000fe20000000800 */
[----:B------:R-:W-:Y:S02]  /*4ede0*/  LOP3.LUT R168, R168, 0xfffffdff, RZ, 0xc0, !PT ;  /* 0xfffffdffa8a87812 */ /* 0x000fe400078ec0ff */
[----:B------:R-:W-:Y:S01]  /*4edf0*/  ISETP.LT.AND P1, PT, R12, UR54, !P0 ;  /* 0x000000360c007c0c */ /* 0x000fe2000c721270 */
[----:B------:R1:W-:Y:S06]  /*4ee00*/  STL [R1+0x26d4], R24 ;  /* 0x0026d41801007387 */ /* 0x0003ec0000100800 */
[----:B------:R-:W-:Y:S01]  /*4ee10*/  @P3 LOP3.LUT R168, R168, 0x200, RZ, 0xfc, !PT ;  /* 0x00000200a8a83812 */ /* 0x000fe200078efcff */
[----:B------:R-:W3:Y:S01]  /*4ee20*/  LDL.LU R37, [R1+0x28b8] ;  /* 0x0028b80001257983 */ /* 0x000ee20000300800 */
[----:B------:R-:W-:-:S02]  /*4ee30*/  ULDC UR54, c[0x0][0x228] ;  /* 0x00008a0000367ab9 */ /* 0x000fc40000000800 */
        /* <DEDUP_REMOVED lines=37> */
[----:B------:R-:W-:Y:S01]  /*4f090*/  VIADD R226, R10, 0x142 ;  /* 0x000001420ae27836 */ /* 0x000fe20000000000 */
[----:B------:R-:W-:Y:S01]  /*4f0a0*/  LOP3.LUT R168, R168, 0xfffffffd, RZ, 0xc0, !PT ;  /* 0xfffffffda8a87812 */ /* 0x000fe200078ec0ff */
[----:B------:R-:W-:-:S04]  /*4f0b0*/  ULDC UR52, c[0x0][0x228] ;  /* 0x00008a0000347ab9 */ /* 0x000fc80000000800 */
[----:B------:R-:W-:Y:S01]  /*4f0c0*/  @P1 LOP3.LUT R167, R167, 0x80000000, RZ, 0xfc, !PT ;  /* 0x80000000a7a71812 */ /* 0x000fe200078efcff */
[----:B------:R1:W-:Y:S01]  /*4f0d0*/  STL [R1+0x26dc], R24 ;  /* 0x0026dc1801007387 */ /* 0x0003e20000100800 */
[----:B------:R-:W-:Y:S02]  /*4f0e0*/  ULDC UR43, c[0x0][0x228] ;  /* 0x00008a00002b7ab9 */ /* 0x000fe40000000800 */
[----:B------:R-:W-:Y:S01]  /*4f0f0*/  LOP3.LUT R167, R167, 0xbfffffff, RZ, 0xc0, !PT ;  /* 0xbfffffffa7a77812 */ /* 0x000fe200078ec0ff */
[----:B------:R-:W2:Y:S03]  /*4f100*/  LDL.LU R35, [R1+0x28b0] ;  /* 0x0028b00001237983 */ /* 0x000ea60000300800 */
[----:B------:R-:W-:Y:S02]  /*4f110*/  @P0 LOP3.LUT R167, R167, 0x40000000, RZ, 0xfc, !PT ;  /* 0x40000000a7a70812 */ /* 0x000fe400078efcff */
[----:B------:R-:W-:-:S02]  /*4f120*/  ISETP.GE.AND P0, PT, R33, UR29, PT ;  /* 0x0000001d21007c0c */ /* 0x000fc4000bf06270 */
[----:B------:R-:W-:Y:S02]  /*4f130*/  @P3 LOP3.LUT R168, R168, 0x2, RZ, 0xfc, !PT ;  /* 0x00000002a8a83812 */ /* 0x000fe400078efcff */
[----:B------:R-:W-:Y:S01]  /*4f140*/  ISETP.LT.AND P3, PT, R14, UR47, !P0 ;  /* 0x0000002f0e007c0c */ /* 0x000fe2000c761270 */
[----:B------:R-:W-:Y:S01]  /*4f150*/  ULDC UR47, c[0x0][0x228] ;  /* 0x00008a00002f7ab9 */ /* 0x000fe20000000800 */
[----:B------:R-:W-:Y:S02]  /*4f160*/  LOP3.LUT R168, R168, 0xfffffffe, RZ, 0xc0, !PT ;  /* 0xfffffffea8a87812 */ /* 0x000fe400078ec0ff */
[----:B------:R-:W-:Y:S02]  /*4f170*/  LOP3.LUT R167, R167, 0xdfffffff, RZ, 0xc0, !PT ;  /* 0xdfffffffa7a77812 */ /* 0x000fe400078ec0ff */
[----:B------:R-:W-:Y:S02]  /*4f180*/  @P2 LOP3.LUT R168, R168, 0x1, RZ, 0xfc, !PT ;  /* 0x00000001a8a82812 */ /* 0x000fe400078efcff */
[----:B------:R-:W-:Y:S01]  /*4f190*/  ISETP.LT.AND P2, PT, R13, UR57, !P0 ;  /* 0x000000390d007c0c */ /* 0x000fe2000c741270 */
[----:B------:R-:W-:Y:S01]  /*4f1a0*/  ULDC UR57, c[0x0][0x228] ;  /* 0x00008a0000397ab9 */ /* 0x000fe20000000800 */
[----:B------:R-:W-:Y:S01]  /*4f1b0*/  ISETP.LT.AND P1, PT, R12, UR44, !P0 ;  /* 0x0000002c0c007c0c */ /* 0x000fe2000c721270 */
[----:B-1----:R-:W-:-:S02]  /*4f1c0*/  VIADD R24, R24, UR28 ;  /* 0x0000001c18187c36 */ /* 0x002fc40008000000 */
        /* <DEDUP_REMOVED lines=15> */
[----:B------:R-:W3:Y:S01]  /*4f2c0*/  LDL.LU R34, [R1+0x28ac] ;  /* 0x0028ac0001227983 */ /* 0x000ee20000300800 */
[----:B------:R-:W-:Y:S01]  /*4f2d0*/  ISETP.LT.AND P2, PT, R13, UR57, !P0 ;  /* 0x000000390d007c0c */ /* 0x000fe2000c741270 */
[----:B------:R-:W-:Y:S01]  /*4f2e0*/  ULDC UR47, c[0x0][0x228] ;  /* 0x00008a00002f7ab9 */ /* 0x000fe20000000800 */
[----:B------:R-:W-:Y:S01]  /*4f2f0*/  ISETP.LT.AND P1, PT, R12, UR46, !P0 ;  /* 0x0000002e0c007c0c */ /* 0x000fe2000c721270 */
[----:B------:R-:W-:Y:S01]  /*4f300*/  ULDC UR57, c[0x0][0x228] ;  /* 0x00008a0000397ab9 */ /* 0x000fe20000000800 */
[----:B------:R-:W-:Y:S01]  /*4f310*/  ULDC UR46, c[0x0][0x228] ;  /* 0x00008a00002e7ab9 */ /* 0x000fe20000000800 */
[----:B-1----:R-:W-:Y:S01]  /*4f320*/  VIADD R24, R24, UR28 ;  /* 0x0000001c18187c36 */ /* 0x002fe20008000000 */
[----:B------:R-:W-:-:S05]  /*4f330*/  ULDC UR28, c[0x0][0x248] ;  /* 0x00009200001c7ab9 */ /* 0x000fca0000000800 */
[----:B------:R-:W-:Y:S01]  /*4f340*/  @P3 LOP3.LUT R167, R167, 0x2000000, RZ, 0xfc, !PT ;  /* 0x02000000a7a73812 */ /* 0x000fe200078efcff */
[----:B------:R1:W-:Y:S03]  /*4f350*/  STL [R1+0x26e4], R24 ;  /* 0x0026e41801007387 */ /* 0x0003e60000100800 */
[----:B------:R-:W-:Y:S01]  /*4f360*/  LOP3.LUT R167, R167, 0xfeffffff, RZ, 0xc0, !PT ;  /* 0xfeffffffa7a77812 */ /* 0x000fe200078ec0ff */
[----:B------:R-:W4:Y:S03]  /*4f370*/  LDL.LU R33, [R1+0x28a8] ;  /* 0x0028a80001217983 */ /* 0x000f260000300800 */
        /* <DEDUP_REMOVED lines=18> */
[----:B------:R-:W-:-:S06]  /*4f4a0*/  ULDC UR47, c[0x0][0x228] ;  /* 0x00008a00002f7ab9 */ /* 0x000fcc0000000800 */
[----:B------:R-:W-:Y:S01]  /*4f4b0*/  @P3 LOP3.LUT R167, R167, 0x200000, RZ, 0xfc, !PT ;  /* 0x00200000a7a73812 */ /* 0x000fe200078efcff */
[----:B-1----:R-:W-:Y:S01]  /*4f4c0*/  VIADD R24, R24, UR28 ;  /* 0x0000001c18187c36 */ /* 0x002fe20008000000 */
[----:B------:R-:W-:Y:S01]  /*4f4d0*/  ISETP.LT.AND P0, PT, R11, UR38, !P0 ;  /* 0x000000260b007c0c */ /* 0x000fe2000c701270 */
[----:B------:R-:W-:Y:S01]  /*4f4e0*/  ULDC UR28, c[0x0][0x248] ;  /* 0x00009200001c7ab9 */ /* 0x000fe20000000800 */
        /* <DEDUP_REMOVED lines=14> */
[----:B------:R-:W4:Y:S01]  /*4f5d0*/  LDL.LU R31, [R1+0x28a0] ;  /* 0x0028a000011f7983 */ /* 0x000f220000300800 */
        /* <DEDUP_REMOVED lines=25> */
[----:B------:R-:W-:Y:S02]  /*4f770*/  LOP3.LUT R167, R167, 0xffffefff, RZ, 0xc0, !PT ;  /* 0xffffefffa7a77812 */ /* 0x000fe400078ec0ff */
[----:B------:R-:W-:Y:S01]  /*4f780*/  ISETP.LT.AND P0, PT, R11, UR32, !P0 ;  /* 0x000000200b007c0c */ /* 0x000fe2000c701270 */
[----:B-1----:R-:W-:Y:S01]  /*4f790*/  VIADD R24, R24, UR28 ;  /* 0x0000001c18187c36 */ /* 0x002fe20008000000 */
[----:B------:R-:W-:Y:S01]  /*4f7a0*/  @P2 LOP3.LUT R167, R167, 0x1000, RZ, 0xfc, !PT ;  /* 0x00001000a7a72812 */ /* 0x000fe200078efcff */
[----:B------:R-:W4:Y:S01]  /*4f7b0*/  LDL.LU R29, [R1+0x2898] ;  /* 0x00289800011d7983 */ /* 0x000f220000300800 */
[----:B------:R-:W-:Y:S01]  /*4f7c0*/  ULDC UR28, c[0x0][0x248] ;  /* 0x00009200001c7ab9 */ /* 0x000fe20000000800 */
[----:B------:R-:W-:Y:S01]  /*4f7d0*/  ULDC UR32, c[0x0][0x228] ;  /* 0x00008a0000207ab9 */ /* 0x000fe20000000800 */
        /* <DEDUP_REMOVED lines=10> */
[----:B------:R-:W4:Y:S01]  /*4f880*/  LDL.LU R28, [R1+0x2894] ;  /* 0x00289400011c7983 */ /* 0x000f220000300800 */
[----:B------:R-:W-:Y:S01]  /*4f890*/  ISETP.LT.AND P1, PT, R12, UR45, !P0 ;  /* 0x0000002d0c007c0c */ /* 0x000fe2000c721270 */
[----:B------:R-:W-:-:S06]  /*4f8a0*/  ULDC UR58, c[0x0][0x228] ;  /* 0x00008a00003a7ab9 */ /* 0x000fcc0000000800 */
[----:B------:R-:W-:Y:S01]  /*4f8b0*/  @P3 LOP3.LUT R167, R167, 0x200, RZ, 0xfc, !PT ;  /* 0x00000200a7a73812 */ /* 0x000fe200078efcff */
[----:B-1----:R-:W-:Y:S01]  /*4f8c0*/  VIADD R24, R24, UR28 ;  /* 0x0000001c18187c36 */ /* 0x002fe20008000000 */
[----:B------:R-:W-:Y:S01]  /*4f8d0*/  ISETP.LT.AND P0, PT, R11, UR30, !P0 ;  /* 0x0000001e0b007c0c */ /* 0x000fe2000c701270 */
[----:B------:R-:W-:Y:S01]  /*4f8e0*/  ULDC UR28, c[0x0][0x248] ;  /* 0x00009200001c7ab9 */ /* 0x000fe20000000800 */
[----:B------:R-:W-:Y:S01]  /*4f8f0*/  LOP3.LUT R167, R167, 0xfffffeff, RZ, 0xc0, !PT ;  /* 0xfffffeffa7a77812 */ /* 0x000fe200078ec0ff */
[----:B------:R-:W-:Y:S01]  /*4f900*/  ULDC UR30, c[0x0][0x228] ;  /* 0x00008a00001e7ab9 */ /* 0x000fe20000000800 */
[----:B------:R-:W-:Y:S01]  /*4f910*/  VIADD R225, R10, 0x141 ;  /* 0x000001410ae17836 */ /* 0x000fe20000000000 */
[----:B------:R-:W-:Y:S01]  /*4f920*/  ULDC UR45, c[0x0][0x228] ;  /* 0x00008a00002d7ab9 */ /* 0x000fe20000000800 */
[----:B------:R-:W-:-:S04]  /*4f930*/  @P2 LOP3.LUT R167, R167, 0x100, RZ, 0xfc, !PT ;  /* 0x00000100a7a72812 */ /* 0x000fc800078efcff */
        /* <DEDUP_REMOVED lines=26> */
[----:B------:R-:W-:Y:S02]  /*4fae0*/  ISETP.LT.AND P1, PT, R12, UR15, !P0 ;  /* 0x0000000f0c007c0c */ /* 0x000fe4000c721270 */
[----:B------:R-:W-:Y:S02]  /*4faf0*/  ISETP.LT.AND P3, PT, R14, UR12, !P0 ;  /* 0x0000000c0e007c0c */ /* 0x000fe4000c761270 */
[----:B------:R-:W-:Y:S01]  /*4fb00*/  ISETP.LT.AND P2, PT, R13, UR10, !P0 ;  /* 0x0000000a0d007c0c */ /* 0x000fe2000c741270 */
[----:B------:R1:W-:Y:S01]  /*4fb10*/  STL [R1+0x26fc], R24 ;  /* 0x0026fc1801007387 */ /* 0x0003e20000100800 */
[----:B------:R-:W-:Y:S01]  /*4fb20*/  ISETP.LT.AND P0, PT, R11, UR38, !P0 ;  /* 0x000000260b007c0c */ /* 0x000fe2000c701270 */
[----:B------:R-:W-:Y:S01]  /*4fb30*/  ULDC UR10, c[0x0][0x248] ;  /* 0x00009200000a7ab9 */ /* 0x000fe20000000800 */
[----:B------:R-:W-:Y:S01]  /*4fb40*/  LOP3.LUT R167, R167, 0xfffffffd, RZ, 0xc0, !PT ;  /* 0xfffffffda7a77812 */ /* 0x000fe200078ec0ff */
[----:B------:R-:W4:Y:S01]  /*4fb50*/  LDL.LU R26, [R1+0x288c] ;  /* 0x00288c00011a7983 */ /* 0x000f220000300800 */
[----:B------:R-:W-:-:S03]  /*4fb60*/  ULDC UR38, c[0x0][0x228] ;  /* 0x00008a0000267ab9 */ /* 0x000fc60000000800 */
[----:B------:R-:W-:-:S04]  /*4fb70*/  @P1 LOP3.LUT R166, R166, 0x80000000, RZ, 0xfc, !PT ;  /* 0x80000000a6a61812 */ /* 0x000fc800078efcff */
[----:B------:R-:W-:-:S04]  /*4fb80*/  LOP3.LUT R166, R166, 0xbfffffff, RZ, 0xc0, !PT ;  /* 0xbfffffffa6a67812 */ /* 0x000fc800078ec0ff */
[----:B------:R-:W-:Y:S02]  /*4fb90*/  @P0 LOP3.LUT R166, R166, 0x40000000, RZ, 0xfc, !PT ;  /* 0x40000000a6a60812 */ /* 0x000fe400078efcff */
[----:B------:R-:W-:Y:S02]  /*4fba0*/  ISETP.GE.AND P0, PT, R25, UR33, PT ;  /* 0x0000002119007c0c */ /* 0x000fe4000bf06270 */
[----:B------:R-:W-:Y:S02]  /*4fbb0*/  @P3 LOP3.LUT R167, R167, 0x2, RZ, 0xfc, !PT ;  /* 0x00000002a7a73812 */ /* 0x000fe400078efcff */
[----:B------:R-:W-:Y:S01]  /*4fbc0*/  ISETP.LT.AND P3, PT, R14, UR5, !P0 ;  /* 0x000000050e007c0c */ /* 0x000fe2000c761270 */
[----:B-1----:R-:W-:Y:S01]  /*4fbd0*/  VIADD R24, R24, UR25 ;  /* 0x0000001918187c36 */ /* 0x002fe20008000000 */
[----:B------:R-:W-:Y:S01]  /*4fbe0*/  LOP3.LUT R167, R167, 0xfffffffe, RZ, 0xc0, !PT ;  /* 0xfffffffea7a77812 */ /* 0x000fe200078ec0ff */
[----:B------:R-:W-:Y:S01]  /*4fbf0*/  ULDC UR5, c[0x0][0x248] ;  /* 0x0000920000057ab9 */ /* 0x000fe20000000800 */
[----:B------:R-:W-:Y:S01]  /*4fc00*/  LOP3.LUT R166, R166, 0xdfffffff, RZ, 0xc0, !PT ;  /* 0xdfffffffa6a67812 */ /* 0x000fe200078ec0ff */
[C---:B------:R-:W-:Y:S01]  /*4fc10*/  VIADD R224, R10.reuse, 0x140 ;  /* 0x000001400ae07836 */ /* 0x040fe20000000000 */
[----:B------:R-:W-:Y:S01]  /*4fc20*/  @P2 LOP3.LUT R167, R167, 0x1, RZ, 0xfc, !PT ;  /* 0x00000001a7a72812 */ /* 0x000fe200078efcff */
[C---:B------:R-:W-:Y:S01]  /*4fc30*/  VIADD R223, R10.reuse, 0x13f ;  /* 0x0000013f0adf7836 */ /* 0x040fe20000000000 */
[----:B------:R-:W-:Y:S01]  /*4fc40*/  ISETP.LT.AND P2, PT, R13, UR11, !P0 ;  /* 0x0000000b0d007c0c */ /* 0x000fe2000c741270 */
[----:B------:R-:W-:Y:S01]  /*4fc50*/  VIADD R222, R10, 0x13e ;  /* 0x0000013e0ade7836 */ /* 0x000fe20000000000 */
[----:B------:R-:W-:Y:S01]  /*4fc60*/  ISETP.LT.AND P1, PT, R12, UR13, !P0 ;  /* 0x0000000d0c007c0c */ /* 0x000fe2000c721270 */
[----:B------:R1:W-:Y:S01]  /*4fc70*/  STL [R1+0x2700], R24 ;  /* 0x0027001801007387 */ /* 0x0003e20000100800 */
[----:B------:R-:W-:Y:S01]  /*4fc80*/  ULDC UR25, c[0x0][0x228] ;  /* 0x00008a0000197ab9 */ /* 0x000fe20000000800 */
[----:B------:R-:W-:Y:S01]  /*4fc90*/  @P3 LOP3.LUT R166, R166, 0x20000000, RZ, 0xfc, !PT ;  /* 0x20000000a6a63812 */ /* 0x000fe200078efcff */
[----:B------:R-:W-:-:S03]  /*4fca0*/  ULDC.64 UR12, c[0x0][0x228] ;  /* 0x00008a00000c7ab9 */ /* 0x000fc60000000a00 */
[----:B------:R-:W-:-:S04]  /*4fcb0*/  LOP3.LUT R166, R166, 0xefffffff, RZ, 0xc0, !PT ;  /* 0xefffffffa6a67812 */ /* 0x000fc800078ec0ff */
[----:B------:R-:W-:Y:S02]  /*4fcc0*/  @P2 LOP3.LUT R166, R166, 0x10000000, RZ, 0xfc, !PT ;  /* 0x10000000a6a62812 */ /* 0x000fe400078efcff */
[----:B------:R-:W-:Y:S01]  /*4fcd0*/  ISETP.LT.AND P0, PT, R11, UR34, !P0 ;  /* 0x000000220b007c0c */ /* 0x000fe2000c701270 */
[----:B-1----:R-:W-:Y:S01]  /*4fce0*/  VIADD R24, R24, UR10 ;  /* 0x0000000a18187c36 */ /* 0x002fe20008000000 */
[----:B------:R-:W-:Y:S01]  /*4fcf0*/  LOP3.LUT R166, R166, 0xf7ffffff, RZ, 0xc0, !PT ;  /* 0xf7ffffffa6a67812 */ /* 0x000fe200078ec0ff */
[----:B------:R-:W-:Y:S01]  /*4fd00*/  ULDC.64 UR10, c[0x0][0x228] ;  /* 0x00008a00000a7ab9 */ /* 0x000fe20000000a00 */
[----:B------:R-:W-:Y:S02]  /*4fd10*/  ULDC UR34, c[0x0][0x228] ;  /* 0x00008a0000227ab9 */ /* 0x000fe40000000800 */
[----:B------:R-:W-:-:S04]  /*4fd20*/  @P1 LOP3.LUT R166, R166, 0x8000000, RZ, 0xfc, !PT ;  /* 0x08000000a6a61812 */ /* 0x000fc800078efcff */
[----:B------:R-:W-:-:S04]  /*4fd30*/  LOP3.LUT R166, R166, 0xfbffffff, RZ, 0xc0, !PT ;  /* 0xfbffffffa6a67812 */ /* 0x000fc800078ec0ff */
[----:B------:R-:W-:Y:S02]  /*4fd40*/  @P0 LOP3.LUT R166, R166, 0x4000000, RZ, 0xfc, !PT ;  /* 0x04000000a6a60812 */ /* 0x000fe400078efcff */
[----:B------:R-:W-:-:S04]  /*4fd50*/  ISETP.GE.AND P0, PT, R251, UR31, PT ;  /* 0x0000001ffb007c0c */ /* 0x000fc8000bf06270 */
[----:B------:R-:W-:Y:S01]  /*4fd60*/  ISETP.LT.AND P3, PT, R14, UR14, !P0 ;  /* 0x0000000e0e007c0c */ /* 0x000fe2000c761270 */
[----:B------:R-:W-:Y:S01]  /*4fd70*/  ULDC.64 UR14, c[0x0][0x228] ;  /* 0x00008a00000e7ab9 */ /* 0x000fe20000000a00 */
[----:B------:R-:W-:Y:S01]  /*4fd80*/  ISETP.LT.AND P2, PT, R13, UR9, !P0 ;  /* 0x000000090d007c0c */ /* 0x000fe2000c741270 */
[----:B------:R1:W-:Y:S01]  /*4fd90*/  STL [R1+0x2704], R24 ;  /* 0x0027041801007387 */ /* 0x0003e20000100800 */
[----:B------:R-:W-:Y:S01]  /*4fda0*/  LOP3.LUT R166, R166, 0xfdffffff, RZ, 0xc0, !PT ;  /* 0xfdffffffa6a67812 */ /* 0x000fe200078ec0ff */
[----:B------:R-:W-:Y:S01]  /*4fdb0*/  ULDC UR9, c[0x0][0x248] ;  /* 0x0000920000097ab9 */ /* 0x000fe20000000800 */
[----:B------:R-:W-:Y:S01]  /*4fdc0*/  ISETP.LT.AND P1, PT, R12, UR18, !P0 ;  /* 0x000000120c007c0c */ /* 0x000fe2000c721270 */
[----:B------:R-:W4:Y:S06]  /*4fdd0*/  LDL.LU R25, [R1+0x2888] ;  /* 0x0028880001197983 */ /* 0x000f2c0000300800 */
        /* <DEDUP_REMOVED lines=14> */
[----:B------:R-:W-:Y:S01]  /*4fec0*/  VIADD R251, R24, UR5 ;  /* 0x0000000518fb7c36 */ /* 0x000fe20008000000 */
[----:B------:R-:W-:Y:S01]  /*4fed0*/  ISETP.LT.AND P2, PT, R13, UR16, !P0 ;  /* 0x000000100d007c0c */ /* 0x000fe2000c741270 */
[----:B------:R1:W-:Y:S01]  /*4fee0*/  STL [R1+0x2708], R24 ;  /* 0x0027081801007387 */ /* 0x0003e20000100800 */
[----:B------:R-:W-:Y:S01]  /*4fef0*/  LOP3.LUT R166, R166, 0xffdfffff, RZ, 0xc0, !PT ;  /* 0xffdfffffa6a67812 */ /* 0x000fe200078ec0ff */
[----:B------:R-:W-:Y:S01]  /*4ff00*/  ULDC UR5, c[0x0][0x248] ;  /* 0x0000920000057ab9 */ /* 0x000fe20000000800 */
[----:B------:R-:W-:Y:S01]  /*4ff10*/  ISETP.LT.AND P1, PT, R12, UR21, !P0 ;  /* 0x000000150c007c0c */ /* 0x000fe2000c721270 */
[----:B------:R-:W-:Y:S01]  /*4ff20*/  ULDC UR16, c[0x0][0x228] ;  /* 0x00008a0000107ab9 */ /* 0x000fe20000000800 */
[----:B------:R-:W-:-:S05]  /*4ff30*/  ULDC UR17, c[0x0][0x228] ;  /* 0x00008a0000117ab9 */ /* 0x000fca0000000800 */
[----:B------:R-:W-:Y:S01]  /*4ff40*/  @P3 LOP3.LUT R166, R166, 0x200000, RZ, 0xfc, !PT ;  /* 0x00200000a6a63812 */ /* 0x000fe200078efcff */
[----:B-1----:R-:W4:Y:S01]  /*4ff50*/  LDL.LU R24, [R1+0x2884] ;  /* 0x0028840001187983 */ /* 0x002f220000300800 */
[----:B------:R-:W-:Y:S02]  /*4ff60*/  ULDC UR21, c[0x0][0x228] ;  /* 0x00008a0000157ab9 */ /* 0x000fe40000000800 */
[----:B------:R-:W-:-:S04]  /*4ff70*/  LOP3.LUT R166, R166, 0xffefffff, RZ, 0xc0, !PT ;  /* 0xffefffffa6a67812 */ /* 0x000fc800078ec0ff */
[----:B------:R-:W-:Y:S02]  /*4ff80*/  @P2 LOP3.LUT R166, R166, 0x100000, RZ, 0xfc, !PT ;  /* 0x00100000a6a62812 */ /* 0x000fe400078efcff */
[----:B------:R-:W-:Y:S01]  /*4ff90*/  ISETP.LT.AND P0, PT, R11, UR12, !P0 ;  /* 0x0000000c0b007c0c */ /* 0x000fe2000c701270 */
[----:B------:R1:W-:Y:S01]  /*4ffa0*/  STL [R1+0x270c], R251 ;  /* 0x00270cfb01007387 */ /* 0x0003e20000100800 */
[----:B------:R-:W-:Y:S01]  /*4ffb0*/  LOP3.LUT R166, R166, 0xfff7ffff, RZ, 0xc0, !PT ;  /* 0xfff7ffffa6a67812 */ /* 0x000fe200078ec0ff */
[----:B------:R-:W-:-:S03]  /*4ffc0*/  ULDC UR12, c[0x0][0x228] ;  /* 0x00008a00000c7ab9 */ /* 0x000fc60000000800 */
[----:B------:R-:W-:-:S04]  /*4ffd0*/  @P1 LOP3.LUT R166, R166, 0x80000, RZ, 0xfc, !PT ;  /* 0x00080000a6a61812 */ /* 0x000fc800078efcff */
[----:B------:R-:W-:-:S04]  /*4ffe0*/  LOP3.LUT R166, R166, 0xfffbffff, RZ, 0xc0, !PT ;  /* 0xfffbffffa6a67812 */ /* 0x000fc800078ec0ff */
[----:B------:R-:W-:Y:S02]  /*4fff0*/  @P0 LOP3.LUT R166, R166, 0x40000, RZ, 0xfc, !PT ;  /* 0x00040000a6a60812 */ /* 0x000fe400078efcff */
[----:B------:R-:W-:Y:S01]  /*50000*/  ISETP.GE.AND P0, PT, R249, UR39, PT ;  /* 0x00000027f9007c0c */ /* 0x000fe2000bf06270 */
[----:B------:R-:W-:-:S03]  /*50010*/  ULDC UR39, c[0x0][0x228] ;  /* 0x00008a0000277ab9 */ /* 0x000fc60000000800 */
[----:B------:R-:W-:Y:S01]  /*50020*/  ISETP.LT.AND P3, PT, R14, UR20, !P0 ;  /* 0x000000140e007c0c */ /* 0x000fe2000c761270 */
[----:B-1----:R-:W-:Y:S01]  /*50030*/  VIADD R251, R251, UR5 ;  /* 0x00000005fbfb7c36 */ /* 0x002fe20008000000 */
[----:B------:R-:W-:Y:S01]  /*50040*/  ISETP.LT.AND P2, PT, R13, UR19, !P0 ;  /* 0x000000130d007c0c */ /* 0x000fe2000c741270 */
[----:B------:R-:W-:Y:S01]  /*50050*/  ULDC.64 UR18, c[0x0][0x228] ;  /* 0x00008a0000127ab9 */ /* 0x000fe20000000a00 */
[----:B------:R-:W-:Y:S01]  /*50060*/  LOP3.LUT R166, R166, 0xfffdffff, RZ, 0xc0, !PT ;  /* 0xfffdffffa6a67812 */ /* 0x000fe200078ec0ff */
[----:B------:R-:W-:Y:S01]  /*50070*/  ULDC UR5, c[0x0][0x228] ;  /* 0x00008a0000057ab9 */ /* 0x000fe20000000800 */
[----:B------:R-:W-:Y:S01]  /*50080*/  ISETP.LT.AND P1, PT, R12, UR23, !P0 ;  /* 0x000000170c007c0c */ /* 0x000fe2000c721270 */
[----:B------:R-:W-:Y:S01]  /*50090*/  VIADD R250, R251, UR9 ;  /* 0x00000009fbfa7c36 */ /* 0x000fe20008000000 */
[----:B------:R-:W-:-:S05]  /*500a0*/  ULDC UR20, c[0x0][0x228] ;  /* 0x00008a0000147ab9 */ /* 0x000fca0000000800 */
[----:B------:R-:W-:Y:S01]  /*500b0*/  @P3 LOP3.LUT R166, R166, 0x20000, RZ, 0xfc, !PT ;  /* 0x00020000a6a63812 */ /* 0x000fe200078efcff */
[----:B------:R-:W-:Y:S01]  /*500c0*/  ULDC UR9, c[0x0][0x248] ;  /* 0x0000920000097ab9 */ /* 0x000fe20000000800 */
[----:B------:R-:W-:Y:S02]  /*500d0*/  ULDC UR23, c[0x0][0x228] ;  /* 0x00008a0000177ab9 */ /* 0x000fe40000000800 */
[----:B------:R-:W-:-:S04]  /*500e0*/  LOP3.LUT R166, R166, 0xfffeffff, RZ, 0xc0, !PT ;  /* 0xfffeffffa6a67812 */ /* 0x000fc800078ec0ff */
[----:B------:R-:W-:Y:S02]  /*500f0*/  @P2 LOP3.LUT R166, R166, 0x10000, RZ, 0xfc, !PT ;  /* 0x00010000a6a62812 */ /* 0x000fe400078efcff */
[----:B------:R-:W-:Y:S01]  /*50100*/  ISETP.LT.AND P0, PT, R11, UR14, !P0 ;  /* 0x0000000e0b007c0c */ /* 0x000fe2000c701270 */
[----:B------:R-:W-:Y:S01]  /*50110*/  ULDC UR14, c[0x0][0x228] ;  /* 0x00008a00000e7ab9 */ /* 0x000fe20000000800 */
[----:B------:R-:W-:-:S04]  /*50120*/  LOP3.LUT R166, R166, 0xffff7fff, RZ, 0xc0, !PT ;  /* 0xffff7fffa6a67812 */ /* 0x000fc800078ec0ff */
[----:B------:R-:W-:-:S04]  /*50130*/  @P1 LOP3.LUT R166, R166, 0x8000, RZ, 0xfc, !PT ;  /* 0x00008000a6a61812 */ /* 0x000fc800078efcff */
[----:B------:R-:W-:-:S04]  /*50140*/  LOP3.LUT R166, R166, 0xffffbfff, RZ, 0xc0, !PT ;  /* 0xffffbfffa6a67812 */ /* 0x000fc800078ec0ff */
[----:B------:R-:W-:Y:S02]  /*50150*/  @P0 LOP3.LUT R166, R166, 0x4000, RZ, 0xfc, !PT ;  /* 0x00004000a6a60812 */ /* 0x000fe400078efcff */
[----:B------:R-:W-:-:S04]  /*50160*/  ISETP.GE.AND P0, PT, R248, UR35, PT ;  /* 0x00000023f8007c0c */ /* 0x000fc8000bf06270 */
[----:B------:R-:W-:Y:S01]  /*50170*/  ISETP.LT.AND P3, PT, R14, UR24, !P0 ;  /* 0x000000180e007c0c */ /* 0x000fe2000c761270 */
[----:B------:R-:W-:Y:S01]  /*50180*/  VIADD R249, R250, UR9 ;  /* 0x00000009faf97c36 */ /* 0x000fe20008000000 */
[----:B------:R-:W-:Y:S01]  /*50190*/  ISETP.LT.AND P2, PT, R13, UR22, !P0 ;  /* 0x000000160d007c0c */ /* 0x000fe2000c741270 */
[----:B------:R-:W-:Y:S01]  /*501a0*/  ULDC UR9, c[0x0][0x248] ;  /* 0x0000920000097ab9 */ /* 0x000fe20000000800 */
[----:B------:R-:W-:Y:S01]  /*501b0*/  LOP3.LUT R166, R166, 0xffffdfff, RZ, 0xc0, !PT ;  /* 0xffffdfffa6a67812 */ /* 0x000fe200078ec0ff */
[----:B------:R-:W-:Y:S01]  /*501c0*/  ULDC UR24, c[0x0][0x228] ;  /* 0x00008a0000187ab9 */ /* 0x000fe20000000800 */
[----:B------:R-:W-:Y:S01]  /*501d0*/  ISETP.LT.AND P1, PT, R12, UR27, !P0 ;  /* 0x0000001b0c007c0c */ /* 0x000fe2000c721270 */
[----:B------:R-:W-:Y:S01]  /*501e0*/  ULDC.64 UR26, c[0x0][0x228] ;  /* 0x00008a00001a7ab9 */ /* 0x000fe20000000a00 */
[----:B------:R-:W-:-:S05]  /*501f0*/  ULDC UR22, c[0x0][0x228] ;  /* 0x00008a0000167ab9 */ /* 0x000fca0000000800 */
[----:B------:R-:W-:-:S04]  /*50200*/  @P3 LOP3.LUT R166, R166, 0x2000, RZ, 0xfc, !PT ;  /* 0x00002000a6a63812 */ /* 0x000fc800078efcff */
[----:B------:R-:W-:-:S04]  /*50210*/  LOP3.LUT R166, R166, 0xffffefff, RZ, 0xc0, !PT ;  /* 0xffffefffa6a67812 */ /* 0x000fc800078ec0ff */
[----:B------:R-:W-:Y:S02]  /*50220*/  @P2 LOP3.LUT R166, R166, 0x1000, RZ, 0xfc, !PT ;  /* 0x00001000a6a62812 */ /* 0x000fe400078efcff */
[----:B------:R-:W-:Y:S01]  /*50230*/  ISETP.LT.AND P0, PT, R11, UR18, !P0 ;  /* 0x000000120b007c0c */ /* 0x000fe2000c701270 */
[----:B------:R-:W-:Y:S01]  /*50240*/  VIADD R248, R249, UR9 ;  /* 0x00000009f9f87c36 */ /* 0x000fe20008000000 */
[----:B------:R-:W-:Y:S01]  /*50250*/  LOP3.LUT R166, R166, 0xfffff7ff, RZ, 0xc0, !PT ;  /* 0xfffff7ffa6a67812 */ /* 0x000fe200078ec0ff */
[----:B------:R-:W-:Y:S01]  /*50260*/  ULDC UR9, c[0x0][0x248] ;  /* 0x0000920000097ab9 */ /* 0x000fe20000000800 */
[----:B------:R-:W-:Y:S02]  /*50270*/  ULDC UR18, c[0x0][0x228] ;  /* 0x00008a0000127ab9 */ /* 0x000fe40000000800 */
[----:B------:R-:W-:-:S04]  /*50280*/  @P1 LOP3.LUT R166, R166, 0x800, RZ, 0xfc, !PT ;  /* 0x00000800a6a61812 */ /* 0x000fc800078efcff */
[----:B------:R-:W-:-:S04]  /*50290*/  LOP3.LUT R166, R166, 0xfffffbff, RZ, 0xc0, !PT ;  /* 0xfffffbffa6a67812 */ /* 0x000fc800078ec0ff */
[----:B------:R-:W-:Y:S02]  /*502a0*/  @P0 LOP3.LUT R166, R166, 0x400, RZ, 0xfc, !PT ;  /* 0x00000400a6a60812 */ /* 0x000fe400078efcff */
[----:B------:R-:W-:Y:S01]  /*502b0*/  ISETP.GE.AND P0, PT, R239, UR11, PT ;  /* 0x0000000bef007c0c */ /* 0x000fe2000bf06270 */
[----:B------:R-:W-:-:S03]  /*502c0*/  ULDC UR11, c[0x0][0x228] ;  /* 0x00008a00000b7ab9 */ /* 0x000fc60000000800 */
[----:B------:R-:W-:Y:S02]  /*502d0*/  ISETP.LT.AND P3, PT, R14, UR37, !P0 ;  /* 0x000000250e007c0c */ /* 0x000fe4000c761270 */
[----:B------:R-:W-:Y:S01]  /*502e0*/  LOP3.LUT R166, R166, 0xfffffdff, RZ, 0xc0, !PT ;  /* 0xfffffdffa6a67812 */ /* 0x000fe200078ec0ff */
[----:B------:R-:W-:Y:S01]  /*502f0*/  VIADD R239, R248, UR9 ;  /* 0x00000009f8ef7c36 */ /* 0x000fe20008000000 */
[----:B------:R-:W-:Y:S01]  /*50300*/  ISETP.LT.AND P2, PT, R13, UR40, !P0 ;  /* 0x000000280d007c0c */ /* 0x000fe2000c741270 */
[----:B------:R-:W-:Y:S01]  /*50310*/  ULDC UR9, c[0x0][0x248] ;  /* 0x0000920000097ab9 */ /* 0x000fe20000000800 */
[----:B------:R-:W-:Y:S01]  /*50320*/  ISETP.LT.AND P1, PT, R12, UR41, !P0 ;  /* 0x000000290c007c0c */ /* 0x000fe2000c721270 */
[----:B------:R-:W-:Y:S01]  /*50330*/  ULDC.64 UR40, c[0x0][0x228] ;  /* 0x00008a0000287ab9 */ /* 0x000fe20000000a00 */
        /* <DEDUP_REMOVED lines=8> */
[----:B------:R-:W-:Y:S01]  /*503c0*/  VIADD R219, R10, 0x13b ;  /* 0x0000013b0adb7836 */ /* 0x000fe20000000000 */
[----:B------:R-:W-:Y:S01]  /*503d0*/  LOP3.LUT R166, R166, 0xffffff7f, RZ, 0xc0, !PT ;  /* 0xffffff7fa6a67812 */ /* 0x000fe200078ec0ff */
[----:B------:R-:W-:-:S03]  /*503e0*/  ULDC UR26, c[0x0][0x228] ;  /* 0x00008a00001a7ab9 */ /* 0x000fc60000000800 */
[----:B------:R-:W-:-:S04]  /*503f0*/  @P1 LOP3.LUT R166, R166, 0x80, RZ, 0xfc, !PT ;  /* 0x00000080a6a61812 */ /* 0x000fc800078efcff */
[----:B------:R-:W-:-:S04]  /*50400*/  LOP3.LUT R166, R166, 0xffffffbf, RZ, 0xc0, !PT ;  /* 0xffffffbfa6a67812 */ /* 0x000fc800078ec0ff */
[----:B------:R-:W-:Y:S02]  /*50410*/  @P0 LOP3.LUT R166, R166, 0x40, RZ, 0xfc, !PT ;  /* 0x00000040a6a60812 */ /* 0x000fe400078efcff */
[----:B------:R-:W-:Y:S02]  /*50420*/  ISETP.GE.AND P0, PT, R238, UR13, PT ;  /* 0x0000000dee007c0c */ /* 0x000fe4000bf06270 */
[----:B------:R-:W-:Y:S01]  /*50430*/  LOP3.LUT R166, R166, 0xffffffdf, RZ, 0xc0, !PT ;  /* 0xffffffdfa6a67812 */ /* 0x000fe200078ec0ff */
[----:B------:R-:W-:Y:S01]  /*50440*/  VIADD R238, R239, UR9 ;  /* 0x00000009efee7c36 */ /* 0x000fe20008000000 */
[----:B------:R-:W-:Y:S01]  /*50450*/  ISETP.LT.AND P3, PT, R14, UR30, !P0 ;  /* 0x0000001e0e007c0c */ /* 0x000fe2000c761270 */
[----:B------:R-:W-:Y:S01]  /*50460*/  ULDC.64 UR30, c[0x0][0x228] ;  /* 0x00008a00001e7ab9 */ /* 0x000fe20000000a00 */
[----:B------:R-:W-:Y:S01]  /*50470*/  ISETP.LT.AND P2, PT, R13, UR32, !P0 ;  /* 0x000000200d007c0c */ /* 0x000fe2000c741270 */
[----:B------:R-:W-:Y:S01]  /*50480*/  ULDC UR32, c[0x0][0x228] ;  /* 0x00008a0000207ab9 */ /* 0x000fe20000000800 */
[----:B------:R-:W-:Y:S01]  /*50490*/  ISETP.LT.AND P1, PT, R12, UR42, !P0 ;  /* 0x0000002a0c007c0c */ /* 0x000fe2000c721270 */
[----:B------:R-:W-:Y:S01]  /*504a0*/  ULDC UR9, c[0x0][0x248] ;  /* 0x0000920000097ab9 */ /* 0x000fe20000000800 */
[----:B------:R-:W-:Y:S01]  /*504b0*/  VIADD R218, R10, 0x13a ;  /* 0x0000013a0ada7836 */ /* 0x000fe20000000000 */
        /* <DEDUP_REMOVED lines=17> */
[----:B------:R-:W-:Y:S01]  /*505d0*/  ULDC.64 UR32, c[0x0][0x228] ;  /* 0x00008a0000207ab9 */ /* 0x000fe20000000a00 */
[----:B------:R-:W-:Y:S01]  /*505e0*/  ISETP.LT.AND P0, PT, R11, UR30, !P0 ;  /* 0x0000001e0b007c0c */ /* 0x000fe2000c701270 */
[----:B------:R-:W-:Y:S01]  /*505f0*/  ULDC UR9, c[0x0][0x248] ;  /* 0x0000920000097ab9 */ /* 0x000fe20000000800 */
[----:B------:R-:W-:-:S05]  /*50600*/  ULDC UR15, c[0x0][0x228] ;  /* 0x00008a00000f7ab9 */ /* 0x000fca0000000800 */
[----:B------:R-:W-:-:S04]  /*50610*/  @P1 LOP3.LUT R165, R165, 0x80000000, RZ, 0xfc, !PT ;  /* 0x80000000a5a51812 */ /* 0x000fc800078efcff */
[----:B------:R-:W-:-:S04]  /*50620*/  LOP3.LUT R165, R165, 0xbfffffff, RZ, 0xc0, !PT ;  /* 0xbfffffffa5a57812 */ /* 0x000fc800078ec0ff */
[----:B------:R-:W-:Y:S02]  /*50630*/  @P0 LOP3.LUT R165, R165, 0x40000000, RZ, 0xfc, !PT ;  /* 0x40000000a5a50812 */ /* 0x000fe400078efcff */
[----:B------:R-:W-:Y:S02]  /*50640*/  ISETP.GE.AND P0, PT, R236, UR19, PT ;  /* 0x00000013ec007c0c */ /* 0x000fe4000bf06270 */
[----:B------:R-:W-:Y:S02]  /*50650*/  @P3 LOP3.LUT R166, R166, 0x2, RZ, 0xfc, !PT ;  /* 0x00000002a6a63812 */ /* 0x000fe400078efcff */
[----:B------:R-:W-:Y:S01]  /*50660*/  LOP3.LUT R165, R165, 0xdfffffff, RZ, 0xc0, !PT ;  /* 0xdfffffffa5a57812 */ /* 0x000fe200078ec0ff */
[----:B------:R-:W-:Y:S01]  /*50670*/  VIADD R236, R237, UR9 ;  /* 0x00000009edec7c36 */ /* 0x000fe20008000000 */
[----:B------:R-:W-:Y:S01]  /*50680*/  ISETP.LT.AND P3, PT, R14, UR34, !P0 ;  /* 0x000000220e007c0c */ /* 0x000fe2000c761270 */
[----:B------:R-:W-:Y:S01]  /*50690*/  ULDC UR34, c[0x0][0x228] ;  /* 0x00008a0000227ab9 */ /* 0x000fe20000000800 */
[----:B------:R-:W-:Y:S01]  /*506a0*/  LOP3.LUT R166, R166, 0xfffffffe, RZ, 0xc0, !PT ;  /* 0xfffffffea6a67812 */ /* 0x000fe200078ec0ff */
[----:B------:R-:W-:Y:S01]  /*506b0*/  ULDC UR9, c[0x0][0x248] ;  /* 0x0000920000097ab9 */ /* 0x000fe20000000800 */
[----:B------:R-:W-:-:S02]  /*506c0*/  ULDC UR19, c[0x0][0x228] ;  /* 0x00008a0000137ab9 */ /* 0x000fc40000000800 */
[----:B------:R-:W-:Y:S02]  /*506d0*/  @P2 LOP3.LUT R166, R166, 0x1, RZ, 0xfc, !PT ;  /* 0x00000001a6a62812 */ /* 0x000fe400078efcff */
[----:B------:R-:W-:Y:S01]  /*506e0*/  ISETP.LT.AND P2, PT, R13, UR38, !P0 ;  /* 0x000000260d007c0c */ /* 0x000fe2000c741270 */
[----:B------:R-:W-:Y:S01]  /*506f0*/  ULDC UR38, c[0x0][0x228] ;  /* 0x00008a0000267ab9 */ /* 0x000fe20000000800 */
[----:B------:R-:W-:Y:S01]  /*50700*/  ISETP.LT.AND P1, PT, R12, UR44, !P0 ;  /* 0x0000002c0c007c0c */ /* 0x000fe2000c721270 */
[C---:B------:R-:W-:Y:S02]  /*50710*/  VIADD R217, R10.reuse, 0x139 ;  /* 0x000001390ad97836 */ /* 0x040fe40000000000 */
[----:B------:R-:W-:Y:S01]  /*50720*/  @P3 LOP3.LUT R165, R165, 0x20000000, RZ, 0xfc, !PT ;  /* 0x20000000a5a53812 */ /* 0x000fe200078efcff */
[----:B------:R-:W-:Y:S01]  /*50730*/  VIADD R216, R10, 0x138 ;  /* 0x000001380ad87836 */ /* 0x000fe20000000000 */
        /* <DEDUP_REMOVED lines=12> */
[----:B------:R-:W-:Y:S01]  /*50800*/  ULDC UR34, c[0x0][0x228] ;  /* 0x00008a0000227ab9 */ /* 0x000fe20000000800 */
[----:B------:R-:W-:Y:S01]  /*50810*/  ISETP.LT.AND P2, PT, R13, UR38, !P0 ;  /* 0x000000260d007c0c */ /* 0x000fe2000c741270 */
[----:B------:R-:W-:Y:S01]  /*50820*/  ULDC UR38, c[0x0][0x228] ;  /* 0x00008a0000267ab9 */ /* 0x000fe20000000800 */
[----:B------:R-:W-:Y:S01]  /*50830*/  ISETP.LT.AND P1, PT, R12, UR46, !P0 ;  /* 0x0000002e0c007c0c */ /* 0x000fe2000c721270 */
[----:B------:R-:W-:Y:S01]  /*50840*/  ULDC UR9, c[0x0][0x248] ;  /* 0x0000920000097ab9 */ /* 0x000fe20000000800 */
[----:B------:R-:W-:-:S07]  /*50850*/  ULDC UR27, c[0x0][0x228] ;  /* 0x00008a00001b7ab9 */ /* 0x000fce0000000800 */
[----:B------:R-:W-:Y:S01]  /*50860*/  @P3 LOP3.LUT R165, R165, 0x2000000, RZ, 0xfc, !PT ;  /* 0x02000000a5a53812 */ /* 0x000fe200078efcff */
[----:B------:R-:W-:-:S03]  /*50870*/  ULDC UR46, c[0x0][0x228] ;  /* 0x00008a00002e7ab9 */ /* 0x000fc60000000800 */
        /* <DEDUP_REMOVED lines=11> */
[----:B------:R-:W-:Y:S01]  /*50930*/  ULDC.64 UR34, c[0x0][0x228] ;  /* 0x00008a0000227ab9 */ /* 0x000fe20000000a00 */
[----:B------:R-:W-:Y:S01]  /*50940*/  ISETP.LT.AND P2, PT, R13, UR38, !P0 ;  /* 0x000000260d007c0c */ /* 0x000fe2000c741270 */
[----:B------:R-:W-:Y:S01]  /*50950*/  ULDC UR38, c[0x0][0x228] ;  /* 0x00008a0000267ab9 */ /* 0x000fe20000000800 */
[----:B------:R-:W-:Y:S02]  /*50960*/  LOP3.LUT R165, R165, 0xffdfffff, RZ, 0xc0, !PT ;  /* 0xffdfffffa5a57812 */ /* 0x000fe400078ec0ff */
[----:B------:R-:W-:Y:S01]  /*50970*/  ISETP.LT.AND P1, PT, R12, UR47, !P0 ;  /* 0x0000002f0c007c0c */ /* 0x000fe2000c721270 */
[----:B------:R-:W-:-:S06]  /*50980*/  VIADD R234, R235, UR9 ;  /* 0x00000009ebea7c36 */ /* 0x000fcc0008000000 */
[----:B------:R-:W-:Y:S01]  /*50990*/  @P3 LOP3.LUT R165, R165, 0x200000, RZ, 0xfc, !PT ;  /* 0x00200000a5a53812 */ /* 0x000fe200078efcff */
[----:B------:R-:W-:Y:S01]  /*509a0*/  ULDC UR9, c[0x0][0x248] ;  /* 0x0000920000097ab9 */ /* 0x000fe20000000800 */
[----:B------:R-:W-:Y:S02]  /*509b0*/  ULDC UR47, c[0x0][0x228] ;  /* 0x00008a00002f7ab9 */ /* 0x000fe40000000800 */
        /* <DEDUP_REMOVED lines=9> */
[----:B------:R-:W-:Y:S01]  /*50a50*/  ISETP.GE.AND P0, PT, R233, UR31, PT ;  /* 0x0000001fe9007c0c */ /* 0x000fe2000bf06270 */
[----:B------:R-:W-:-:S03]  /*50a60*/  ULDC.64 UR30, c[0x0][0x228] ;  /* 0x00008a00001e7ab9 */ /* 0x000fc60000000a00 */
[----:B------:R-:W-:Y:S02]  /*50a70*/  ISETP.LT.AND P3, PT, R14, UR39, !P0 ;  /* 0x000000270e007c0c */ /* 0x000fe4000c761270 */
[----:B------:R-:W-:Y:S01]  /*50a80*/  ISETP.LT.AND P2, PT, R13, UR38, !P0 ;  /* 0x000000260d007c0c */ /* 0x000fe2000c741270 */
[----:B------:R-:W-:Y:S01]  /*50a90*/  ULDC.64 UR38, c[0x0][0x228] ;  /* 0x00008a0000267ab9 */ /* 0x000fe20000000a00 */
[----:B------:R-:W-:Y:S02]  /*50aa0*/  LOP3.LUT R165, R165, 0xfffdffff, RZ, 0xc0, !PT ;  /* 0xfffdffffa5a57812 */ /* 0x000fe400078ec0ff */
[----:B------:R-:W-:Y:S01]  /*50ab0*/  ISETP.LT.AND P1, PT, R12, UR50, !P0 ;  /* 0x000000320c007c0c */ /* 0x000fe2000c721270 */
[----:B------:R-:W-:-:S06]  /*50ac0*/  VIADD R233, R234, UR9 ;  /* 0x00000009eae97c36 */ /* 0x000fcc0008000000 */
[----:B------:R-:W-:Y:S01]  /*50ad0*/  @P3 LOP3.LUT R165, R165, 0x20000, RZ, 0xfc, !PT ;  /* 0x00020000a5a53812 */ /* 0x000fe200078efcff */
[----:B------:R-:W-:Y:S01]  /*50ae0*/  ULDC UR9, c[0x0][0x248] ;  /* 0x0000920000097ab9 */ /* 0x000fe20000000800 */
[C---:B------:R-:W-:Y:S02]  /*50af0*/  VIADD R214, R10.reuse, 0x136 ;  /* 0x000001360ad67836 */ /* 0x040fe40000000000 */
[C---:B------:R-:W-:Y:S01]  /*50b00*/  VIADD R213, R10.reuse, 0x135 ;  /* 0x000001350ad57836 */ /* 0x040fe20000000000 */
[----:B------:R-:W-:Y:S01]  /*50b10*/  LOP3.LUT R165, R165, 0xfffeffff, RZ, 0xc0, !PT ;  /* 0xfffeffffa5a57812 */ /* 0x000fe200078ec0ff */
[----:B------:R-:W-:Y:S01]  /*50b20*/  VIADD R212, R10, 0x134 ;  /* 0x000001340ad47836 */ /* 0x000fe20000000000 */
[----:B------:R-:W-:Y:S01]  /*50b30*/  LOP3.LUT R162, R162, 0x7fffffff, RZ, 0xc0, !PT ;  /* 0x7fffffffa2a27812 */ /* 0x000fe200078ec0ff */
[----:B------:R-:W-:Y:S01]  /*50b40*/  ULDC UR50, c[0x0][0x228] ;  /* 0x00008a0000327ab9 */ /* 0x000fe20000000800 */
        /* <DEDUP_REMOVED lines=14> */
[----:B------:R-:W-:-:S06]  /*50c30*/  VIADD R232, R233, UR9 ;  /* 0x00000009e9e87c36 */ /* 0x000fcc0008000000 */
[----:B------:R-:W-:Y:S01]  /*50c40*/  @P3 LOP3.LUT R165, R165, 0x2000, RZ, 0xfc, !PT ;  /* 0x00002000a5a53812 */ /* 0x000fe200078efcff */
[----:B------:R-:W-:Y:S01]  /*50c50*/  ULDC UR9, c[0x0][0x248] ;  /* 0x0000920000097ab9 */ /* 0x000fe20000000800 */
[----:B------:R-:W-:Y:S01]  /*50c60*/  VIADD R211, R10, 0x133 ;  /* 0x000001330ad37836 */ /* 0x000fe20000000000 */
[----:B------:R-:W-:Y:S01]  /*50c70*/  ULDC UR57, c[0x0][0x228] ;  /* 0x00008a0000397ab9 */ /* 0x000fe20000000800 */
        /* <DEDUP_REMOVED lines=18> */
[----:B------:R-:W-:Y:S01]  /*50da0*/  VIADD R210, R10, 0x132 ;  /* 0x000001320ad27836 */ /* 0x000fe20000000000 */
        /* <DEDUP_REMOVED lines=18> */
[----:B------:R-:W-:Y:S01]  /*50ed0*/  VIADD R209, R10, 0x131 ;  /* 0x000001310ad17836 */ /* 0x000fe20000000000 */
[----:B------:R-:W-:-:S06]  /*50ee0*/  ULDC UR41, c[0x0][0x228] ;  /* 0x00008a0000297ab9 */ /* 0x000fcc0000000800 */
        /* <DEDUP_REMOVED lines=13> */
[----:B------:R-:W-:Y:S01]  /*50fc0*/  VIADD R207, R10, 0x12f ;  /* 0x0000012f0acf7836 */ /* 0x000fe20000000000 */
[----:B------:R-:W-:Y:S01]  /*50fd0*/  ISETP.LT.AND P3, PT, R14, UR14, !P0 ;  /* 0x0000000e0e007c0c */ /* 0x000fe2000c761270 */
[----:B------:R-:W-:Y:S01]  /*50fe0*/  ULDC UR14, c[0x0][0x248] ;  /* 0x00009200000e7ab9 */ /* 0x000fe20000000800 */
[----:B------:R-:W-:Y:S01]  /*50ff0*/  ISETP.LT.AND P2, PT, R13, UR61, !P0 ;  /* 0x0000003d0d007c0c */ /* 0x000fe2000c741270 */
[C---:B------:R-:W-:Y:S01]  /*51000*/  VIADD R206, R10.reuse, 0x12e ;  /* 0x0000012e0ace7836 */ /* 0x040fe20000000000 */
[----:B------:R-:W-:Y:S01]  /*51010*/  ISETP.LT.AND P0, PT, R11, UR32, !P0 ;  /* 0x000000200b007c0c */ /* 0x000fe2000c701270 */
[----:B------:R-:W-:Y:S01]  /*51020*/  VIADD R205, R10, 0x12d ;  /* 0x0000012d0acd7836 */ /* 0x000fe20000000000 */
[----:B------:R-:W-:Y:S01]  /*51030*/  LOP3.LUT R165, R165, 0xfffffffd, RZ, 0xc0, !PT ;  /* 0xfffffffda5a57812 */ /* 0x000fe200078ec0ff */
[----:B------:R-:W-:-:S04]  /*51040*/  ULDC UR53, c[0x0][0x228] ;  /* 0x00008a0000357ab9 */ /* 0x000fc80000000800 */
[----:B------:R-:W-:Y:S01]  /*51050*/  @P1 LOP3.LUT R164, R164, 0x80000000, RZ, 0xfc, !PT ;  /* 0x80000000a4a41812 */ /* 0x000fe200078efcff */
[----:B------:R-:W-:Y:S01]  /*51060*/  VIADD R229, R230, UR14 ;  /* 0x0000000ee6e57c36 */ /* 0x000fe20008000000 */
[----:B------:R-:W-:Y:S01]  /*51070*/  @P3 LOP3.LUT R165, R165, 0x2, RZ, 0xfc, !PT ;  /* 0x00000002a5a53812 */ /* 0x000fe200078efcff */
[----:B------:R-:W-:Y:S01]  /*51080*/  ULDC UR14, c[0x0][0x228] ;  /* 0x00008a00000e7ab9 */ /* 0x000fe20000000800 */
[----:B------:R-:W-:Y:S01]  /*51090*/  LOP3.LUT R164, R164, 0xbfffffff, RZ, 0xc0, !PT ;  /* 0xbfffffffa4a47812 */ /* 0x000fe200078ec0ff */
[----:B------:R-:W-:-:S03]  /*510a0*/  ULDC UR61, c[0x0][0x228] ;  /* 0x00008a00003d7ab9 */ /* 0x000fc60000000800 */
[----:B------:R-:W-:Y:S02]  /*510b0*/  @P0 LOP3.LUT R164, R164, 0x40000000, RZ, 0xfc, !PT ;  /* 0x40000000a4a40812 */ /* 0x000fe400078efcff */
[----:B------:R-:W-:Y:S01]  /*510c0*/  ISETP.GE.AND P0, PT, R228, UR39, PT ;  /* 0x00000027e4007c0c */ /* 0x000fe2000bf06270 */
[----:B------:R-:W-:-:S03]  /*510d0*/  ULDC.64 UR38, c[0x0][0x228] ;  /* 0x00008a0000267ab9 */ /* 0x000fc60000000a00 */
[----:B------:R-:W-:Y:S02]  /*510e0*/  ISETP.LT.AND P3, PT, R14, UR59, !P0 ;  /* 0x0000003b0e007c0c */ /* 0x000fe4000c761270 */
[----:B------:R-:W-:Y:S02]  /*510f0*/  LOP3.LUT R165, R165, 0xfffffffe, RZ, 0xc0, !PT ;  /* 0xfffffffea5a57812 */ /* 0x000fe400078ec0ff */
[----:B------:R-:W-:Y:S01]  /*51100*/  LOP3.LUT R164, R164, 0xdfffffff, RZ, 0xc0, !PT ;  /* 0xdfffffffa4a47812 */ /* 0x000fe200078ec0ff */
[----:B------:R-:W-:Y:S01]  /*51110*/  VIADD R228, R229, UR28 ;  /* 0x0000001ce5e47c36 */ /* 0x000fe20008000000 */
[----:B------:R-:W-:Y:S01]  /*51120*/  @P2 LOP3.LUT R165, R165, 0x1, RZ, 0xfc, !PT ;  /* 0x00000001a5a52812 */ /* 0x000fe200078efcff */
[----:B------:R-:W-:Y:S01]  /*51130*/  ULDC UR59, c[0x0][0x228] ;  /* 0x00008a00003b7ab9 */ /* 0x000fe20000000800 */
[----:B------:R-:W-:Y:S01]  /*51140*/  ISETP.LT.AND P2, PT, R13, UR58, !P0 ;  /* 0x0000003a0d007c0c */ /* 0x000fe2000c741270 */
[----:B------:R-:W-:Y:S01]  /*51150*/  ULDC UR58, c[0x0][0x228] ;  /* 0x00008a00003a7ab9 */ /* 0x000fe20000000800 */
[----:B------:R-:W-:Y:S01]  /*51160*/  ISETP.LT.AND P1, PT, R12, UR49, !P0 ;  /* 0x000000310c007c0c */ /* 0x000fe2000c721270 */
[----:B------:R-:W-:-:S02]  /*51170*/  ULDC UR49, c[0x0][0x228] ;  /* 0x00008a0000317ab9 */ /* 0x000fc40000000800 */
[----:B------:R-:W-:-:S04]  /*51180*/  @P3 LOP3.LUT R164, R164, 0x20000000, RZ, 0xfc, !PT ;  /* 0x20000000a4a43812 */ /* 0x000fc800078efcff */
        /* <DEDUP_REMOVED lines=16> */
[----:B------:R-:W-:-:S06]  /*51290*/  ULDC UR48, c[0x0][0x228] ;  /* 0x00008a0000307ab9 */ /* 0x000fcc0000000800 */
        /* <DEDUP_REMOVED lines=32> */
[----:B------:R-:W-:Y:S01]  /*514a0*/  ULDC UR10, c[0x0][0x228] ;  /* 0x00008a00000a7ab9 */ /* 0x000fe20000000800 */
[----:B------:R-:W-:Y:S01]  /*514b0*/  LOP3.LUT R164, R164, 0xfffdffff, RZ, 0xc0, !PT ;  /* 0xfffdffffa4a47812 */ /* 0x000fe200078ec0ff */
[----:B------:R-:W-:Y:S01]  /*514c0*/  ULDC UR45, c[0x0][0x228] ;  /* 0x00008a00002d7ab9 */ /* 0x000fe20000000800 */
[----:B------:R-:W-:Y:S01]  /*514d0*/  ISETP.LT.AND P1, PT, R12, UR12, !P0 ;  /* 0x0000000c0c007c0c */ /* 0x000fe2000c721270 */
[----:B------:R-:W-:Y:S01]  /*514e0*/  VIADD R204, R10, 0x12c ;  /* 0x0000012c0acc7836 */ /* 0x000fe20000000000 */
[----:B------:R-:W-:Y:S01]  /*514f0*/  LOP3.LUT R161, R161, 0x7fffffff, RZ, 0xc0, !PT ;  /* 0x7fffffffa1a17812 */ /* 0x000fe200078ec0ff */
[----:B------:R-:W-:-:S04]  /*51500*/  ULDC UR5, c[0x0][0x248] ;  /* 0x0000920000057ab9 */ /* 0x000fc80000000800 */
        /* <DEDUP_REMOVED lines=11> */
[----:B------:R-:W-:-:S03]  /*515c0*/  ULDC UR35, c[0x0][0x228] ;  /* 0x00008a0000237ab9 */ /* 0x000fc60000000800 */
[----:B------:R-:W-:Y:S02]  /*515d0*/  ISETP.LT.AND P3, PT, R14, UR16, !P0 ;  /* 0x000000100e007c0c */ /* 0x000fe4000c761270 */
[----:B------:R-:W-:Y:S01]  /*515e0*/  ISETP.LT.AND P2, PT, R13, UR17, !P0 ;  /* 0x000000110d007c0c */ /* 0x000fe2000c741270 */
[----:B------:R-:W-:Y:S01]  /*515f0*/  ULDC.64 UR16, c[0x0][0x228] ;  /* 0x00008a0000107ab9 */ /* 0x000fe20000000a00 */
[----:B------:R-:W-:Y:S02]  /*51600*/  LOP3.LUT R164, R164, 0xffffdfff, RZ, 0xc0, !PT ;  /* 0xffffdfffa4a47812 */ /* 0x000fe400078ec0ff */
[----:B------:R-:W-:-:S07]  /*51610*/  ISETP.LT.AND P1, PT, R12, UR21, !P0 ;  /* 0x000000150c007c0c */ /* 0x000fce000c721270 */
        /* <DEDUP_REMOVED lines=20> */
[----:B------:R-:W-:Y:S01]  /*51760*/  VIADD R226, R227, UR5 ;  /* 0x00000005e3e27c36 */ /* 0x000fe20008000000 */
[----:B------:R-:W-:Y:S01]  /*51770*/  LOP3.LUT R164, R164, 0xffffff7f, RZ, 0xc0, !PT ;  /* 0xffffff7fa4a47812 */ /* 0x000fe200078ec0ff */
[----:B------:R-:W-:Y:S01]  /*51780*/  ULDC UR5, c[0x0][0x248] ;  /* 0x0000920000057ab9 */ /* 0x000fe20000000800 */
[C---:B------:R-:W-:Y:S02]  /*51790*/  VIADD R202, R10.reuse, 0x12a ;  /* 0x0000012a0aca7836 */ /* 0x040fe40000000000 */
[----:B------:R-:W-:Y:S01]  /*517a0*/  VIADD R201, R10, 0x129 ;  /* 0x000001290ac97836 */ /* 0x000fe20000000000 */
[----:B------:R-:W-:Y:S01]  /*517b0*/  @P1 LOP3.LUT R164, R164, 0x80, RZ, 0xfc, !PT ;  /* 0x00000080a4a41812 */ /* 0x000fe200078efcff */
[----:B------:R-:W-:-:S02]  /*517c0*/  VIADD R200, R10, 0x128 ;  /* 0x000001280ac87836 */ /* 0x000fc40000000000 */
[----:B------:R-:W-:Y:S01]  /*517d0*/  VIADD R199, R10, 0x127 ;  /* 0x000001270ac77836 */ /* 0x000fe20000000000 */
[----:B------:R-:W-:Y:S01]  /*517e0*/  LOP3.LUT R164, R164, 0xffffffbf, RZ, 0xc0, !PT ;  /* 0xffffffbfa4a47812 */ /* 0x000fe200078ec0ff */
[C---:B------:R-:W-:Y:S02]  /*517f0*/  VIADD R198, R10.reuse, 0x126 ;  /* 0x000001260ac67836 */ /* 0x040fe40000000000 */
[----:B------:R-:W-:Y:S01]  /*51800*/  VIADD R197, R10, 0x125 ;  /* 0x000001250ac57836 */ /* 0x000fe20000000000 */
[----:B------:R-:W-:Y:S01]  /*51810*/  @P0 LOP3.LUT R164, R164, 0x40, RZ, 0xfc, !PT ;  /* 0x00000040a4a40812 */ /* 0x000fe200078efcff */
[----:B------:R-:W-:Y:S01]  /*51820*/  VIADD R196, R10, 0x124 ;  /* 0x000001240ac47836 */ /* 0x000fe20000000000 */
[----:B------:R-:W-:Y:S01]  /*51830*/  ISETP.GE.AND P0, PT, R222, UR29, PT ;  /* 0x0000001dde007c0c */ /* 0x000fe2000bf06270 */
[----:B------:R-:W-:Y:S01]  /*51840*/  VIADD R195, R10, 0x123 ;  /* 0x000001230ac37836 */ /* 0x000fe20000000000 */
[----:B------:R-:W-:Y:S01]  /*51850*/  LOP3.LUT R160, R160, 0x7fffffff, RZ, 0xc0, !PT ;  /* 0x7fffffffa0a07812 */ /* 0x000fe200078ec0ff */
[----:B------:R-:W-:Y:S01]  /*51860*/  VIADD R194, R10, 0x122 ;  /* 0x000001220ac27836 */ /* 0x000fe20000000000 */
[----:B------:R-:W-:Y:S01]  /*51870*/  ISETP.LT.AND P3, PT, R14, UR22, !P0 ;  /* 0x000000160e007c0c */ /* 0x000fe2000c761270 */
[----:B------:R-:W-:Y:S01]  /*51880*/  ULDC UR16, c[0x0][0x228] ;  /* 0x00008a0000107ab9 */ /* 0x000fe20000000800 */
[----:B------:R-:W-:Y:S01]  /*51890*/  ISETP.LT.AND P2, PT, R13, UR23, !P0 ;  /* 0x000000170d007c0c */ /* 0x000fe2000c741270 */
[----:B------:R-:W-:Y:S01]  /*518a0*/  ULDC.64 UR22, c[0x0][0x228] ;  /* 0x00008a0000167ab9 */ /* 0x000fe20000000a00 */
[----:B------:R-:W-:-:S02]  /*518b0*/  LOP3.LUT R164, R164, 0xffffffdf, RZ, 0xc0, !PT ;  /* 0xffffffdfa4a47812 */ /* 0x000fc400078ec0ff */
[----:B------:R-:W-:Y:S01]  /*518c0*/  ISETP.LT.AND P1, PT, R12, UR25, !P0 ;  /* 0x000000190c007c0c */ /* 0x000fe2000c721270 */
[----:B------:R-:W-:-:S06]  /*518d0*/  ULDC.64 UR24, c[0x0][0x228] ;  /* 0x00008a0000187ab9 */ /* 0x000fcc0000000a00 */
        /* <DEDUP_REMOVED lines=14> */
[----:B------:R-:W-:Y:S01]  /*519c0*/  ISETP.LT.AND P2, PT, R13, UR49, !P0 ;  /* 0x000000310d007c0c */ /* 0x000fe2000c741270 */
[----:B------:R-:W-:Y:S01]  /*519d0*/  ULDC UR49, c[0x0][0x228] ;  /* 0x00008a0000317ab9 */ /* 0x000fe20000000800 */
[----:B------:R-:W-:Y:S01]  /*519e0*/  ISETP.LT.AND P0, PT, R11, UR22, !P0 ;  /* 0x000000160b007c0c */ /* 0x000fe2000c701270 */
[----:B------:R-:W-:Y:S01]  /*519f0*/  ULDC UR5, c[0x0][0x248] ;  /* 0x0000920000057ab9 */ /* 0x000fe20000000800 */
[----:B------:R-:W-:Y:S01]  /*51a00*/  LOP3.LUT R164, R164, 0xfffffffd, RZ, 0xc0, !PT ;  /* 0xfffffffda4a47812 */ /* 0x000fe200078ec0ff */
[----:B------:R-:W-:-:S04]  /*51a10*/  ULDC UR15, c[0x0][0x248] ;  /* 0x00009200000f7ab9 */ /* 0x000fc80000000800 */
[----:B------:R-:W-:-:S04]  /*51a20*/  @P1 LOP3.LUT R163, R163, 0x80000000, RZ, 0xfc, !PT ;  /* 0x80000000a3a31812 */ /* 0x000fc800078efcff */
[----:B------:R-:W-:-:S04]  /*51a30*/  LOP3.LUT R163, R163, 0xbfffffff, RZ, 0xc0, !PT ;  /* 0xbfffffffa3a37812 */ /* 0x000fc800078ec0ff */
[----:B------:R-:W-:Y:S02]  /*51a40*/  @P0 LOP3.LUT R163, R163, 0x40000000, RZ, 0xfc, !PT ;  /* 0x40000000a3a30812 */ /* 0x000fe400078efcff */
[----:B------:R-:W-:Y:S02]  /*51a50*/  ISETP.GE.AND P0, PT, R220, UR33, PT ;  /* 0x00000021dc007c0c */ /* 0x000fe4000bf06270 */
        /* <DEDUP_REMOVED lines=9> */
[----:B------:R-:W-:Y:S02]  /*51af0*/  ULDC.64 UR18, c[0x0][0x228] ;  /* 0x00008a0000127ab9 */ /* 0x000fe40000000a00 */
        /* <DEDUP_REMOVED lines=9> */
[----:B------:R-:W-:Y:S01]  /*51b90*/  VIADD R224, R225, UR5 ;  /* 0x00000005e1e07c36 */ /* 0x000fe20008000000 */
[----:B------:R-:W-:Y:S01]  /*51ba0*/  LOP3.LUT R163, R163, 0xfdffffff, RZ, 0xc0, !PT ;  /* 0xfdffffffa3a37812 */ /* 0x000fe200078ec0ff */
[----:B------:R-:W-:Y:S01]  /*51bb0*/  ULDC UR5, c[0x0][0x248] ;  /* 0x0000920000057ab9 */ /* 0x000fe20000000800 */
[----:B------:R-:W-:Y:S01]  /*51bc0*/  ISETP.LT.AND P3, PT, R14, UR28, !P0 ;  /* 0x0000001c0e007c0c */ /* 0x000fe2000c761270 */
[----:B------:R-:W-:Y:S01]  /*51bd0*/  ULDC UR28, c[0x0][0x228] ;  /* 0x00008a00001c7ab9 */ /* 0x000fe20000000800 */
[----:B------:R-:W-:Y:S01]  /*51be0*/  ISETP.LT.AND P2, PT, R13, UR51, !P0 ;  /* 0x000000330d007c0c */ /* 0x000fe2000c741270 */
[----:B------:R-:W-:Y:S01]  /*51bf0*/  ULDC UR51, c[0x0][0x228] ;  /* 0x00008a0000337ab9 */ /* 0x000fe20000000800 */
[----:B------:R-:W-:Y:S01]  /*51c00*/  ISETP.LT.AND P1, PT, R12, UR26, !P0 ;  /* 0x0000001a0c007c0c */ /* 0x000fe2000c721270 */
[----:B------:R-:W-:-:S08]  /*51c10*/  ULDC UR17, c[0x0][0x228] ;  /* 0x00008a0000117ab9 */ /* 0x000fd00000000800 */
        /* <DEDUP_REMOVED lines=16> */
[----:B------:R-:W-:-:S06]  /*51d20*/  ULDC.64 UR26, c[0x0][0x228] ;  /* 0x00008a00001a7ab9 */ /* 0x000fcc0000000a00 */
        /* <DEDUP_REMOVED lines=40> */
[----:B------:R-:W-:Y:S01]  /*51fb0*/  VIADD R220, R221, UR5 ;  /* 0x00000005dddc7c36 */ /* 0x000fe20008000000 */
[----:B------:R-:W-:-:S05]  /*51fc0*/  ULDC UR42, c[0x0][0x228] ;  /* 0x00008a00002a7ab9 */ /* 0x000fca0000000800 */
[----:B------:R-:W-:Y:S01]  /*51fd0*/  @P3 LOP3.LUT R163, R163, 0x2000, RZ, 0xfc, !PT ;  /* 0x00002000a3a33812 */ /* 0x000fe200078efcff */
[----:B------:R-:W-:Y:S01]  /*51fe0*/  ULDC UR5, c[0x0][0x248] ;  /* 0x0000920000057ab9 */ /* 0x000fe20000000800 */
[----:B------:R-:W-:Y:S01]  /*51ff0*/  VIADD R192, R10, 0x120 ;  /* 0x000001200ac07836 */ /* 0x000fe20000000000 */
[----:B------:R-:W-:Y:S01]  /*52000*/  ULDC UR47, c[0x0][0x228] ;  /* 0x00008a00002f7ab9 */ /* 0x000fe20000000800 */
        /* <DEDUP_REMOVED lines=44> */
[----:B------:R-:W-:Y:S01]  /*522d0*/  VIADD R214, R215, UR5 ;  /* 0x00000005d7d67c36 */ /* 0x000fe20008000000 */
[----:B------:R-:W-:-:S07]  /*522e0*/  ULDC UR19, c[0x0][0x228] ;  /* 0x00008a0000137ab9 */ /* 0x000fce0000000800 */
[----:B------:R-:W-:Y:S01]  /*522f0*/  @P3 LOP3.LUT R163, R163, 0x20, RZ, 0xfc, !PT ;  /* 0x00000020a3a33812 */ /* 0x000fe200078efcff */
[----:B------:R-:W-:Y:S01]  /*52300*/  ULDC UR13, c[0x0][0x228] ;  /* 0x00008a00000d7ab9 */ /* 0x000fe20000000800 */
        /* <DEDUP_REMOVED lines=11> */
[----:B------:R-:W-:Y:S02]  /*523c0*/  ISETP.LT.AND P1, PT, R12, UR11, !P0 ;  /* 0x0000000b0c007c0c */ /* 0x000fe4000c721270 */
        /* <DEDUP_REMOVED lines=8> */
[----:B------:R-:W-:Y:S01]  /*52450*/  ULDC UR10, c[0x0][0x228] ;  /* 0x00008a00000a7ab9 */ /* 0x000fe20000000800 */
[----:B------:R-:W-:-:S02]  /*52460*/  ULDC UR22, c[0x0][0x228] ;  /* 0x00008a0000167ab9 */ /* 0x000fc40000000800 */
        /* <DEDUP_REMOVED lines=11> */
[----:B------:R-:W-:Y:S01]  /*52520*/  ISETP.LT.AND P1, PT, R12, UR9, !P0 ;  /* 0x000000090c007c0c */ /* 0x000fe2000c721270 */
[----:B------:R-:W-:Y:S01]  /*52530*/  ULDC UR9, c[0x0][0x228] ;  /* 0x00008a0000097ab9 */ /* 0x000fe20000000800 */
[----:B------:R-:W-:Y:S01]  /*52540*/  @P2 LOP3.LUT R163, R163, 0x1, RZ, 0xfc, !PT ;  /* 0x00000001a3a32812 */ /* 0x000fe200078efcff */
[----:B------:R-:W-:Y:S01]  /*52550*/  ULDC UR15, c[0x0][0x228] ;  /* 0x00008a00000f7ab9 */ /* 0x000fe20000000800 */
[----:B------:R-:W-:Y:S01]  /*52560*/  ISETP.LT.AND P2, PT, R13, UR50, !P0 ;  /* 0x000000320d007c0c */ /* 0x000fe2000c741270 */
        /* <DEDUP_REMOVED lines=11> */
[----:B------:R-:W-:Y:S01]  /*52620*/  ISETP.LT.AND P3, PT, R14, UR32, !P0 ;  /* 0x000000200e007c0c */ /* 0x000fe2000c761270 */
[----:B------:R-:W-:Y:S01]  /*52630*/  ULDC.64 UR32, c[0x0][0x228] ;  /* 0x00008a0000207ab9 */ /* 0x000fe20000000a00 */
        /* <DEDUP_REMOVED lines=16> */
[----:B------:R-:W-:Y:S01]  /*52740*/  ULDC UR39, c[0x0][0x228] ;  /* 0x00008a0000277ab9 */ /* 0x000fe20000000800 */
[----:B------:R-:W-:Y:S02]  /*52750*/  ISETP.LT.AND P2, PT, R13, UR35, !P0 ;  /* 0x000000230d007c0c */ /* 0x000fe4000c741270 */
[----:B------:R-:W-:Y:S02]  /*52760*/  LOP3.LUT R162, R162, 0xffdfffff, RZ, 0xc0, !PT ;  /* 0xffdfffffa2a27812 */ /* 0x000fe400078ec0ff */
        /* <DEDUP_REMOVED lines=55> */
[----:B------:R-:W-:Y:S01]  /*52ae0*/  VIADD R189, R10, 0x11d ;  /* 0x0000011d0abd7836 */ /* 0x000fe20000000000 */
[----:B------:R-:W-:Y:S01]  /*52af0*/  ISETP.LT.AND P1, PT, R12, UR41, !P0 ;  /* 0x000000290c007c0c */ /* 0x000fe2000c721270 */
[----:B------:R-:W-:Y:S01]  /*52b00*/  ULDC UR41, c[0x0][0x228] ;  /* 0x00008a0000297ab9 */ /* 0x000fe20000000800 */
[----:B------:R-:W-:Y:S01]  /*52b10*/  LOP3.LUT R159, R159, 0x7fffffff, RZ, 0xc0, !PT ;  /* 0x7fffffff9f9f7812 */ /* 0x000fe200078ec0ff */
[C---:B------:R-:W-:Y:S01]  /*52b20*/  VIADD R188, R10.reuse, 0x11c ;  /* 0x0000011c0abc7836 */ /* 0x040fe20000000000 */
[----:B------:R-:W-:Y:S01]  /*52b30*/  ULDC UR57, c[0x0][0x228] ;  /* 0x00008a0000397ab9 */ /* 0x000fe20000000800 */
[----:B------:R-:W-:-:S02]  /*52b40*/  VIADD R187, R10, 0x11b ;  /* 0x0000011b0abb7836 */ /* 0x000fc40000000000 */
[----:B------:R-:W-:Y:S01]  /*52b50*/  VIADD R186, R10, 0x11a ;  /* 0x0000011a0aba7836 */ /* 0x000fe20000000000 */
[----:B------:R-:W-:Y:S01]  /*52b60*/  @P3 LOP3.LUT R162, R162, 0x200, RZ, 0xfc, !PT ;  /* 0x00000200a2a23812 */ /* 0x000fe200078efcff */
[C---:B------:R-:W-:Y:S02]  /*52b70*/  VIADD R185, R10.reuse, 0x119 ;  /* 0x000001190ab97836 */ /* 0x040fe40000000000 */
[----:B------:R-:W-:Y:S01]  /*52b80*/  VIADD R184, R10, 0x118 ;  /* 0x000001180ab87836 */ /* 0x000fe20000000000 */
[----:B------:R-:W-:Y:S01]  /*52b90*/  LOP3.LUT R162, R162, 0xfffffeff, RZ, 0xc0, !PT ;  /* 0xfffffeffa2a27812 */ /* 0x000fe200078ec0ff */
[C---:B------:R-:W-:Y:S02]  /*52ba0*/  VIADD R183, R10.reuse, 0x117 ;  /* 0x000001170ab77836 */ /* 0x040fe40000000000 */
[----:B------:R-:W-:Y:S01]  /*52bb0*/  VIADD R182, R10, 0x116 ;  /* 0x000001160ab67836 */ /* 0x000fe20000000000 */
[----:B------:R-:W-:Y:S01]  /*52bc0*/  @P2 LOP3.LUT R162, R162, 0x100, RZ, 0xfc, !PT ;  /* 0x00000100a2a22812 */ /* 0x000fe200078efcff */
[----:B------:R-:W-:Y:S01]  /*52bd0*/  VIADD R181, R10, 0x115 ;  /* 0x000001150ab57836 */ /* 0x000fe20000000000 */
[----:B------:R-:W-:Y:S01]  /*52be0*/  ISETP.LT.AND P0, PT, R11, UR28, !P0 ;  /* 0x0000001c0b007c0c */ /* 0x000fe2000c701270 */
[----:B------:R-:W-:Y:S01]  /*52bf0*/  ULDC UR28, c[0x0][0x248] ;  /* 0x00009200001c7ab9 */ /* 0x000fe20000000800 */
[----:B------:R-:W-:Y:S01]  /*52c00*/  LOP3.LUT R162, R162, 0xffffff7f, RZ, 0xc0, !PT ;  /* 0xffffff7fa2a27812 */ /* 0x000fe200078ec0ff */
[----:B------:R-:W-:Y:S01]  /*52c10*/  VIADD R180, R10, 0x114 ;  /* 0x000001140ab47836 */ /* 0x000fe20000000000 */
[----:B------:R-:W-:Y:S01]  /*52c20*/  LOP3.LUT R158, R158, 0x7fffffff, RZ, 0xc0, !PT ;  /* 0x7fffffff9e9e7812 */ /* 0x000fe200078ec0ff */
[----:B------:R-:W-:Y:S01]  /*52c30*/  ULDC UR58, c[0x0][0x228] ;  /* 0x00008a00003a7ab9 */ /* 0x000fe20000000800 */
        /* <DEDUP_REMOVED lines=32> */
[----:B------:R-:W-:-:S07]  /*52e40*/  ISETP.LT.AND P0, PT, R11, UR32, !P0 ;  /* 0x000000200b007c0c */ /* 0x000fce000c701270 */
[----:B------:R-:W-:Y:S02]  /*52e50*/  @P1 LOP3.LUT R161, R161, 0x80000000, RZ, 0xfc, !PT ;  /* 0x80000000a1a11812 */ /* 0x000fe400078efcff */
[----:B------:R-:W-:Y:S01]  /*52e60*/  LOP3.LUT R162, R162, 0xfffffffd, RZ, 0xc0, !PT ;  /* 0xfffffffda2a27812 */ /* 0x000fe200078ec0ff */
[----:B------:R-:W-:Y:S01]  /*52e70*/  VIADD R205, R206, UR28 ;  /* 0x0000001ccecd7c36 */ /* 0x000fe20008000000 */
[----:B------:R-:W-:Y:S01]  /*52e80*/  LOP3.LUT R161, R161, 0xbfffffff, RZ, 0xc0, !PT ;  /* 0xbfffffffa1a17812 */ /* 0x000fe200078ec0ff */
[----:B------:R-:W-:Y:S01]  /*52e90*/  ULDC UR28, c[0x0][0x248] ;  /* 0x00009200001c7ab9 */ /* 0x000fe20000000800 */
[----:B------:R-:W-:Y:S01]  /*52ea0*/  ULDC UR53, c[0x0][0x228] ;  /* 0x00008a0000357ab9 */ /* 0x000fe20000000800 */
[----:B------:R-:W-:Y:S01]  /*52eb0*/  ULDC UR52, c[0x0][0x228] ;  /* 0x00008a0000347ab9 */ /* 0x000fe20000000800 */
[----:B------:R-:W-:Y:S02]  /*52ec0*/  @P0 LOP3.LUT R161, R161, 0x40000000, RZ, 0xfc, !PT ;  /* 0x40000000a1a10812 */ /* 0x000fe400078efcff */
[----:B------:R-:W-:Y:S01]  /*52ed0*/  ISETP.GE.AND P0, PT, R204, UR39, PT ;  /* 0x00000027cc007c0c */ /* 0x000fe2000bf06270 */
[----:B------:R-:W-:Y:S01]  /*52ee0*/  ULDC.64 UR38, c[0x0][0x228] ;  /* 0x00008a0000267ab9 */ /* 0x000fe20000000a00 */
[----:B------:R-:W-:-:S02]  /*52ef0*/  @P3 LOP3.LUT R162, R162, 0x2, RZ, 0xfc, !PT ;  /* 0x00000002a2a23812 */ /* 0x000fc400078efcff */
        /* <DEDUP_REMOVED lines=8> */
[----:B------:R-:W-:-:S02]  /*52f80*/  VIADD R204, R205, UR28 ;  /* 0x0000001ccdcc7c36 */ /* 0x000fc40008000000 */
[----:B------:R-:W-:Y:S01]  /*52f90*/  @P3 LOP3.LUT R161, R161, 0x20000000, RZ, 0xfc, !PT ;  /* 0x20000000a1a13812 */ /* 0x000fe200078efcff */
[----:B------:R-:W-:-:S03]  /*52fa0*/  ULDC UR54, c[0x0][0x228] ;  /* 0x00008a0000367ab9 */ /* 0x000fc60000000800 */
        /* <DEDUP_REMOVED lines=85> */
[----:B------:R-:W-:Y:S01]  /*53500*/  VIADD R179, R10, 0x113 ;  /* 0x000001130ab37836 */ /* 0x000fe20000000000 */
[----:B------:R-:W-:Y:S01]  /*53510*/  LOP3.LUT R161, R161, 0xfffffdff, RZ, 0xc0, !PT ;  /* 0xfffffdffa1a17812 */ /* 0x000fe200078ec0ff */
[----:B------:R-:W-:Y:S01]  /*53520*/  ULDC UR61, c[0x0][0x228] ;  /* 0x00008a00003d7ab9 */ /* 0x000fe20000000800 */
[----:B------:R-:W-:Y:S01]  /*53530*/  ISETP.LT.AND P1, PT, R12, UR26, !P0 ;  /* 0x0000001a0c007c0c */ /* 0x000fe2000c721270 */
[----:B------:R-:W-:Y:S01]  /*53540*/  ULDC UR26, c[0x0][0x248] ;  /* 0x00009200001a7ab9 */ /* 0x000fe20000000800 */
[----:B------:R-:W-:Y:S01]  /*53550*/  VIADD R178, R10, 0x112 ;  /* 0x000001120ab27836 */ /* 0x000fe20000000000 */
[----:B------:R-:W-:-:S04]  /*53560*/  ULDC UR60, c[0x0][0x22c] ;  /* 0x00008b00003c7ab9 */ /* 0x000fc80000000800 */
[----:B------:R-:W-:-:S04]  /*53570*/  @P3 LOP3.LUT R161, R161, 0x200, RZ, 0xfc, !PT ;  /* 0x00000200a1a13812 */ /* 0x000fc800078efcff */
[----:B------:R-:W-:-:S04]  /*53580*/  LOP3.LUT R161, R161, 0xfffffeff, RZ, 0xc0, !PT ;  /* 0xfffffeffa1a17812 */ /* 0x000fc800078ec0ff */
[----:B------:R-:W-:Y:S02]  /*53590*/  @P2 LOP3.LUT R161, R161, 0x100, RZ, 0xfc, !PT ;  /* 0x00000100a1a12812 */ /* 0x000fe400078efcff */
[----:B------:R-:W-:Y:S01]  /*535a0*/  ISETP.LT.AND P0, PT, R11, UR34, !P0 ;  /* 0x000000220b007c0c */ /* 0x000fe2000c701270 */
[----:B------:R-:W-:Y:S01]  /*535b0*/  VIADD R200, R201, UR26 ;  /* 0x0000001ac9c87c36 */ /* 0x000fe20008000000 */
        /* <DEDUP_REMOVED lines=8> */
[----:B------:R-:W-:-:S03]  /*53640*/  ULDC.64 UR28, c[0x0][0x228] ;  /* 0x00008a00001c7ab9 */ /* 0x000fc60000000a00 */
        /* <DEDUP_REMOVED lines=12> */
[----:B------:R-:W-:-:S03]  /*53710*/  ULDC UR38, c[0x0][0x228] ;  /* 0x00008a0000267ab9 */ /* 0x000fc60000000800 */
        /* <DEDUP_REMOVED lines=8> */
[----:B------:R-:W-:Y:S01]  /*537a0*/  ISETP.LT.AND P2, PT, R13, UR12, !P0 ;  /* 0x0000000c0d007c0c */ /* 0x000fe2000c741270 */
[----:B------:R-:W-:Y:S01]  /*537b0*/  ULDC.64 UR12, c[0x0][0x228] ;  /* 0x00008a00000c7ab9 */ /* 0x000fe20000000a00 */
[----:B------:R-:W-:-:S07]  /*537c0*/  ISETP.LT.AND P0, PT, R11, UR18, !P0 ;  /* 0x000000120b007c0c */ /* 0x000fce000c701270 */
[----:B------:R-:W-:-:S04]  /*537d0*/  @P1 LOP3.LUT R160, R160, 0x80000000, RZ, 0xfc, !PT ;  /* 0x80000000a0a01812 */ /* 0x000fc800078efcff */
[----:B------:R-:W-:Y:S02]  /*537e0*/  LOP3.LUT R160, R160, 0xbfffffff, RZ, 0xc0, !PT ;  /* 0xbfffffffa0a07812 */ /* 0x000fe400078ec0ff */
[----:B------:R-:W-:Y:S02]  /*537f0*/  LOP3.LUT R161, R161, 0xfffffffd, RZ, 0xc0, !PT ;  /* 0xfffffffda1a17812 */ /* 0x000fe400078ec0ff */
[----:B------:R-:W-:Y:S02]  /*53800*/  @P0 LOP3.LUT R160, R160, 0x40000000, RZ, 0xfc, !PT ;  /* 0x40000000a0a00812 */ /* 0x000fe400078efcff */
[----:B------:R-:W-:Y:S01]  /*53810*/  ISETP.GE.AND P0, PT, R196, UR33, PT ;  /* 0x00000021c4007c0c */ /* 0x000fe2000bf06270 */
[----:B------:R-:W-:Y:S01]  /*53820*/  VIADD R198, R199, UR11 ;  /* 0x0000000bc7c67c36 */ /* 0x000fe20008000000 */
[----:B------:R-:W-:Y:S01]  /*53830*/  @P3 LOP3.LUT R161, R161, 0x2, RZ, 0xfc, !PT ;  /* 0x00000002a1a13812 */ /* 0x000fe200078efcff */
[----:B------:R-:W-:Y:S01]  /*53840*/  ULDC.64 UR32, c[0x0][0x228] ;  /* 0x00008a0000207ab9 */ /* 0x000fe20000000a00 */
[----:B------:R-:W-:Y:S01]  /*53850*/  ISETP.LT.AND P3, PT, R14, UR5, !P0 ;  /* 0x000000050e007c0c */ /* 0x000fe2000c761270 */
[----:B------:R-:W-:Y:S01]  /*53860*/  ULDC UR5, c[0x0][0x248] ;  /* 0x0000920000057ab9 */ /* 0x000fe20000000800 */
[----:B------:R-:W-:-:S02]  /*53870*/  LOP3.LUT R161, R161, 0xfffffffe, RZ, 0xc0, !PT ;  /* 0xfffffffea1a17812 */ /* 0x000fc400078ec0ff */
[----:B------:R-:W-:Y:S02]  /*53880*/  LOP3.LUT R160, R160, 0xdfffffff, RZ, 0xc0, !PT ;  /* 0xdfffffffa0a07812 */ /* 0x000fe400078ec0ff */
[----:B------:R-:W-:Y:S02]  /*53890*/  @P2 LOP3.LUT R161, R161, 0x1, RZ, 0xfc, !PT ;  /* 0x00000001a1a12812 */ /* 0x000fe400078efcff */
[----:B------:R-:W-:Y:S01]  /*538a0*/  ISETP.LT.AND P2, PT, R13, UR10, !P0 ;  /* 0x0000000a0d007c0c */ /* 0x000fe2000c741270 */
[----:B------:R-:W-:Y:S01]  /*538b0*/  ULDC.64 UR10, c[0x0][0x228] ;  /* 0x00008a00000a7ab9 */ /* 0x000fe20000000a00 */
[----:B------:R-:W-:Y:S01]  /*538c0*/  ISETP.LT.AND P1, PT, R12, UR9, !P0 ;  /* 0x000000090c007c0c */ /* 0x000fe2000c721270 */
[----:B------:R-:W-:Y:S02]  /*538d0*/  VIADD R197, R198, UR5 ;  /* 0x00000005c6c57c36 */ /* 0x000fe40008000000 */
[----:B------:R-:W-:Y:S01]  /*538e0*/  @P3 LOP3.LUT R160, R160, 0x20000000, RZ, 0xfc, !PT ;  /* 0x20000000a0a03812 */ /* 0x000fe200078efcff */
[----:B------:R-:W-:Y:S01]  /*538f0*/  ULDC UR5, c[0x0][0x248] ;  /* 0x0000920000057ab9 */ /* 0x000fe20000000800 */
[----:B------:R-:W-:-:S02]  /*53900*/  ULDC UR9, c[0x0][0x248] ;  /* 0x0000920000097ab9 */ /* 0x000fc40000000800 */
        /* <DEDUP_REMOVED lines=10> */
[----:B------:R-:W-:-:S04]  /*539b0*/  ISETP.GE.AND P0, PT, R195, UR35, PT ;  /* 0x00000023c3007c0c */ /* 0x000fc8000bf06270 */
[----:B------:R-:W-:Y:S01]  /*539c0*/  ISETP.LT.AND P3, PT, R14, UR51, !P0 ;  /* 0x000000330e007c0c */ /* 0x000fe2000c761270 */
[----:B------:R-:W-:Y:S01]  /*539d0*/  ULDC UR51, c[0x0][0x228] ;  /* 0x00008a0000337ab9 */ /* 0x000fe20000000800 */
[----:B------:R-:W-:Y:S01]  /*539e0*/  ISETP.LT.AND P2, PT, R13, UR50, !P0 ;  /* 0x000000320d007c0c */ /* 0x000fe2000c741270 */
[----:B------:R-:W-:Y:S01]  /*539f0*/  ULDC UR50, c[0x0][0x228] ;  /* 0x00008a0000327ab9 */ /* 0x000fe20000000800 */
        /* <DEDUP_REMOVED lines=17> */
[----:B------:R-:W-:Y:S01]  /*53b10*/  ULDC.64 UR14, c[0x0][0x228] ;  /* 0x00008a00000e7ab9 */ /* 0x000fe20000000a00 */
[----:B------:R-:W-:Y:S02]  /*53b20*/  LOP3.LUT R160, R160, 0xffdfffff, RZ, 0xc0, !PT ;  /* 0xffdfffffa0a07812 */ /* 0x000fe400078ec0ff */
[----:B------:R-:W-:-:S07]  /*53b30*/  ISETP.LT.AND P1, PT, R12, UR20, !P0 ;  /* 0x000000140c007c0c */ /* 0x000fce000c721270 */
        /* <DEDUP_REMOVED lines=13> */
[----:B------:R-:W-:Y:S01]  /*53c10*/  VIADD R194, R195, UR9 ;  /* 0x00000009c3c27c36 */ /* 0x000fe20008000000 */
[----:B------:R-:W-:Y:S01]  /*53c20*/  LOP3.LUT R160, R160, 0xfffdffff, RZ, 0xc0, !PT ;  /* 0xfffdffffa0a07812 */ /* 0x000fe200078ec0ff */
[----:B------:R-:W-:Y:S01]  /*53c30*/  ULDC UR22, c[0x0][0x248] ;  /* 0x0000920000167ab9 */ /* 0x000fe20000000800 */
        /* <DEDUP_REMOVED lines=15> */
[----:B------:R-:W-:Y:S02]  /*53d30*/  ISETP.LT.AND P2, PT, R13, UR23, !P0 ;  /* 0x000000170d007c0c */ /* 0x000fe4000c741270 */
[----:B------:R-:W-:Y:S02]  /*53d40*/  LOP3.LUT R160, R160, 0xffffdfff, RZ, 0xc0, !PT ;  /* 0xffffdfffa0a07812 */ /* 0x000fe400078ec0ff */
        /* <DEDUP_REMOVED lines=22> */
[----:B------:R-:W-:Y:S01]  /*53eb0*/  ULDC UR41, c[0x0][0x228] ;  /* 0x00008a0000297ab9 */ /* 0x000fe20000000800 */
[----:B------:R-:W-:Y:S01]  /*53ec0*/  VIADD R192, R193, UR11 ;  /* 0x0000000bc1c07c36 */ /* 0x000fe20008000000 */
[----:B------:R-:W-:-:S04]  /*53ed0*/  ULDC UR27, c[0x0][0x228] ;  /* 0x00008a00001b7ab9 */ /* 0x000fc80000000800 */
[----:B------:R-:W-:Y:S01]  /*53ee0*/  @P3 LOP3.LUT R160, R160, 0x200, RZ, 0xfc, !PT ;  /* 0x00000200a0a03812 */ /* 0x000fe200078efcff */
[----:B------:R-:W-:-:S03]  /*53ef0*/  ULDC UR11, c[0x0][0x228] ;  /* 0x00008a00000b7ab9 */ /* 0x000fc60000000800 */
        /* <DEDUP_REMOVED lines=14> */
[C---:B------:R-:W-:Y:S01]  /*53fe0*/  VIADD R174, R10.reuse, 0x10e ;  /* 0x0000010e0aae7836 */ /* 0x040fe20000000000 */
[----:B------:R-:W-:Y:S01]  /*53ff0*/  ISETP.LT.AND P2, PT, R13, UR43, !P0 ;  /* 0x0000002b0d007c0c */ /* 0x000fe2000c741270 */
[----:B------:R-:W-:Y:S01]  /*54000*/  VIADD R173, R10, 0x10d ;  /* 0x0000010d0aad7836 */ /* 0x000fe20000000000 */
[----:B------:R-:W-:Y:S01]  /*54010*/  LOP3.LUT R160, R160, 0xffffffdf, RZ, 0xc0, !PT ;  /* 0xffffffdfa0a07812 */ /* 0x000fe200078ec0ff */
[----:B------:R-:W-:Y:S01]  /*54020*/  VIADD R172, R10, 0x10c ;  /* 0x0000010c0aac7836 */ /* 0x000fe20000000000 */
[----:B------:R-:W-:Y:S01]  /*54030*/  ISETP.LT.AND P1, PT, R12, UR45, !P0 ;  /* 0x0000002d0c007c0c */ /* 0x000fe2000c721270 */
[----:B------:R-:W-:Y:S01]  /*54040*/  ULDC UR42, c[0x0][0x228] ;  /* 0x00008a00002a7ab9 */ /* 0x000fe20000000800 */
[----:B------:R-:W-:Y:S01]  /*54050*/  LOP3.LUT R157, R157, 0x7fffffff, RZ, 0xc0, !PT ;  /* 0x7fffffff9d9d7812 */ /* 0x000fe200078ec0ff */
[----:B------:R-:W-:-:S04]  /*54060*/  ULDC UR43, c[0x0][0x228] ;  /* 0x00008a00002b7ab9 */ /* 0x000fc80000000800 */
[----:B------:R-:W-:Y:S01]  /*54070*/  @P3 LOP3.LUT R160, R160, 0x20, RZ, 0xfc, !PT ;  /* 0x00000020a0a03812 */ /* 0x000fe200078efcff */
[----:B------:R-:W-:Y:S01]  /*54080*/  VIADD R23, R10, 0x10b ;  /* 0x0000010b0a177836 */ /* 0x000fe20000000000 */
[----:B------:R1:W-:Y:S01]  /*54090*/  STL [R1+0x2710], R251 ;  /* 0x002710fb01007387 */ /* 0x0003e20000100800 */
        /* <DEDUP_REMOVED lines=12> */
[----:B------:R-:W-:Y:S02]  /*54160*/  ISETP.LT.AND P3, PT, R14, UR46, !P0 ;  /* 0x0000002e0e007c0c */ /* 0x000fe4000c761270 */
[----:B------:R-:W-:Y:S02]  /*54170*/  ISETP.LT.AND P2, PT, R13, UR47, !P0 ;  /* 0x0000002f0d007c0c */ /* 0x000fe4000c741270 */
[----:B------:R-:W-:Y:S01]  /*54180*/  LOP3.LUT R160, R160, 0xfffffffd, RZ, 0xc0, !PT ;  /* 0xfffffffda0a07812 */ /* 0x000fe200078ec0ff */
[----:B------:R-:W-:Y:S01]  /*54190*/  VIADD R190, R191, UR15 ;  /* 0x0000000fbfbe7c36 */ /* 0x000fe20008000000 */
[----:B------:R-:W-:Y:S01]  /*541a0*/  ISETP.LT.AND P0, PT, R11, UR24, !P0 ;  /* 0x000000180b007c0c */ /* 0x000fe2000c701270 */
[----:B------:R-:W-:Y:S01]  /*541b0*/  ULDC UR15, c[0x0][0x228] ;  /* 0x00008a00000f7ab9 */ /* 0x000fe20000000800 */
[----:B------:R-:W-:Y:S01]  /*541c0*/  ULDC UR24, c[0x0][0x228] ;  /* 0x00008a0000187ab9 */ /* 0x000fe20000000800 */
[----:B------:R3:W-:Y:S01]  /*541d0*/  STL [R1+0x2714], R250 ;  /* 0x002714fa01007387 */ /* 0x0007e20000100800 */
[----:B------:R-:W-:Y:S01]  /*541e0*/  ULDC UR46, c[0x0][0x228] ;  /* 0x00008a00002e7ab9 */ /* 0x000fe20000000800 */
[----:B------:R-:W-:Y:S01]  /*541f0*/  @P1 LOP3.LUT R159, R159, 0x80000000, RZ, 0xfc, !PT ;  /* 0x800000009f9f1812 */ /* 0x000fe200078efcff */
[----:B------:R-:W-:Y:S01]  /*54200*/  ULDC UR47, c[0x0][0x228] ;  /* 0x00008a00002f7ab9 */ /* 0x000fe20000000800 */
[----:B------:R-:W-:Y:S01]  /*54210*/  VIADD R22, R10, 0x10a ;  /* 0x0000010a0a167836 */ /* 0x000fe20000000000 */
[----:B------:R-:W-:Y:S01]  /*54220*/  ULDC UR48, c[0x0][0x228] ;  /* 0x00008a0000307ab9 */ /* 0x000fe20000000800 */
[----:B------:R-:W-:-:S04]  /*54230*/  LOP3.LUT R159, R159, 0xbfffffff, RZ, 0xc0, !PT ;  /* 0xbfffffff9f9f7812 */ /* 0x000fc800078ec0ff */
[----:B------:R-:W-:Y:S02]  /*54240*/  @P0 LOP3.LUT R159, R159, 0x40000000, RZ, 0xfc, !PT ;  /* 0x400000009f9f0812 */ /* 0x000fe400078efcff */
[----:B------:R-:W-:Y:S01]  /*54250*/  ISETP.GE.AND P0, PT, R188, UR17, PT ;  /* 0x00000011bc007c0c */ /* 0x000fe2000bf06270 */
[----:B------:R-:W-:Y:S01]  /*54260*/  ULDC UR17, c[0x0][0x248] ;  /* 0x0000920000117ab9 */ /* 0x000fe20000000800 */
[----:B------:R-:W-:Y:S02]  /*54270*/  @P3 LOP3.LUT R160, R160, 0x2, RZ, 0xfc, !PT ;  /* 0x00000002a0a03812 */ /* 0x000fe400078efcff */
[----:B------:R-:W-:Y:S01]  /*54280*/  ISETP.LT.AND P3, PT, R14, UR53, !P0 ;  /* 0x000000350e007c0c */ /* 0x000fe2000c761270 */
[----:B------:R-:W-:Y:S01]  /*54290*/  ULDC UR53, c[0x0][0x228] ;  /* 0x00008a0000357ab9 */ /* 0x000fe20000000800 */
[----:B------:R-:W-:Y:S02]  /*542a0*/  LOP3.LUT R160, R160, 0xfffffffe, RZ, 0xc0, !PT ;  /* 0xfffffffea0a07812 */ /* 0x000fe400078ec0ff */
[----:B------:R-:W-:-:S02]  /*542b0*/  LOP3.LUT R159, R159, 0xdfffffff, RZ, 0xc0, !PT ;  /* 0xdfffffff9f9f7812 */ /* 0x000fc400078ec0ff */
[----:B------:R-:W-:Y:S02]  /*542c0*/  @P2 LOP3.LUT R160, R160, 0x1, RZ, 0xfc, !PT ;  /* 0x00000001a0a02812 */ /* 0x000fe400078efcff */
[----:B------:R-:W-:Y:S02]  /*542d0*/  ISETP.LT.AND P2, PT, R13, UR52, !P0 ;  /* 0x000000340d007c0c */ /* 0x000fe4000c741270 */
[----:B------:R-:W-:Y:S01]  /*542e0*/  ISETP.LT.AND P1, PT, R12, UR49, !P0 ;  /* 0x000000310c007c0c */ /* 0x000fe2000c721270 */
[----:B------:R-:W-:Y:S02]  /*542f0*/  VIADD R189, R190, UR17 ;  /* 0x00000011bebd7c36 */ /* 0x000fe40008000000 */
[----:B------:R-:W-:Y:S01]  /*54300*/  @P3 LOP3.LUT R159, R159, 0x20000000, RZ, 0xfc, !PT ;  /* 0x200000009f9f3812 */ /* 0x000fe200078efcff */
[----:B------:R-:W-:Y:S01]  /*54310*/  ULDC UR17, c[0x0][0x22c] ;  /* 0x00008b0000117ab9 */ /* 0x000fe20000000800 */
[----:B------:R-:W-:Y:S01]  /*54320*/  STL [R1+0x2718], R249 ;  /* 0x002718f901007387 */ /* 0x000fe20000100800 */
[----:B------:R-:W-:Y:S01]  /*54330*/  ULDC UR49, c[0x0][0x228] ;  /* 0x00008a0000317ab9 */ /* 0x000fe20000000800 */
[----:B------:R-:W-:Y:S01]  /*54340*/  LOP3.LUT R159, R159, 0xefffffff, RZ, 0xc0, !PT ;  /* 0xefffffff9f9f7812 */ /* 0x000fe200078ec0ff */
[----:B------:R-:W-:-:S03]  /*54350*/  ULDC UR52, c[0x0][0x228] ;  /* 0x00008a0000347ab9 */ /* 0x000fc60000000800 */
        /* <DEDUP_REMOVED lines=32> */
[----:B------:R-:W-:Y:S01]  /*54560*/  ULDC.64 UR34, c[0x0][0x228] ;  /* 0x00008a0000227ab9 */ /* 0x000fe20000000a00 */
[----:B------:R-:W-:Y:S01]  /*54570*/  ISETP.LT.AND P1, PT, R12, UR57, !P0 ;  /* 0x000000390c007c0c */ /* 0x000fe2000c721270 */
[----:B------:R-:W-:Y:S01]  /*54580*/  ULDC UR57, c[0x0][0x228] ;  /* 0x00008a0000397ab9 */ /* 0x000fe20000000800 */
[----:B------:R-:W-:-:S07]  /*54590*/  ULDC UR21, c[0x0][0x22c] ;  /* 0x00008b0000157ab9 */ /* 0x000fce0000000800 */
        /* <DEDUP_REMOVED lines=42> */
[----:B------:R-:W-:Y:S01]  /*54840*/  ISETP.LT.AND P0, PT, R11, UR38, !P0 ;  /* 0x000000260b007c0c */ /* 0x000fe2000c701270 */
[----:B------:R-:W-:Y:S01]  /*54850*/  ULDC UR38, c[0x0][0x248] ;  /* 0x0000920000267ab9 */ /* 0x000fe20000000800 */
[----:B------:R-:W-:Y:S01]  /*54860*/  LOP3.LUT R159, R159, 0xffffefff, RZ, 0xc0, !PT ;  /* 0xffffefff9f9f7812 */ /* 0x000fe200078ec0ff */
[----:B------:R-:W-:Y:S01]  /*54870*/  STL [R1+0x271c], R248 ;  /* 0x00271cf801007387 */ /* 0x000fe20000100800 */
[----:B------:R-:W-:Y:S02]  /*54880*/  ULDC UR29, c[0x0][0x22c] ;  /* 0x00008b00001d7ab9 */ /* 0x000fe40000000800 */
[----:B------:R-:W-:-:S04]  /*54890*/  @P2 LOP3.LUT R159, R159, 0x1000, RZ, 0xfc, !PT ;  /* 0x000010009f9f2812 */ /* 0x000fc800078efcff */
        /* <DEDUP_REMOVED lines=9> */
[----:B------:R-:W-:Y:S01]  /*54930*/  STL [R1+0x2720], R239 ;  /* 0x002720ef01007387 */ /* 0x000fe20000100800 */
        /* <DEDUP_REMOVED lines=18> */
[----:B------:R-:W-:Y:S01]  /*54a60*/  ULDC UR53, c[0x0][0x228] ;  /* 0x00008a0000357ab9 */ /* 0x000fe20000000800 */
[----:B------:R-:W-:Y:S02]  /*54a70*/  LOP3.LUT R159, R159, 0xffffffdf, RZ, 0xc0, !PT ;  /* 0xffffffdf9f9f7812 */ /* 0x000fe400078ec0ff */
[----:B------:R-:W-:Y:S01]  /*54a80*/  ISETP.LT.AND P1, PT, R12, UR50, !P0 ;  /* 0x000000320c007c0c */ /* 0x000fe2000c721270 */
[----:B------:R-:W-:Y:S01]  /*54a90*/  VIADD R183, R184, UR33 ;  /* 0x00000021b8b77c36 */ /* 0x000fe20008000000 */
[----:B------:R-:W-:Y:S01]  /*54aa0*/  STL [R1+0x2724], R238 ;  /* 0x002724ee01007387 */ /* 0x000fe20000100800 */
[----:B------:R-:W-:Y:S01]  /*54ab0*/  VIADD R21, R10, 0x109 ;  /* 0x000001090a157836 */ /* 0x000fe20000000000 */
[----:B------:R-:W-:-:S03]  /*54ac0*/  ULDC UR40, c[0x0][0x228] ;  /* 0x00008a0000287ab9 */ /* 0x000fc60000000800 */
[----:B------:R-:W-:Y:S01]  /*54ad0*/  @P3 LOP3.LUT R159, R159, 0x20, RZ, 0xfc, !PT ;  /* 0x000000209f9f3812 */ /* 0x000fe200078efcff */
[----:B------:R-:W-:Y:S01]  /*54ae0*/  ULDC UR50, c[0x0][0x228] ;  /* 0x00008a0000327ab9 */ /* 0x000fe20000000800 */
[----:B------:R-:W-:Y:S01]  /*54af0*/  ISETP.LT.AND P0, PT, R11, UR51, !P0 ;  /* 0x000000330b007c0c */ /* 0x000fe2000c701270 */
[----:B------:R-:W-:Y:S01]  /*54b00*/  VIADD R182, R183, UR38 ;  /* 0x00000026b7b67c36 */ /* 0x000fe20008000000 */
[----:B------:R-:W-:Y:S01]  /*54b10*/  LOP3.LUT R159, R159, 0xffffffef, RZ, 0xc0, !PT ;  /* 0xffffffef9f9f7812 */ /* 0x000fe200078ec0ff */
[----:B------:R-:W-:Y:S01]  /*54b20*/  ULDC UR38, c[0x0][0x228] ;  /* 0x00008a0000267ab9 */ /* 0x000fe20000000800 */
[----:B------:R-:W-:Y:S01]  /*54b30*/  STL [R1+0x2728], R237 ;  /* 0x002728ed01007387 */ /* 0x000fe20000100800 */
[----:B------:R-:W-:Y:S01]  /*54b40*/  ULDC UR51, c[0x0][0x228] ;  /* 0x00008a0000337ab9 */ /* 0x000fe20000000800 */
[----:B------:R-:W-:Y:S01]  /*54b50*/  @P2 LOP3.LUT R159, R159, 0x10, RZ, 0xfc, !PT ;  /* 0x000000109f9f2812 */ /* 0x000fe200078efcff */
[----:B------:R-:W-:Y:S01]  /*54b60*/  VIADD R20, R10, 0x108 ;  /* 0x000001080a147836 */ /* 0x000fe20000000000 */
[----:B------:R-:W-:-:S02]  /*54b70*/  ULDC UR33, c[0x0][0x228] ;  /* 0x00008a0000217ab9 */ /* 0x000fc40000000800 */
[----:B------:R-:W-:-:S04]  /*54b80*/  LOP3.LUT R159, R159, 0xfffffff7, RZ, 0xc0, !PT ;  /* 0xfffffff79f9f7812 */ /* 0x000fc800078ec0ff */
[----:B------:R-:W-:-:S04]  /*54b90*/  @P1 LOP3.LUT R159, R159, 0x8, RZ, 0xfc, !PT ;  /* 0x000000089f9f1812 */ /* 0x000fc800078efcff */
[----:B------:R-:W-:-:S04]  /*54ba0*/  LOP3.LUT R159, R159, 0xfffffffb, RZ, 0xc0, !PT ;  /* 0xfffffffb9f9f7812 */ /* 0x000fc800078ec0ff */
[----:B------:R-:W-:Y:S02]  /*54bb0*/  @P0 LOP3.LUT R159, R159, 0x4, RZ, 0xfc, !PT ;  /* 0x000000049f9f0812 */ /* 0x000fe400078efcff */
[----:B------:R-:W-:Y:S01]  /*54bc0*/  ISETP.GE.AND P0, PT, R181, UR35, PT ;  /* 0x00000023b5007c0c */ /* 0x000fe2000bf06270 */
[----:B------:R-:W-:Y:S01]  /*54bd0*/  STL [R1+0x272c], R236 ;  /* 0x00272cec01007387 */ /* 0x000fe20000100800 */
[----:B------:R-:W-:Y:S01]  /*54be0*/  LOP3.LUT R159, R159, 0xfffffffd, RZ, 0xc0, !PT ;  /* 0xfffffffd9f9f7812 */ /* 0x000fe200078ec0ff */
[----:B------:R-:W-:Y:S01]  /*54bf0*/  ULDC UR35, c[0x0][0x228] ;  /* 0x00008a0000237ab9 */ /* 0x000fe20000000800 */
[----:B------:R-:W-:Y:S02]  /*54c00*/  ISETP.LT.AND P1, PT, R12, UR56, !P0 ;  /* 0x000000380c007c0c */ /* 0x000fe4000c721270 */
[----:B------:R-:W-:Y:S02]  /*54c10*/  ISETP.LT.AND P3, PT, R14, UR54, !P0 ;  /* 0x000000360e007c0c */ /* 0x000fe4000c761270 */
[----:B------:R-:W-:Y:S01]  /*54c20*/  ISETP.LT.AND P2, PT, R13, UR55, !P0 ;  /* 0x000000370d007c0c */ /* 0x000fe2000c741270 */
[----:B------:R-:W-:Y:S01]  /*54c30*/  STL [R1+0x2730], R235 ;  /* 0x002730eb01007387 */ /* 0x000fe20000100800 */
[----:B------:R-:W-:Y:S01]  /*54c40*/  ISETP.LT.AND P0, PT, R11, UR53, !P0 ;  /* 0x000000350b007c0c */ /* 0x000fe2000c701270 */
[----:B------:R-:W-:Y:S01]  /*54c50*/  ULDC UR53, c[0x0][0x228] ;  /* 0x00008a0000357ab9 */ /* 0x000fe20000000800 */
[----:B------:R-:W-:Y:S01]  /*54c60*/  VIADD R19, R10, 0x107 ;  /* 0x000001070a137836 */ /* 0x000fe20000000000 */
[----:B------:R-:W-:Y:S01]  /*54c70*/  ULDC UR56, c[0x0][0x228] ;  /* 0x00008a0000387ab9 */ /* 0x000fe20000000800 */
[----:B------:R-:W-:-:S03]  /*54c80*/  ULDC UR54, c[0x0][0x228] ;  /* 0x00008a0000367ab9 */ /* 0x000fc60000000800 */
[----:B------:R-:W-:Y:S01]  /*54c90*/  @P1 LOP3.LUT R158, R158, 0x80000000, RZ, 0xfc, !PT ;  /* 0x800000009e9e1812 */ /* 0x000fe200078efcff */
[----:B------:R-:W-:-:S03]  /*54ca0*/  ULDC UR55, c[0x0][0x228] ;  /* 0x00008a0000377ab9 */ /* 0x000fc60000000800 */
        /* <DEDUP_REMOVED lines=16> */
[----:B------:R-:W-:Y:S01]  /*54db0*/  VIADD R18, R10, 0x106 ;  /* 0x000001060a127836 */ /* 0x000fe20000000000 */
[----:B------:R-:W-:Y:S01]  /*54dc0*/  LOP3.LUT R158, R158, 0xefffffff, RZ, 0xc0, !PT ;  /* 0xefffffff9e9e7812 */ /* 0x000fe200078ec0ff */
[----:B------:R-:W-:Y:S01]  /*54dd0*/  ULDC UR59, c[0x0][0x228] ;  /* 0x00008a00003b7ab9 */ /* 0x000fe20000000800 */
[----:B------:R-:W-:-:S02]  /*54de0*/  ULDC UR57, c[0x0][0x228] ;  /* 0x00008a0000397ab9 */ /* 0x000fc40000000800 */
[----:B------:R-:W-:Y:S02]  /*54df0*/  @P2 LOP3.LUT R158, R158, 0x10000000, RZ, 0xfc, !PT ;  /* 0x100000009e9e2812 */ /* 0x000fe400078efcff */
[----:B------:R-:W-:Y:S01]  /*54e00*/  ISETP.LT.AND P0, PT, R11, UR58, !P0 ;  /* 0x0000003a0b007c0c */ /* 0x000fe2000c701270 */
[----:B------:R-:W-:Y:S01]  /*54e10*/  STL [R1+0x2738], R233 ;  /* 0x002738e901007387 */ /* 0x000fe20000100800 */
        /* <DEDUP_REMOVED lines=8> */
[----:B------:R-:W-:Y:S01]  /*54ea0*/  STL [R1+0x273c], R232 ;  /* 0x00273ce801007387 */ /* 0x000fe20000100800 */
[----:B------:R-:W-:Y:S01]  /*54eb0*/  ISETP.LT.AND P2, PT, R13, UR38, !P0 ;  /* 0x000000260d007c0c */ /* 0x000fe2000c741270 */
[----:B------:R-:W-:Y:S01]  /*54ec0*/  ULDC UR38, c[0x0][0x248] ;  /* 0x0000920000267ab9 */ /* 0x000fe20000000800 */
[----:B------:R-:W-:Y:S01]  /*54ed0*/  LOP3.LUT R158, R158, 0xfdffffff, RZ, 0xc0, !PT ;  /* 0xfdffffff9e9e7812 */ /* 0x000fe200078ec0ff */
[----:B------:R-:W-:Y:S01]  /*54ee0*/  VIADD R17, R10, 0x105 ;  /* 0x000001050a117836 */ /* 0x000fe20000000000 */
[----:B------:R-:W-:Y:S02]  /*54ef0*/  ISETP.LT.AND P1, PT, R12, UR39, !P0 ;  /* 0x000000270c007c0c */ /* 0x000fe4000c721270 */
[----:B------:R-:W-:Y:S01]  /*54f00*/  LOP3.LUT R156, R156, 0x7fffffff, RZ, 0xc0, !PT ;  /* 0x7fffffff9c9c7812 */ /* 0x000fe200078ec0ff */
[----:B------:R-:W-:Y:S01]  /*54f10*/  VIADD R16, R10, 0x104 ;  /* 0x000001040a107836 */ /* 0x000fe20000000000 */
[----:B------:R-:W-:-:S03]  /*54f20*/  ULDC UR41, c[0x0][0x228] ;  /* 0x00008a0000297ab9 */ /* 0x000fc60000000800 */
[----:B------:R-:W-:-:S04]  /*54f30*/  @P3 LOP3.LUT R158, R158, 0x2000000, RZ, 0xfc, !PT ;  /* 0x020000009e9e3812 */ /* 0x000fc800078efcff */
[----:B------:R-:W-:-:S04]  /*54f40*/  LOP3.LUT R158, R158, 0xfeffffff, RZ, 0xc0, !PT ;  /* 0xfeffffff9e9e7812 */ /* 0x000fc800078ec0ff */
[----:B------:R-:W-:Y:S02]  /*54f50*/  @P2 LOP3.LUT R158, R158, 0x1000000, RZ, 0xfc, !PT ;  /* 0x010000009e9e2812 */ /* 0x000fe400078efcff */
[----:B------:R-:W-:Y:S01]  /*54f60*/  ISETP.LT.AND P0, PT, R11, UR61, !P0 ;  /* 0x0000003d0b007c0c */ /* 0x000fe2000c701270 */
[----:B------:R-:W-:Y:S01]  /*54f70*/  VIADD R180, R181, UR38 ;  /* 0x00000026b5b47c36 */ /* 0x000fe20008000000 */
[----:B------:R-:W-:Y:S01]  /*54f80*/  LOP3.LUT R158, R158, 0xff7fffff, RZ, 0xc0, !PT ;  /* 0xff7fffff9e9e7812 */ /* 0x000fe200078ec0ff */
[----:B------:R-:W-:Y:S01]  /*54f90*/  ULDC.64 UR38, c[0x0][0x228] ;  /* 0x00008a0000267ab9 */ /* 0x000fe20000000a00 */
[----:B------:R-:W-:Y:S01]  /*54fa0*/  STL [R1+0x2740], R231 ;  /* 0x002740e701007387 */ /* 0x000fe20000100800 */
[----:B------:R-:W-:Y:S01]  /*54fb0*/  VIADD R15, R10, 0x103 ;  /* 0x000001030a0f7836 */ /* 0x000fe20000000000 */
[----:B------:R-:W-:Y:S01]  /*54fc0*/  @P1 LOP3.LUT R158, R158, 0x800000, RZ, 0xfc, !PT ;  /* 0x008000009e9e1812 */ /* 0x000fe200078efcff */
[----:B-1----:R-:W-:Y:S01]  /*54fd0*/  VIADD R251, R10, 0x102 ;  /* 0x000001020afb7836 */ /* 0x002fe20000000000 */
[----:B------:R-:W-:-:S02]  /*54fe0*/  ULDC UR61, c[0x0][0x228] ;  /* 0x00008a00003d7ab9 */ /* 0x000fc40000000800 */
[----:B------:R-:W-:-:S04]  /*54ff0*/  LOP3.LUT R158, R158, 0xffbfffff, RZ, 0xc0, !PT ;  /* 0xffbfffff9e9e7812 */ /* 0x000fc800078ec0ff */
[----:B------:R-:W-:Y:S01]  /*55000*/  @P0 LOP3.LUT R158, R158, 0x400000, RZ, 0xfc, !PT ;  /* 0x004000009e9e0812 */ /* 0x000fe200078efcff */
[----:B------:R-:W-:Y:S01]  /*55010*/  BAR.SYNC.DEFER_BLOCKING 0x0 ;  /* 0x0000000000007b1d */ /* 0x000fe20000010000 */
[----:B------:R-:W-:-:S04]  /*55020*/  ISETP.GE.AND P0, PT, R178, UR60, PT ;  /* 0x0000003cb2007c0c */ /* 0x000fc8000bf06270 */
[----:B------:R-:W-:Y:S01]  /*55030*/  ISETP.LT.AND P3, PT, R14, UR5, !P0 ;  /* 0x000000050e007c0c */ /* 0x000fe2000c761270 */
[----:B------:R-:W-:Y:S01]  /*55040*/  ULDC UR5, c[0x0][0x248] ;  /* 0x0000920000057ab9 */ /* 0x000fe20000000800 */
[----:B------:R-:W-:Y:S01]  /*55050*/  ISETP.LT.AND P2, PT, R13, UR10, !P0 ;  /* 0x0000000a0d007c0c */ /* 0x000fe2000c741270 */
[----:B------:R-:W-:Y:S01]  /*55060*/  STL [R1+0x2744], R230 ;  /* 0x002744e601007387 */ /* 0x000fe20000100800 */
[----:B------:R-:W-:Y:S01]  /*55070*/  LOP3.LUT R158, R158, 0xffdfffff, RZ, 0xc0, !PT ;  /* 0xffdfffff9e9e7812 */ /* 0x000fe200078ec0ff */
[----:B------:R-:W-:Y:S01]  /*55080*/  ULDC UR60, c[0x0][0x228] ;  /* 0x00008a00003c7ab9 */ /* 0x000fe20000000800 */
[----:B------:R-:W-:Y:S01]  /*55090*/  ISETP.LT.AND P1, PT, R12, UR9, !P0 ;  /* 0x000000090c007c0c */ /* 0x000fe2000c721270 */
[----:B------:R-:W-:Y:S06]  /*550a0*/  STL [R1+0x2748], R229 ;  /* 0x002748e501007387 */ /* 0x000fec0000100800 */
[----:B------:R-:W-:Y:S01]  /*550b0*/  @P3 LOP3.LUT R158, R158, 0x200000, RZ, 0xfc, !PT ;  /* 0x002000009e9e3812 */ /* 0x000fe200078efcff */
[----:B------:R-:W-:Y:S01]  /*550c0*/  VIADD R179, R180, UR5 ;  /* 0x00000005b4b37c36 */ /* 0x000fe20008000000 */
[----:B------:R-:W-:Y:S01]  /*550d0*/  ISETP.LT.AND P0, PT, R11, UR12, !P0 ;  /* 0x0000000c0b007c0c */ /* 0x000fe2000c701270 */
[----:B------:R-:W-:Y:S01]  /*550e0*/  STL [R1+0x274c], R228 ;  /* 0x00274ce401007387 */ /* 0x000fe20000100800 */
[----:B------:R-:W-:Y:S01]  /*550f0*/  LOP3.LUT R158, R158, 0xffefffff, RZ, 0xc0, !PT ;  /* 0xffefffff9e9e7812 */ /* 0x000fe200078ec0ff */
[----:B------:R-:W-:Y:S01]  /*55100*/  ULDC UR5, c[0x0][0x248] ;  /* 0x0000920000057ab9 */ /* 0x000fe20000000800 */
[----:B------:R-:W-:-:S02]  /*55110*/  ULDC UR9, c[0x0][0x228] ;  /* 0x00008a0000097ab9 */ /* 0x000fc40000000800 */
[----:B------:R-:W-:-:S04]  /*55120*/  @P2 LOP3.LUT R158, R158, 0x100000, RZ, 0xfc, !PT ;  /* 0x001000009e9e2812 */ /* 0x000fc800078efcff */
[----:B------:R-:W-:-:S04]  /*55130*/  LOP3.LUT R158, R158, 0xfff7ffff, RZ, 0xc0, !PT ;  /* 0xfff7ffff9e9e7812 */ /* 0x000fc800078ec0ff */
[----:B------:R-:W-:-:S04]  /*55140*/  @P1 LOP3.LUT R158, R158, 0x80000, RZ, 0xfc, !PT ;  /* 0x000800009e9e1812 */ /* 0x000fc800078efcff */
[----:B------:R-:W-:-:S04]  /*55150*/  LOP3.LUT R158, R158, 0xfffbffff, RZ, 0xc0, !PT ;  /* 0xfffbffff9e9e7812 */ /* 0x000fc800078ec0ff */
[----:B------:R-:W-:Y:S02]  /*55160*/  @P0 LOP3.LUT R158, R158, 0x40000, RZ, 0xfc, !PT ;  /* 0x000400009e9e0812 */ /* 0x000fe400078efcff */
[----:B------:R-:W-:Y:S01]  /*55170*/  ISETP.GE.AND P0, PT, R177, UR39, PT ;  /* 0x00000027b1007c0c */ /* 0x000fe2000bf06270 */
[----:B------:R-:W-:Y:S01]  /*55180*/  STL [R1+0x2750], R227 ;  /* 0x002750e301007387 */ /* 0x000fe20000100800 */
[----:B------:R-:W-:Y:S01]  /*55190*/  LOP3.LUT R158, R158, 0xfffdffff, RZ, 0xc0, !PT ;  /* 0xfffdffff9e9e7812 */ /* 0x000fe200078ec0ff */
[----:B------:R-:W-:Y:S01]  /*551a0*/  VIADD R178, R179, UR5 ;  /* 0x00000005b3b27c36 */ /* 0x000fe20008000000 */
[----:B------:R-:W-:Y:S01]  /*551b0*/  ISETP.LT.AND P3, PT, R14, UR38, !P0 ;  /* 0x000000260e007c0c */ /* 0x000fe2000c761270 */
[----:B------:R-:W-:Y:S01]  /*551c0*/  ULDC UR39, c[0x0][0x22c] ;  /* 0x00008b0000277ab9 */ /* 0x000fe20000000800 */
[----:B------:R-:W-:Y:S02]  /*551d0*/  ISETP.LT.AND P2, PT, R13, UR14, !P0 ;  /* 0x0000000e0d007c0c */ /* 0x000fe4000c741270 */
[----:B------:R-:W-:Y:S01]  /*551e0*/  ISETP.LT.AND P1, PT, R12, UR13, !P0 ;  /* 0x0000000d0c007c0c */ /* 0x000fe2000c721270 */
[----:B------:R-:W-:Y:S01]  /*551f0*/  ULDC.64 UR12, c[0x0][0x228] ;  /* 0x00008a00000c7ab9 */ /* 0x000fe20000000a00 */
[----:B------:R-:W-:Y:S01]  /*55200*/  STL [R1+0x2754], R226 ;  /* 0x002754e201007387 */ /* 0x000fe20000100800 */
[----:B------:R-:W-:Y:S01]  /*55210*/  ULDC UR5, c[0x0][0x248] ;  /* 0x0000920000057ab9 */ /* 0x000fe20000000800 */
[----:B------:R-:W-:-:S05]  /*55220*/  ULDC UR38, c[0x0][0x228] ;  /* 0x00008a0000267ab9 */ /* 0x000fca0000000800 */
[----:B------:R-:W-:Y:S01]  /*55230*/  @P3 LOP3.LUT R158, R158, 0x20000, RZ, 0xfc, !PT ;  /* 0x000200009e9e3812 */ /* 0x000fe200078efcff */
[----:B------:R-:W-:-:S03]  /*55240*/  ULDC UR14, c[0x0][0x228] ;  /* 0x00008a00000e7ab9 */ /* 0x000fc60000000800 */
[----:B------:R-:W-:-:S04]  /*55250*/  LOP3.LUT R158, R158, 0xfffeffff, RZ, 0xc0, !PT ;  /* 0xfffeffff9e9e7812 */ /* 0x000fc800078ec0ff */
[----:B------:R-:W-:Y:S02]  /*55260*/  @P2 LOP3.LUT R158, R158, 0x10000, RZ, 0xfc, !PT ;  /* 0x000100009e9e2812 */ /* 0x000fe400078efcff */
[----:B------:R-:W-:Y:S01]  /*55270*/  ISETP.LT.AND P0, PT, R11, UR18, !P0 ;  /* 0x000000120b007c0c */ /* 0x000fe2000c701270 */
[----:B------:R-:W-:Y:S01]  /*55280*/  STL [R1+0x2758], R225 ;  /* 0x002758e101007387 */ /* 0x000fe20000100800 */
[----:B------:R-:W-:Y:S01]  /*55290*/  LOP3.LUT R158, R158, 0xffff7fff, RZ, 0xc0, !PT ;  /* 0xffff7fff9e9e7812 */ /* 0x000fe200078ec0ff */
[----:B------:R-:W-:Y:S01]  /*552a0*/  VIADD R177, R178, UR5 ;  /* 0x00000005b2b17c36 */ /* 0x000fe20008000000 */
[----:B------:R-:W-:Y:S01]  /*552b0*/  ULDC UR5, c[0x0][0x248] ;  /* 0x0000920000057ab9 */ /* 0x000fe20000000800 */
[----:B------:R-:W-:Y:S01]  /*552c0*/  ULDC UR18, c[0x0][0x228] ;  /* 0x00008a0000127ab9 */ /* 0x000fe20000000800 */
[----:B------:R-:W-:-:S04]  /*552d0*/  @P1 LOP3.LUT R158, R158, 0x8000, RZ, 0xfc, !PT ;  /* 0x000080009e9e1812 */ /* 0x000fc800078efcff */
[----:B------:R-:W-:-:S04]  /*552e0*/  LOP3.LUT R158, R158, 0xffffbfff, RZ, 0xc0, !PT ;  /* 0xffffbfff9e9e7812 */ /* 0x000fc800078ec0ff */
[----:B------:R-:W-:Y:S02]  /*552f0*/  @P0 LOP3.LUT R158, R158, 0x4000, RZ, 0xfc, !PT ;  /* 0x000040009e9e0812 */ /* 0x000fe400078efcff */
[----:B------:R-:W-:Y:S02]  /*55300*/  ISETP.GE.AND P0, PT, R176, UR13, PT ;  /* 0x0000000db0007c0c */ /* 0x000fe4000bf06270 */
[----:B------:R-:W-:Y:S01]  /*55310*/  LOP3.LUT R158, R158, 0xffffdfff, RZ, 0xc0, !PT ;  /* 0xffffdfff9e9e7812 */ /* 0x000fe200078ec0ff */
[----:B------:R-:W-:Y:S01]  /*55320*/  STL [R1+0x275c], R224 ;  /* 0x00275ce001007387 */ /* 0x000fe20000100800 */
[----:B------:R-:W-:Y:S01]  /*55330*/  ISETP.LT.AND P3, PT, R14, UR12, !P0 ;  /* 0x0000000c0e007c0c */ /* 0x000fe2000c761270 */
[----:B------:R-:W-:Y:S01]  /*55340*/  VIADD R176, R177, UR5 ;  /* 0x00000005b1b07c36 */ /* 0x000fe20008000000 */
[----:B------:R-:W-:Y:S01]  /*55350*/  ISETP.LT.AND P2, PT, R13, UR11, !P0 ;  /* 0x0000000b0d007c0c */ /* 0x000fe2000c741270 */
[----:B------:R-:W-:Y:S01]  /*55360*/  ULDC.64 UR10, c[0x0][0x228] ;  /* 0x00008a00000a7ab9 */ /* 0x000fe20000000a00 */
[----:B------:R-:W-:Y:S01]  /*55370*/  ISETP.LT.AND P1, PT, R12, UR16, !P0 ;  /* 0x000000100c007c0c */ /* 0x000fe2000c721270 */
[----:B------:R-:W-:Y:S01]  /*55380*/  STL [R1+0x2760], R223 ;  /* 0x002760df01007387 */ /* 0x000fe20000100800 */
[----:B------:R-:W-:Y:S01]  /*55390*/  ULDC UR12, c[0x0][0x228] ;  /* 0x00008a00000c7ab9 */ /* 0x000fe20000000800 */
[----:B------:R-:W-:-:S06]  /*553a0*/  ULDC UR13, c[0x0][0x228] ;  /* 0x00008a00000d7ab9 */ /* 0x000fcc0000000800 */
[----:B------:R-:W-:Y:S01]  /*553b0*/  @P3 LOP3.LUT R158, R158, 0x2000, RZ, 0xfc, !PT ;  /* 0x000020009e9e3812 */ /* 0x000fe200078efcff */
[----:B------:R-:W-:Y:S01]  /*553c0*/  ULDC UR16, c[0x0][0x248] ;  /* 0x0000920000107ab9 */ /* 0x000fe20000000800 */
[----:B------:R-:W-:Y:S02]  /*553d0*/  ULDC UR5, c[0x0][0x228] ;  /* 0x00008a0000057ab9 */ /* 0x000fe40000000800 */
[----:B------:R-:W-:-:S04]  /*553e0*/  LOP3.LUT R158, R158, 0xffffefff, RZ, 0xc0, !PT ;  /* 0xffffefff9e9e7812 */ /* 0x000fc800078ec0ff */
        /* <DEDUP_REMOVED lines=8> */
[----:B------:R-:W-:-:S04]  /*55470*/  ISETP.GE.AND P0, PT, R175, UR11, PT ;  /* 0x0000000baf007c0c */ /* 0x000fc8000bf06270 */
[----:B------:R-:W-:Y:S01]  /*55480*/  ISETP.LT.AND P3, PT, R14, UR10, !P0 ;  /* 0x0000000a0e007c0c */ /* 0x000fe2000c761270 */
[----:B------:R-:W-:Y:S01]  /*55490*/  ULDC.64 UR10, c[0x0][0x228] ;  /* 0x00008a00000a7ab9 */ /* 0x000fe20000000a00 */
[----:B------:R-:W-:Y:S01]  /*554a0*/  ISETP.LT.AND P2, PT, R13, UR22, !P0 ;  /* 0x000000160d007c0c */ /* 0x000fe2000c741270 */
[----:B------:R-:W-:Y:S01]  /*554b0*/  STL [R1+0x2768], R221 ;  /* 0x002768dd01007387 */ /* 0x000fe20000100800 */
[----:B------:R-:W-:Y:S01]  /*554c0*/  LOP3.LUT R158, R158, 0xfffffdff, RZ, 0xc0, !PT ;  /* 0xfffffdff9e9e7812 */ /* 0x000fe200078ec0ff */
[----:B------:R-:W-:Y:S01]  /*554d0*/  ULDC UR22, c[0x0][0x22c] ;  /* 0x00008b0000167ab9 */ /* 0x000fe20000000800 */
[----:B------:R-:W-:Y:S01]  /*554e0*/  ISETP.LT.AND P1, PT, R12, UR23, !P0 ;  /* 0x000000170c007c0c */ /* 0x000fe2000c721270 */
[----:B------:R-:W-:Y:S06]  /*554f0*/  STL [R1+0x276c], R220 ;  /* 0x00276cdc01007387 */ /* 0x000fec0000100800 */
[----:B------:R-:W-:Y:S01]  /*55500*/  @P3 LOP3.LUT R158, R158, 0x200, RZ, 0xfc, !PT ;  /* 0x000002009e9e3812 */ /* 0x000fe200078efcff */
[----:B------:R-:W-:-:S03]  /*55510*/  ULDC UR23, c[0x0][0x228] ;  /* 0x00008a0000177ab9 */ /* 0x000fc60000000800 */
        /* <DEDUP_REMOVED lines=17> */
[----:B------:R-:W-:-:S07]  /*55630*/  ULDC UR10, c[0x0][0x248] ;  /* 0x00009200000a7ab9 */ /* 0x000fce0000000800 */
        /* <DEDUP_REMOVED lines=22> */
[----:B------:R-:W-:Y:S01]  /*557a0*/  STL [R1+0x2798], R214 ;  /* 0x002798d601007387 */ /* 0x000fe20000100800 */
[----:B------:R-:W-:Y:S01]  /*557b0*/  ISETP.LT.AND P0, PT, R11, UR37, !P0 ;  /* 0x000000250b007c0c */ /* 0x000fe2000c701270 */
[----:B------:R-:W-:Y:S01]  /*557c0*/  ULDC UR19, c[0x0][0x228] ;  /* 0x00008a0000137ab9 */ /* 0x000fe20000000800 */
[----:B------:R-:W-:Y:S01]  /*557d0*/  ULDC UR16, c[0x0][0x228] ;  /* 0x00008a0000107ab9 */ /* 0x000fe20000000800 */
[----:B------:R-:W-:Y:S01]  /*557e0*/  LOP3.LUT R155, R155, 0x7fffffff, RZ, 0xc0, !PT ;  /* 0x7fffffff9b9b7812 */ /* 0x000fe200078ec0ff */
[----:B------:R-:W-:-:S03]  /*557f0*/  ULDC UR30, c[0x0][0x228] ;  /* 0x00008a00001e7ab9 */ /* 0x000fc60000000800 */
[----:B------:R-:W-:Y:S02]  /*55800*/  @P1 LOP3.LUT R157, R157, 0x80000000, RZ, 0xfc, !PT ;  /* 0x800000009d9d1812 */ /* 0x000fe400078efcff */
[----:B------:R-:W-:Y:S01]  /*55810*/  @P3 LOP3.LUT R158, R158, 0x2, RZ, 0xfc, !PT ;  /* 0x000000029e9e3812 */ /* 0x000fe200078efcff */
[----:B------:R-:W-:Y:S01]  /*55820*/  STL [R1+0x27a0], R213 ;  /* 0x0027a0d501007387 */ /* 0x000fe20000100800 */
[----:B------:R-:W-:Y:S01]  /*55830*/  LOP3.LUT R157, R157, 0xbfffffff, RZ, 0xc0, !PT ;  /* 0xbfffffff9d9d7812 */ /* 0x000fe200078ec0ff */
[----:B------:R-:W-:-:S03]  /*55840*/  ULDC UR37, c[0x0][0x228] ;  /* 0x00008a0000257ab9 */ /* 0x000fc60000000800 */
[----:B------:R-:W-:Y:S02]  /*55850*/  @P0 LOP3.LUT R157, R157, 0x40000000, RZ, 0xfc, !PT ;  /* 0x400000009d9d0812 */ /* 0x000fe400078efcff */
[----:B------:R-:W-:Y:S02]  /*55860*/  ISETP.GE.AND P0, PT, R172, UR21, PT ;  /* 0x00000015ac007c0c */ /* 0x000fe4000bf06270 */
[----:B------:R-:W-:Y:S01]  /*55870*/  LOP3.LUT R158, R158, 0xfffffffe, RZ, 0xc0, !PT ;  /* 0xfffffffe9e9e7812 */ /* 0x000fe200078ec0ff */
[----:B------:R-:W-:Y:S01]  /*55880*/  STL [R1+0x27ac], R212 ;  /* 0x0027acd401007387 */ /* 0x000fe20000100800 */
[----:B------:R-:W-:Y:S01]  /*55890*/  ISETP.LT.AND P3, PT, R14, UR32, !P0 ;  /* 0x000000200e007c0c */ /* 0x000fe2000c761270 */
[----:B------:R-:W-:Y:S01]  /*558a0*/  ULDC UR21, c[0x0][0x248] ;  /* 0x0000920000157ab9 */ /* 0x000fe20000000800 */
[----:B------:R-:W-:Y:S02]  /*558b0*/  @P2 LOP3.LUT R158, R158, 0x1, RZ, 0xfc, !PT ;  /* 0x000000019e9e2812 */ /* 0x000fe400078efcff */
[----:B------:R-:W-:-:S02]  /*558c0*/  LOP3.LUT R157, R157, 0xdfffffff, RZ, 0xc0, !PT ;  /* 0xdfffffff9d9d7812 */ /* 0x000fc400078ec0ff */
[----:B------:R-:W-:Y:S01]  /*558d0*/  ISETP.LT.AND P1, PT, R12, UR34, !P0 ;  /* 0x000000220c007c0c */ /* 0x000fe2000c721270 */
[----:B------:R-:W-:Y:S01]  /*558e0*/  STL [R1+0x27b4], R211 ;  /* 0x0027b4d301007387 */ /* 0x000fe20000100800 */
[----:B------:R-:W-:Y:S01]  /*558f0*/  ISETP.LT.AND P2, PT, R13, UR42, !P0 ;  /* 0x0000002a0d007c0c */ /* 0x000fe2000c741270 */
[----:B------:R-:W-:Y:S01]  /*55900*/  VIADD R173, R174, UR21 ;  /* 0x00000015aead7c36 */ /* 0x000fe20008000000 */
[----:B------:R-:W-:-:S03]  /*55910*/  ULDC UR32, c[0x0][0x248] ;  /* 0x0000920000207ab9 */ /* 0x000fc60000000800 */
[----:B------:R-:W-:Y:S01]  /*55920*/  @P3 LOP3.LUT R157, R157, 0x20000000, RZ, 0xfc, !PT ;  /* 0x200000009d9d3812 */ /* 0x000fe200078efcff */
[----:B------:R-:W-:Y:S01]  /*55930*/  STL [R1+0x27bc], R210 ;  /* 0x0027bcd201007387 */ /* 0x000fe20000100800 */
[----:B------:R-:W-:Y:S01]  /*55940*/  ISETP.LT.AND P0, PT, R11, UR43, !P0 ;  /* 0x0000002b0b007c0c */ /* 0x000fe2000c701270 */
[----:B------:R-:W-:Y:S01]  /*55950*/  ULDC UR34, c[0x0][0x248] ;  /* 0x0000920000227ab9 */ /* 0x000fe20000000800 */
[----:B------:R-:W-:Y:S01]  /*55960*/  LOP3.LUT R157, R157, 0xefffffff, RZ, 0xc0, !PT ;  /* 0xefffffff9d9d7812 */ /* 0x000fe200078ec0ff */
[----:B------:R-:W-:Y:S01]  /*55970*/  STL [R1+0x27c4], R209 ;  /* 0x0027c4d101007387 */ /* 0x000fe20000100800 */
[----:B------:R-:W-:Y:S01]  /*55980*/  ULDC UR21, c[0x0][0x228] ;  /* 0x00008a0000157ab9 */ /* 0x000fe20000000800 */
[----:B------:R-:W-:Y:S01]  /*55990*/  ULDC UR43, c[0x0][0x228] ;  /* 0x00008a00002b7ab9 */ /* 0x000fe20000000800 */
[----:B------:R-:W-:Y:S01]  /*559a0*/  @P2 LOP3.LUT R157, R157, 0x10000000, RZ, 0xfc, !PT ;  /* 0x100000009d9d2812 */ /* 0x000fe200078efcff */
[----:B------:R-:W-:-:S03]  /*559b0*/  ULDC UR42, c[0x0][0x228] ;  /* 0x00008a00002a7ab9 */ /* 0x000fc60000000800 */
        /* <DEDUP_REMOVED lines=12> */
[----:B------:R-:W-:Y:S01]  /*55a80*/  VIADD R172, R173, UR25 ;  /* 0x00000019adac7c36 */ /* 0x000fe20008000000 */
[----:B------:R-:W-:-:S06]  /*55a90*/  ULDC UR44, c[0x0][0x228] ;  /* 0x00008a00002c7ab9 */ /* 0x000fcc0000000800 */
[----:B------:R-:W-:Y:S01]  /*55aa0*/  @P3 LOP3.LUT R157, R157, 0x2000000, RZ, 0xfc, !PT ;  /* 0x020000009d9d3812 */ /* 0x000fe200078efcff */
[----:B------:R-:W-:Y:S01]  /*55ab0*/  ULDC UR45, c[0x0][0x228] ;  /* 0x00008a00002d7ab9 */ /* 0x000fe20000000800 */
[----:B------:R-:W-:Y:S01]  /*55ac0*/  ISETP.LT.AND P0, PT, R11, UR47, !P0 ;  /* 0x0000002f0b007c0c */ /* 0x000fe2000c701270 */
[----:B------:R-:W-:Y:S01]  /*55ad0*/  STL [R1+0x27ec], R206 ;  /* 0x0027ecce01007387 */ /* 0x000fe20000100800 */
[----:B------:R-:W-:Y:S01]  /*55ae0*/  LOP3.LUT R157, R157, 0xfeffffff, RZ, 0xc0, !PT ;  /* 0xfeffffff9d9d7812 */ /* 0x000fe200078ec0ff */
[----:B------:R-:W-:Y:S01]  /*55af0*/  ULDC UR25, c[0x0][0x228] ;  /* 0x00008a0000197ab9 */ /* 0x000fe20000000800 */
[----:B------:R-:W-:Y:S01]  /*55b00*/  ULDC UR46, c[0x0][0x228] ;  /* 0x00008a00002e7ab9 */ /* 0x000fe20000000800 */
[----:B---3--:R-:W-:Y:S01]  /*55b10*/  VIADD R250, R10, 0x182 ;  /* 0x000001820afa7836 */ /* 0x008fe20000000000 */
        /* <DEDUP_REMOVED lines=10> */
[----:B------:R-:W-:Y:S01]  /*55bc0*/  ISETP.LT.AND P3, PT, R14, UR31, !P0 ;  /* 0x0000001f0e007c0c */ /* 0x000fe2000c761270 */
[----:B------:R-:W-:Y:S01]  /*55bd0*/  STL [R1+0x27f4], R204 ;  /* 0x0027f4cc01007387 */ /* 0x000fe20000100800 */
[----:B------:R-:W-:Y:S01]  /*55be0*/  ISETP.LT.AND P2, PT, R13, UR48, !P0 ;  /* 0x000000300d007c0c */ /* 0x000fe2000c741270 */
[----:B------:R-:W-:Y:S01]  /*55bf0*/  ULDC UR48, c[0x0][0x248] ;  /* 0x0000920000307ab9 */ /* 0x000fe20000000800 */
[----:B------:R-:W-:Y:S01]  /*55c00*/  ISETP.LT.AND P1, PT, R12, UR49, !P0 ;  /* 0x000000310c007c0c */ /* 0x000fe2000c721270 */
[----:B------:R-:W-:Y:S01]  /*55c10*/  STL [R1+0x27fc], R203 ;  /* 0x0027fccb01007387 */ /* 0x000fe20000100800 */
[----:B------:R-:W-:Y:S01]  /*55c20*/  ULDC UR49, c[0x0][0x248] ;  /* 0x0000920000317ab9 */ /* 0x000fe20000000800 */
[----:B------:R-:W-:-:S02]  /*55c30*/  ULDC UR31, c[0x0][0x22c] ;  /* 0x00008b00001f7ab9 */ /* 0x000fc40000000800 */
[----:B------:R-:W-:Y:S04]  /*55c40*/  STL [R1+0x2804], R202 ;  /* 0x002804ca01007387 */ /* 0x000fe80000100800 */
[----:B------:R-:W-:Y:S04]  /*55c50*/  STL [R1+0x2814], R201 ;  /* 0x002814c901007387 */ /* 0x000fe80000100800 */
[----:B------:R-:W-:Y:S04]  /*55c60*/  STL [R1+0x2820], R200 ;  /* 0x002820c801007387 */ /* 0x000fe80000100800 */
[----:B------:R-:W-:Y:S04]  /*55c70*/  STL [R1+0x2824], R199 ;  /* 0x002824c701007387 */ /* 0x000fe80000100800 */
[----:B------:R-:W-:Y:S04]  /*55c80*/  STL [R1+0x282c], R198 ;  /* 0x00282cc601007387 */ /* 0x000fe80000100800 */
[----:B------:R-:W-:Y:S01]  /*55c90*/  STL [R1+0x2838], R197 ;  /* 0x002838c501007387 */ /* 0x000fe20000100800 */
[----:B------:R-:W-:-:S03]  /*55ca0*/  @P3 LOP3.LUT R157, R157, 0x200000, RZ, 0xfc, !PT ;  /* 0x002000009d9d3812 */ /* 0x000fc600078efcff */
[----:B------:R-:W-:Y:S04]  /*55cb0*/  STL [R1+0x2844], R196 ;  /* 0x002844c401007387 */ /* 0x000fe80000100800 */
[----:B------:R-:W-:Y:S04]  /*55cc0*/  STL [R1+0x284c], R195 ;  /* 0x00284cc301007387 */ /* 0x000fe80000100800 */
[----:B------:R-:W-:Y:S04]  /*55cd0*/  STL [R1+0x285c], R194 ;  /* 0x00285cc201007387 */ /* 0x000fe80000100800 */
[----:B------:R-:W-:Y:S01]  /*55ce0*/  STL [R1+0x2860], R193 ;  /* 0x002860c101007387 */ /* 0x000fe20000100800 */
[----:B------:R-:W-:-:S03]  /*55cf0*/  LOP3.LUT R157, R157, 0xffefffff, RZ, 0xc0, !PT ;  /* 0xffefffff9d9d7812 */ /* 0x000fc600078ec0ff */
[----:B------:R-:W-:Y:S04]  /*55d00*/  STL [R1+0x2864], R192 ;  /* 0x002864c001007387 */ /* 0x000fe80000100800 */
[----:B------:R-:W-:Y:S04]  /*55d10*/  STL [R1+0x286c], R191 ;  /* 0x00286cbf01007387 */ /* 0x000fe80000100800 */
[----:B------:R-:W-:Y:S04]  /*55d20*/  STL [R1+0x2870], R190 ;  /* 0x002870be01007387 */ /* 0x000fe80000100800 */
[----:B------:R-:W-:Y:S01]  /*55d30*/  STL [R1+0x2868], R189 ;  /* 0x002868bd01007387 */ /* 0x000fe20000100800 */
[----:B------:R-:W-:-:S03]  /*55d40*/  @P2 LOP3.LUT R157, R157, 0x100000, RZ, 0xfc, !PT ;  /* 0x001000009d9d2812 */ /* 0x000fc600078efcff */
[----:B------:R-:W-:Y:S04]  /*55d50*/  STL [R1+0x2858], R188 ;  /* 0x002858bc01007387 */ /* 0x000fe80000100800 */
[----:B------:R-:W-:Y:S04]  /*55d60*/  STL [R1+0x2854], R187 ;  /* 0x002854bb01007387 */ /* 0x000fe80000100800 */
[----:B------:R-:W-:Y:S01]  /*55d70*/  STL [R1+0x2850], R186 ;  /* 0x002850ba01007387 */ /* 0x000fe20000100800 */
[----:B------:R-:W-:Y:S01]  /*55d80*/  ISETP.LT.AND P0, PT, R11, UR52, !P0 ;  /* 0x000000340b007c0c */ /* 0x000fe2000c701270 */
[----:B------:R-:W-:-:S02]  /*55d90*/  ULDC UR52, c[0x0][0x248] ;  /* 0x0000920000347ab9 */ /* 0x000fc40000000800 */
        /* <DEDUP_REMOVED lines=17> */
[----:B------:R1:W-:Y:S04]  /*55eb0*/  STL [R1+0x27e8], R172 ;  /* 0x0027e8ac01007387 */ /* 0x0003e80000100800 */
[----:B------:R-:W3:Y:S01]  /*55ec0*/  LDS.128 R180, [R152] ;  /* 0x0000000098b47984 */ /* 0x000ee20000000c00 */
[----:B-1----:R-:W-:Y:S01]  /*55ed0*/  VIADD R172, R172, UR26 ;  /* 0x0000001aacac7c36 */ /* 0x002fe20008000000 */
[----:B------:R-:W-:Y:S01]  /*55ee0*/  ULDC.64 UR26, c[0x0][0x228] ;  /* 0x00008a00001a7ab9 */ /* 0x000fe20000000a00 */
[----:B------:R-:W-:Y:S01]  /*55ef0*/  BAR.SYNC.DEFER_BLOCKING 0x0 ;  /* 0x0000000000007b1d */ /* 0x000fe20000010000 */
[----:B------:R-:W-:-:S04]  /*55f00*/  ISETP.GE.AND P0, PT, R21, UR27, PT ;  /* 0x0000001b15007c0c */ /* 0x000fc8000bf06270 */
[----:B------:R-:W-:Y:S01]  /*55f10*/  ISETP.LT.AND P3, PT, R14, UR26, !P0 ;  /* 0x0000001a0e007c0c */ /* 0x000fe2000c761270 */
[----:B------:R-:W-:Y:S01]  /*55f20*/  ULDC UR26, c[0x0][0x248] ;  /* 0x00009200001a7ab9 */ /* 0x000fe20000000800 */
[----:B------:R-:W-:Y:S02]  /*55f30*/  ISETP.LT.AND P2, PT, R13, UR40, !P0 ;  /* 0x000000280d007c0c */ /* 0x000fe4000c741270 */
[----:B------:R-:W-:Y:S01]  /*55f40*/  LOP3.LUT R157, R157, 0xfffdffff, RZ, 0xc0, !PT ;  /* 0xfffdffff9d9d7812 */ /* 0x000fe200078ec0ff */
[----:B------:R1:W-:Y:S01]  /*55f50*/  STL [R1+0x27e4], R172 ;  /* 0x0027e4ac01007387 */ /* 0x0003e20000100800 */
[----:B------:R-:W-:Y:S01]  /*55f60*/  ISETP.LT.AND P1, PT, R12, UR50, !P0 ;  /* 0x000000320c007c0c */ /* 0x000fe2000c721270 */
[----:B------:R-:W-:-:S06]  /*55f70*/  ULDC UR40, c[0x0][0x248] ;  /* 0x0000920000287ab9 */ /* 0x000fcc0000000800 */
[----:B------:R-:W-:Y:S01]  /*55f80*/  @P3 LOP3.LUT R157, R157, 0x20000, RZ, 0xfc, !PT ;  /* 0x000200009d9d3812 */ /* 0x000fe200078efcff */
[----:B------:R-:W-:-:S03]  /*55f90*/  ULDC UR50, c[0x0][0x248] ;  /* 0x0000920000327ab9 */ /* 0x000fc60000000800 */
        /* <DEDUP_REMOVED lines=14> */
[----:B------:R1:W-:Y:S01]  /*56080*/  STL [R1+0x27e0], R172 ;  /* 0x0027e0ac01007387 */ /* 0x0003e20000100800 */
        /* <DEDUP_REMOVED lines=19> */
[----:B------:R-:W-:Y:S01]  /*561c0*/  ULDC UR56, c[0x0][0x228] ;  /* 0x00008a0000387ab9 */ /* 0x000fe20000000800 */
[----:B------:R-:W-:Y:S02]  /*561d0*/  LOP3.LUT R157, R157, 0xfffffdff, RZ, 0xc0, !PT ;  /* 0xfffffdff9d9d7812 */ /* 0x000fe400078ec0ff */
[----:B------:R-:W-:Y:S01]  /*561e0*/  ISETP.LT.AND P1, PT, R12, UR55, !P0 ;  /* 0x000000370c007c0c */ /* 0x000fe2000c721270 */
[----:B------:R1:W-:Y:S06]  /*561f0*/  STL [R1+0x27dc], R172 ;  /* 0x0027dcac01007387 */ /* 0x0003ec0000100800 */
[----:B------:R-:W-:Y:S01]  /*56200*/  @P3 LOP3.LUT R157, R157, 0x200, RZ, 0xfc, !PT ;  /* 0x000002009d9d3812 */ /* 0x000fe200078efcff */
[----:B------:R-:W-:-:S03]  /*56210*/  ULDC UR55, c[0x0][0x248] ;  /* 0x0000920000377ab9 */ /* 0x000fc60000000800 */
        /* <DEDUP_REMOVED lines=32> */
[----:B------:R1:W-:Y:S01]  /*56420*/  STL [R1+0x27d0], R172 ;  /* 0x0027d0ac01007387 */ /* 0x0003e20000100800 */
[----:B------:R-:W-:Y:S01]  /*56430*/  ISETP.LT.AND P3, PT, R14, UR27, !P0 ;  /* 0x0000001b0e007c0c */ /* 0x000fe2000c761270 */
[----:B------:R-:W-:Y:S01]  /*56440*/  ULDC.64 UR26, c[0x0][0x228] ;  /* 0x00008a00001a7ab9 */ /* 0x000fe20000000a00 */
        /* <DEDUP_REMOVED lines=14> */
[----:B------:R-:W-:Y:S01]  /*56530*/  ULDC.64 UR26, c[0x0][0x228] ;  /* 0x00008a00001a7ab9 */ /* 0x000fe20000000a00 */
[----:B------:R-:W-:-:S02]  /*56540*/  LOP3.LUT R156, R156, 0xdfffffff, RZ, 0xc0, !PT ;  /* 0xdfffffff9c9c7812 */ /* 0x000fc400078ec0ff */
[----:B------:R-:W-:Y:S02]  /*56550*/  @P2 LOP3.LUT R157, R157, 0x1, RZ, 0xfc, !PT ;  /* 0x000000019d9d2812 */ /* 0x000fe400078efcff */
[----:B------:R-:W-:Y:S02]  /*56560*/  ISETP.LT.AND P2, PT, R13, UR35, !P0 ;  /* 0x000000230d007c0c */ /* 0x000fe4000c741270 */
[----:B------:R-:W-:Y:S01]  /*56570*/  ISETP.LT.AND P1, PT, R12, UR39, !P0 ;  /* 0x000000270c007c0c */ /* 0x000fe2000c721270 */
[----:B------:R1:W-:Y:S02]  /*56580*/  STL [R1+0x27c8], R172 ;  /* 0x0027c8ac01007387 */ /* 0x0003e40000100800 */
[----:B------:R-:W-:Y:S01]  /*56590*/  @P3 LOP3.LUT R156, R156, 0x20000000, RZ, 0xfc, !PT ;  /* 0x200000009c9c3812 */ /* 0x000fe200078efcff */
[----:B------:R-:W-:Y:S01]  /*565a0*/  ULDC UR39, c[0x0][0x22c] ;  /* 0x00008b0000277ab9 */ /* 0x000fe20000000800 */
[----:B------:R-:W-:Y:S02]  /*565b0*/  ULDC.64 UR34, c[0x0][0x228] ;  /* 0x00008a0000227ab9 */ /* 0x000fe40000000a00 */
[----:B------:R-:W-:-:S04]  /*565c0*/  LOP3.LUT R156, R156, 0xefffffff, RZ, 0xc0, !PT ;  /* 0xefffffff9c9c7812 */ /* 0x000fc800078ec0ff */
[----:B------:R-:W-:Y:S01]  /*565d0*/  @P2 LOP3.LUT R156, R156, 0x10000000, RZ, 0xfc, !PT ;  /* 0x100000009c9c2812 */ /* 0x000fe200078efcff */
[----:B-1----:R-:W-:Y:S01]  /*565e0*/  VIADD R172, R172, UR33 ;  /* 0x00000021acac7c36 */ /* 0x002fe20008000000 */
[----:B------:R-:W-:Y:S01]  /*565f0*/  ISETP.LT.AND P0, PT, R11, UR41, !P0 ;  /* 0x000000290b007c0c */ /* 0x000fe2000c701270 */
[----:B------:R-:W-:Y:S01]  /*56600*/  ULDC UR41, c[0x0][0x228] ;  /* 0x00008a0000297ab9 */ /* 0x000fe20000000800 */
[----:B------:R-:W-:Y:S01]  /*56610*/  LOP3.LUT R156, R156, 0xf7ffffff, RZ, 0xc0, !PT ;  /* 0xf7ffffff9c9c7812 */ /* 0x000fe200078ec0ff */
[----:B------:R-:W-:Y:S01]  /*56620*/  ULDC.64 UR32, c[0x0][0x228] ;  /* 0x00008a0000207ab9 */ /* 0x000fe20000000a00 */
[----:B------:R1:W-:Y:S02]  /*56630*/  STL [R1+0x27c0], R172 ;  /* 0x0027c0ac01007387 */ /* 0x0003e40000100800 */
[----:B------:R-:W-:Y:S01]  /*56640*/  @P1 LOP3.LUT R156, R156, 0x8000000, RZ, 0xfc, !PT ;  /* 0x080000009c9c1812 */ /* 0x000fe200078efcff */
[----:B-1----:R-:W-:-:S03]  /*56650*/  VIADD R172, R172, UR40 ;  /* 0x00000028acac7c36 */ /* 0x002fc60008000000 */
[----:B------:R-:W-:Y:S02]  /*56660*/  LOP3.LUT R156, R156, 0xfbffffff, RZ, 0xc0, !PT ;  /* 0xfbffffff9c9c7812 */ /* 0x000fe400078ec0ff */
[----:B------:R1:W-:Y:S02]  /*56670*/  STL [R1+0x27b8], R172 ;  /* 0x0027b8ac01007387 */ /* 0x0003e40000100800 */
[----:B------:R-:W-:Y:S02]  /*56680*/  @P0 LOP3.LUT R156, R156, 0x4000000, RZ, 0xfc, !PT ;  /* 0x040000009c9c0812 */ /* 0x000fe400078efcff */
[----:B------:R-:W4:Y:S01]  /*56690*/  LDL.LU R176, [R1+0x1474] ;  /* 0x0014740001b07983 */ /* 0x000f220000300800 */
[----:B------:R-:W-:Y:S01]  /*566a0*/  ISETP.GE.AND P0, PT, R15, UR39, PT ;  /* 0x000000270f007c0c */ /* 0x000fe2000bf06270 */
[----:B------:R-:W-:Y:S02]  /*566b0*/  ULDC UR39, c[0x0][0x228] ;  /* 0x00008a0000277ab9 */ /* 0x000fe40000000800 */
[----:B------:R-:W4:Y:S01]  /*566c0*/  LDL.LU R177, [R1+0x147c] ;  /* 0x00147c0001b17983 */ /* 0x000f220000300800 */
[----:B-1----:R-:W-:-:S03]  /*566d0*/  VIADD R172, R172, UR48 ;  /* 0x00000030acac7c36 */ /* 0x002fc60008000000 */
[----:B------:R-:W4:Y:S01]  /*566e0*/  LDL.LU R178, [R1+0x1074] ;  /* 0x0010740001b27983 */ /* 0x000f220000300800 */
[----:B------:R-:W-:Y:S01]  /*566f0*/  ISETP.LT.AND P3, PT, R14, UR41, !P0 ;  /* 0x000000290e007c0c */ /* 0x000fe2000c761270 */
[----:B------:R-:W-:Y:S02]  /*56700*/  ULDC.64 UR40, c[0x0][0x228] ;  /* 0x00008a0000287ab9 */ /* 0x000fe40000000a00 */
[----:B------:R1:W-:Y:S02]  /*56710*/  STL [R1+0x27b0], R172 ;  /* 0x0027b0ac01007387 */ /* 0x0003e40000100800 */
[----:B-1----:R-:W-:-:S05]  /*56720*/  VIADD R172, R172, UR49 ;  /* 0x00000031acac7c36 */ /* 0x002fca0008000000 */
[----:B------:R1:W-:Y:S01]  /*56730*/  STL [R1+0x27a8], R172 ;  /* 0x0027a8ac01007387 */ /* 0x0003e20000100800 */
[----:B------:R-:W-:Y:S01]  /*56740*/  ISETP.LT.AND P2, PT, R13, UR59, !P0 ;  /* 0x0000003b0d007c0c */ /* 0x000fe2000c741270 */
[----:B------:R-:W-:Y:S01]  /*56750*/  ULDC UR59, c[0x0][0x228] ;  /* 0x00008a00003b7ab9 */ /* 0x000fe20000000800 */
[----:B------:R-:W-:Y:S01]  /*56760*/  LOP3.LUT R156, R156, 0xfdffffff, RZ, 0xc0, !PT ;  /* 0xfdffffff9c9c7812 */ /* 0x000fe200078ec0ff */
[----:B-1----:R-:W-:-:S03]  /*56770*/  VIADD R172, R172, UR50 ;  /* 0x00000032acac7c36 */ /* 0x002fc60008000000 */
[----:B------:R-:W-:Y:S02]  /*56780*/  @P3 LOP3.LUT R156, R156, 0x2000000, RZ, 0xfc, !PT ;  /* 0x020000009c9c3812 */ /* 0x000fe400078efcff */
[----:B------:R1:W-:Y:S01]  /*56790*/  STL [R1+0x27a4], R172 ;  /* 0x0027a4ac01007387 */ /* 0x0003e20000100800 */
[----:B------:R-:W-:Y:S02]  /*567a0*/  ISETP.LT.AND P1, PT, R12, UR39, !P0 ;  /* 0x000000270c007c0c */ /* 0x000fe4000c721270 */
[----:B------:R-:W-:Y:S01]  /*567b0*/  LOP3.LUT R156, R156, 0xfeffffff, RZ, 0xc0, !PT ;  /* 0xfeffffff9c9c7812 */ /* 0x000fe200078ec0ff */
[----:B-1----:R-:W-:-:S05]  /*567c0*/  VIADD R172, R172, UR51 ;  /* 0x00000033acac7c36 */ /* 0x002fca0008000000 */
[----:B------:R1:W-:Y:S01]  /*567d0*/  STL [R1+0x279c], R172 ;  /* 0x00279cac01007387 */ /* 0x0003e20000100800 */
[----:B------:R-:W-:Y:S01]  /*567e0*/  @P2 LOP3.LUT R156, R156, 0x1000000, RZ, 0xfc, !PT ;  /* 0x010000009c9c2812 */ /* 0x000fe200078efcff */
[----:B-1----:R-:W-:Y:S01]  /*567f0*/  VIADD R172, R172, UR52 ;  /* 0x00000034acac7c36 */ /* 0x002fe20008000000 */
[----:B------:R-:W-:Y:S01]  /*56800*/  ISETP.LT.AND P0, PT, R11, UR38, !P0 ;  /* 0x000000260b007c0c */ /* 0x000fe2000c701270 */
[----:B------:R-:W-:-:S03]  /*56810*/  ULDC.64 UR38, c[0x0][0x228] ;  /* 0x00008a0000267ab9 */ /* 0x000fc60000000a00 */
[----:B------:R1:W-:Y:S01]  /*56820*/  STL [R1+0x2794], R172 ;  /* 0x002794ac01007387 */ /* 0x0003e20000100800 */
[----:B------:R-:W-:Y:S01]  /*56830*/  LOP3.LUT R156, R156, 0xff7fffff, RZ, 0xc0, !PT ;  /* 0xff7fffff9c9c7812 */ /* 0x000fe200078ec0ff */
[----:B-1----:R-:W-:-:S03]  /*56840*/  VIADD R172, R172, UR53 ;  /* 0x00000035acac7c36 */ /* 0x002fc60008000000 */
[----:B------:R-:W-:Y:S01]  /*56850*/  @P1 LOP3.LUT R156, R156, 0x800000, RZ, 0xfc, !PT ;  /* 0x008000009c9c1812 */ /* 0x000fe200078efcff */
[----:B------:R-:W-:Y:S01]  /*56860*/  VIADD R173, R172, UR54 ;  /* 0x00000036acad7c36 */ /* 0x000fe20008000000 */
[----:B------:R1:W-:Y:S02]  /*56870*/  STL [R1+0x2790], R172 ;  /* 0x002790ac01007387 */ /* 0x0003e40000100800 */
[----:B------:R-:W-:Y:S02]  /*56880*/  LOP3.LUT R156, R156, 0xffbfffff, RZ, 0xc0, !PT ;  /* 0xffbfffff9c9c7812 */ /* 0x000fe400078ec0ff */
[----:B------:R2:W-:Y:S02]  /*56890*/  STL [R1+0x2788], R173 ;  /* 0x002788ad01007387 */ /* 0x0005e40000100800 */
[----:B------:R-:W-:Y:S02]  /*568a0*/  @P0 LOP3.LUT R156, R156, 0x400000, RZ, 0xfc, !PT ;  /* 0x004000009c9c0812 */ /* 0x000fe400078efcff */
[----:B-1----:R-:W3:Y:S01]  /*568b0*/  LDL.LU R172, [R1+0x26bc] ;  /* 0x0026bc0001ac7983 */ /* 0x002ee20000300800 */
[----:B------:R-:W-:-:S04]  /*568c0*/  ISETP.GE.AND P0, PT, R251, UR27, PT ;  /* 0x0000001bfb007c0c */ /* 0x000fc8000bf06270 */
[----:B------:R-:W-:Y:S02]  /*568d0*/  ISETP.LT.AND P1, PT, R14, UR26, !P0 ;  /* 0x0000001a0e007c0c */ /* 0x000fe4000c721270 */
[----:B------:R-:W-:Y:S02]  /*568e0*/  ISETP.LT.AND P3, PT, R13, UR59, !P0 ;  /* 0x0000003b0d007c0c */ /* 0x000fe4000c761270 */
[----:B------:R-:W-:Y:S02]  /*568f0*/  LOP3.LUT R156, R156, 0xffdfffff, RZ, 0xc0, !PT ;  /* 0xffdfffff9c9c7812 */ /* 0x000fe400078ec0ff */
[----:B------:R-:W-:-:S07]  /*56900*/  ISETP.LT.AND P2, PT, R12, UR61, !P0 ;  /* 0x0000003d0c007c0c */ /* 0x000fce000c741270 */
[----:B------:R-:W-:-:S04]  /*56910*/  @P1 LOP3.LUT R156, R156, 0x200000, RZ, 0xfc, !PT ;  /* 0x002000009c9c1812 */ /* 0x000fc800078efcff */
[----:B------:R-:W-:-:S04]  /*56920*/  LOP3.LUT R156, R156, 0xffefffff, RZ, 0xc0, !PT ;  /* 0xffefffff9c9c7812 */ /* 0x000fc800078ec0ff */
[----:B------:R-:W-:Y:S02]  /*56930*/  @P3 LOP3.LUT R156, R156, 0x100000, RZ, 0xfc, !PT ;  /* 0x001000009c9c3812 */ /* 0x000fe400078efcff */
[----:B------:R-:W-:Y:S02]  /*56940*/  ISETP.LT.AND P1, PT, R11, UR60, !P0 ;  /* 0x0000003c0b007c0c */ /* 0x000fe4000c721270 */
[----:B------:R-:W-:Y:S01]  /*56950*/  LOP3.LUT R156, R156, 0xfff7ffff, RZ, 0xc0, !PT ;  /* 0xfff7ffff9c9c7812 */ /* 0x000fe200078ec0ff */
[----:B------:R-:W-:-:S03]  /*56960*/  VIADD R251, R10, 0x101 ;  /* 0x000001010afb7836 */ /* 0x000fc60000000000 */
[----:B------:R-:W-:Y:S02]  /*56970*/  @P2 LOP3.LUT R156, R156, 0x80000, RZ, 0xfc, !PT ;  /* 0x000800009c9c2812 */ /* 0x000fe400078efcff */
[----:B------:R-:W-:Y:S02]  /*56980*/  ISETP.GE.AND P0, PT, R251, UR33, PT ;  /* 0x00000021fb007c0c */ /* 0x000fe4000bf06270 */
[----:B------:R-:W-:-:S04]  /*56990*/  LOP3.LUT R156, R156, 0xfffbffff, RZ, 0xc0, !PT ;  /* 0xfffbffff9c9c7812 */ /* 0x000fc800078ec0ff */
[----:B------:R-:W-:Y:S02]  /*569a0*/  @P1 LOP3.LUT R156, R156, 0x40000, RZ, 0xfc, !PT ;  /* 0x000400009c9c1812 */ /* 0x000fe400078efcff */
        /* <DEDUP_REMOVED lines=58> */
[----:B------:R-:W-:-:S09]  /*56d50*/  ISETP.LT.AND P2, PT, R12, UR42, !P0 ;  /* 0x0000002a0c007c0c */ /* 0x000fd2000c741270 */
        /* <DEDUP_REMOVED lines=15> */
[----:B------:R-:W-:Y:S01]  /*56e50*/  LOP3.LUT R155, R155, 0xfbffffff, RZ, 0xc0, !PT ;  /* 0xfbffffff9b9b7812 */ /* 0x000fe200078ec0ff */
[----:B------:R-:W-:-:S03]  /*56e60*/  VIADD R251, R10, 0xfb ;  /* 0x000000fb0afb7836 */ /* 0x000fc60000000000 */
[----:B------:R-:W-:Y:S02]  /*56e70*/  @P3 LOP3.LUT R155, R155, 0x4000000, RZ, 0xfc, !PT ;  /* 0x040000009b9b3812 */ /* 0x000fe400078efcff */
[----:B------:R-:W-:Y:S02]  /*56e80*/  ISETP.LT.AND P1, PT, R11, UR29, !P0 ;  /* 0x0000001d0b007c0c */ /* 0x000fe4000c721270 */
[----:B------:R-:W-:Y:S02]  /*56e90*/  LOP3.LUT R155, R155, 0xfdffffff, RZ, 0xc0, !PT ;  /* 0xfdffffff9b9b7812 */ /* 0x000fe400078ec0ff */
[----:B------:R-:W-:Y:S02]  /*56ea0*/  ISETP.GE.AND P0, PT, R251, UR31, PT ;  /* 0x0000001ffb007c0c */ /* 0x000fe4000bf06270 */
[----:B------:R-:W-:Y:S02]  /*56eb0*/  @P2 LOP3.LUT R155, R155, 0x2000000, RZ, 0xfc, !PT ;  /* 0x020000009b9b2812 */ /* 0x000fe400078efcff */
[----:B------:R-:W-:-:S02]  /*56ec0*/  ISETP.LT.AND P3, PT, R14, UR44, !P0 ;  /* 0x0000002c0e007c0c */ /* 0x000fc4000c761270 */
[----:B------:R-:W-:-:S04]  /*56ed0*/  LOP3.LUT R155, R155, 0xfeffffff, RZ, 0xc0, !PT ;  /* 0xfeffffff9b9b7812 */ /* 0x000fc800078ec0ff */
[----:B------:R-:W-:Y:S02]  /*56ee0*/  @P1 LOP3.LUT R155, R155, 0x1000000, RZ, 0xfc, !PT ;  /* 0x010000009b9b1812 */ /* 0x000fe400078efcff */
[----:B------:R-:W-:Y:S02]  /*56ef0*/  ISETP.LT.AND P2, PT, R13, UR45, !P0 ;  /* 0x0000002d0d007c0c */ /* 0x000fe4000c741270 */
[----:B------:R-:W-:-:S04]  /*56f00*/  LOP3.LUT R155, R155, 0xff7fffff, RZ, 0xc0, !PT ;  /* 0xff7fffff9b9b7812 */ /* 0x000fc800078ec0ff */
[----:B------:R-:W-:Y:S02]  /*56f10*/  @P3 LOP3.LUT R155, R155, 0x800000, RZ, 0xfc, !PT ;  /* 0x008000009b9b3812 */ /* 0x000fe400078efcff */
[----:B------:R-:W-:Y:S02]  /*56f20*/  ISETP.LT.AND P1, PT, R12, UR46, !P0 ;  /* 0x0000002e0c007c0c */ /* 0x000fe4000c721270 */
[----:B------:R-:W-:-:S04]  /*56f30*/  LOP3.LUT R155, R155, 0xffbfffff, RZ, 0xc0, !PT ;  /* 0xffbfffff9b9b7812 */ /* 0x000fc800078ec0ff */
[----:B------:R-:W-:Y:S01]  /*56f40*/  @P2 LOP3.LUT R155, R155, 0x400000, RZ, 0xfc, !PT ;  /* 0x004000009b9b2812 */ /* 0x000fe200078efcff */
[----:B--2---:R-:W-:-:S03]  /*56f50*/  VIADD R173, R173, UR55 ;  /* 0x00000037adad7c36 */ /* 0x004fc60008000000 */
[----:B------:R-:W-:Y:S02]  /*56f60*/  LOP3.LUT R155, R155, 0xffdfffff, RZ, 0xc0, !PT ;  /* 0xffdfffff9b9b7812 */ /* 0x000fe400078ec0ff */
[----:B------:R-:W-:Y:S02]  /*56f70*/  ISETP.LT.AND P0, PT, R11, UR47, !P0 ;  /* 0x0000002f0b007c0c */ /* 0x000fe4000c701270 */
[----:B------:R-:W-:Y:S02]  /*56f80*/  @P1 LOP3.LUT R155, R155, 0x200000, RZ, 0xfc, !PT ;  /* 0x002000009b9b1812 */ /* 0x000fe400078efcff */
[----:B---3--:R-:W-:Y:S01]  /*56f90*/  ISETP.GE.AND P1, PT, R250, R172, PT ;  /* 0x000000acfa00720c */ /* 0x008fe20003f26270 */
[----:B------:R1:W-:Y:S03]  /*56fa0*/  STL [R1+0x2780], R173 ;  /* 0x002780ad01007387 */ /* 0x0003e60000100800 */
[----:B------:R-:W-:Y:S01]  /*56fb0*/  ISETP.LT.AND P2, PT, R12, UR8, !P1 ;  /* 0x000000080c007c0c */ /* 0x000fe2000cf41270 */
[----:B------:R-:W-:Y:S01]  /*56fc0*/  VIADD R251, R10, 0xfa ;  /* 0x000000fa0afb7836 */ /* 0x000fe20000000000 */
[----:B------:R-:W-:Y:S01]  /*56fd0*/  LOP3.LUT R155, R155, 0xffefffff, RZ, 0xc0, !PT ;  /* 0xffefffff9b9b7812 */ /* 0x000fe200078ec0ff */
[----:B-1----:R-:W-:-:S03]  /*56fe0*/  VIADD R173, R173, UR56 ;  /* 0x00000038adad7c36 */ /* 0x002fc60008000000 */
[----:B------:R-:W-:Y:S02]  /*56ff0*/  @P0 LOP3.LUT R155, R155, 0x100000, RZ, 0xfc, !PT ;  /* 0x001000009b9b0812 */ /* 0x000fe400078efcff */
[----:B------:R1:W-:Y:S01]  /*57000*/  STL [R1+0x277c], R173 ;  /* 0x00277cad01007387 */ /* 0x0003e20000100800 */
[----:B------:R-:W-:Y:S02]  /*57010*/  LOP3.LUT R156, R156, 0xfffeffff, RZ, 0xc0, !PT ;  /* 0xfffeffff9c9c7812 */ /* 0x000fe400078ec0ff */
[----:B------:R-:W-:Y:S01]  /*57020*/  ISETP.GE.AND P0, PT, R251, UR41, PT ;  /* 0x00000029fb007c0c */ /* 0x000fe2000bf06270 */
[----:B------:R-:W-:Y:S01]  /*57030*/  STL.64 [R1+0xc60], R180 ;  /* 0x000c60b401007387 */ /* 0x000fe20000100a00 */
[----:B-1----:R-:W-:-:S03]  /*57040*/  VIADD R173, R173, UR57 ;  /* 0x00000039adad7c36 */ /* 0x002fc60008000000 */
[----:B------:R1:W-:Y:S01]  /*57050*/  STL.64 [R1+0xc68], R182 ;  /* 0x000c68b601007387 */ /* 0x0003e20000100a00 */
[----:B------:R-:W-:-:S03]  /*57060*/  LOP3.LUT R153, R153, 0xfffffffb, RZ, 0xc0, !PT ;  /* 0xfffffffb99997812 */ /* 0x000fc600078ec0ff */
[----:B------:R-:W-:Y:S01]  /*57070*/  STL [R1+0x2878], R173 ;  /* 0x002878ad01007387 */ /* 0x000fe20000100800 */
[----:B------:R-:W-:Y:S02]  /*57080*/  @P2 LOP3.LUT R156, R156, 0x10000, RZ, 0xfc, !PT ;  /* 0x000100009c9c2812 */ /* 0x000fe400078efcff */
[----:B------:R-:W-:Y:S02]  /*57090*/  ISETP.LT.AND P2, PT, R14, UR40, !P0 ;  /* 0x000000280e007c0c */ /* 0x000fe4000c741270 */
[----:B------:R-:W-:Y:S02]  /*570a0*/  @P1 LOP3.LUT R153, R153, 0x4, RZ, 0xfc, !PT ;  /* 0x0000000499991812 */ /* 0x000fe400078efcff */
[----:B------:R-:W-:Y:S02]  /*570b0*/  ISETP.LT.AND P3, PT, R11, UR36, !P1 ;  /* 0x000000240b007c0c */ /* 0x000fe4000cf61270 */
[----:B------:R-:W-:Y:S02]  /*570c0*/  ISETP.LT.AND P1, PT, R13, UR58, !P0 ;  /* 0x0000003a0d007c0c */ /* 0x000fe4000c721270 */
[----:B------:R-:W-:-:S04]  /*570d0*/  LOP3.LUT R155, R155, 0xfffbffff, RZ, 0xc0, !PT ;  /* 0xfffbffff9b9b7812 */ /* 0x000fc800078ec0ff */
[----:B------:R-:W-:Y:S02]  /*570e0*/  LOP3.LUT R155, R155, 0xfff7ffff, RZ, 0xc0, !PT ;  /* 0xfff7ffff9b9b7812 */ /* 0x000fe400078ec0ff */
[----:B------:R-:W-:Y:S02]  /*570f0*/  LOP3.LUT R156, R156, 0xfffff7ff, RZ, 0xc0, !PT ;  /* 0xfffff7ff9c9c7812 */ /* 0x000fe400078ec0ff */
[----:B------:R-:W-:Y:S02]  /*57100*/  @P2 LOP3.LUT R155, R155, 0x80000, RZ, 0xfc, !PT ;  /* 0x000800009b9b2812 */ /* 0x000fe400078efcff */
[----:B------:R-:W-:Y:S02]  /*57110*/  ISETP.GE.AND P4, PT, R11, UR4, PT ;  /* 0x000000040b007c0c */ /* 0x000fe4000bf86270 */
[----:B------:R-:W-:Y:S02]  /*57120*/  @P3 LOP3.LUT R156, R156, 0x800, RZ, 0xfc, !PT ;  /* 0x000008009c9c3812 */ /* 0x000fe400078efcff */
[----:B------:R-:W-:Y:S01]  /*57130*/  @P1 LOP3.LUT R155, R155, 0x40000, RZ, 0xfc, !PT ;  /* 0x000400009b9b1812 */ /* 0x000fe200078efcff */
[----:B------:R2:W-:Y:S01]  /*57140*/  STL [R1+0x28e4], R88 ;  /* 0x0028e45801007387 */ /* 0x0005e20000100800 */
[----:B-1----:R-:W-:Y:S01]  /*57150*/  IMAD.MOV.U32 R182, RZ, RZ, R32 ;  /* 0x000000ffffb67224 */ /* 0x002fe200078e0020 */
[----:B------:R-:W-:Y:S01]  /*57160*/  ULDC UR8, c[0x0][0x228] ;  /* 0x00008a0000087ab9 */ /* 0x000fe20000000800 */
[----:B------:R-:W-:Y:S01]  /*57170*/  IMAD.MOV.U32 R183, RZ, RZ, R34 ;  /* 0x000000ffffb77224 */ /* 0x000fe200078e0022 */
        /* <DEDUP_REMOVED lines=73> */
[----:B------:R-:W-:-:S03]  /*57610*/  ULDC UR14, c[0x0][0x228] ;  /* 0x00008a00000e7ab9 */ /* 0x000fc60000000800 */
[----:B------:R-:W-:Y:S04]  /*57620*/  STL [R1+0x2894], R6 ;  /* 0x0028940601007387 */ /* 0x000fe80000100800 */
[----:B------:R-:W-:Y:S04]  /*57630*/  STL [R1+0x2890], R5 ;  /* 0x0028900501007387 */ /* 0x000fe80000100800 */
[----:B------:R-:W-:Y:S04]  /*57640*/  STL [R1+0x288c], R4 ;  /* 0x00288c0401007387 */ /* 0x000fe80000100800 */
[----:B------:R-:W-:Y:S04]  /*57650*/  STL [R1+0x2888], R3 ;  /* 0x0028880301007387 */ /* 0x000fe80000100800 */
[----:B------:R-:W-:Y:S04]  /*57660*/  STL [R1+0x2884], R2 ;  /* 0x0028840201007387 */ /* 0x000fe80000100800 */
[----:B------:R-:W4:Y:S01]  /*57670*/  LDL.LU R179, [R1+0x107c] ;  /* 0x00107c0001b37983 */ /* 0x000f220000300800 */
[----:B------:R-:W-:Y:S01]  /*57680*/  LOP3.LUT R155, R155, 0xfffdffff, RZ, 0xc0, !PT ;  /* 0xfffdffff9b9b7812 */ /* 0x000fe200078ec0ff */
[----:B--2---:R-:W-:-:S02]  /*57690*/  VIADD R88, R10, 0xf9 ;  /* 0x000000f90a587836 */ /* 0x004fc40000000000 */
[----:B------:R-:W2:Y:S04]  /*576a0*/  LDL.LU R172, [R1+0xc74] ;  /* 0x000c740001ac7983 */ /* 0x000ea80000300800 */
[----:B------:R-:W2:Y:S04]  /*576b0*/  LDL.LU R173, [R1+0xc7c] ;  /* 0x000c7c0001ad7983 */ /* 0x000ea80000300800 */
[----:B------:R-:W2:Y:S04]  /*576c0*/  LDL.LU R174, [R1+0x874] ;  /* 0x0008740001ae7983 */ /* 0x000ea80000300800 */
[----:B------:R-:W2:Y:S04]  /*576d0*/  LDL.LU R175, [R1+0x87c] ;  /* 0x00087c0001af7983 */ /* 0x000ea80000300800 */
[----:B----4-:R1:W-:Y:S01]  /*576e0*/  STSM.16.M88.4 [R0], R176 ;  /* 0x000000b000007844 */ /* 0x0103e20000000200 */
[----:B------:R-:W-:Y:S06]  /*576f0*/  BAR.SYNC.DEFER_BLOCKING 0x0 ;  /* 0x0000000000007b1d */ /* 0x000fec0000010000 */
[----:B-1----:R-:W3:Y:S04]  /*57700*/  LDL.LU R176, [R1+0x474] ;  /* 0x0004740001b07983 */ /* 0x002ee80000300800 */
[----:B------:R-:W1:Y:S01]  /*57710*/  LDS.128 R4, [R152] ;  /* 0x0000000098047984 */ /* 0x000e620000000c00 */
[----:B------:R-:W-:Y:S06]  /*57720*/  BAR.SYNC.DEFER_BLOCKING 0x0 ;  /* 0x0000000000007b1d */ /* 0x000fec0000010000 */
[----:B--2---:R2:W-:Y:S04]  /*57730*/  STSM.16.M88.4 [R0], R172 ;  /* 0x000000ac00007844 */ /* 0x0045e80000000200 */
[----:B-1----:R-:W-:Y:S04]  /*57740*/  STL.64 [R1+0x860], R4 ;  /* 0x0008600401007387 */ /* 0x002fe80000100a00 */
[----:B------:R-:W-:Y:S01]  /*57750*/  STL.64 [R1+0x868], R6 ;  /* 0x0008680601007387 */ /* 0x000fe20000100a00 */
[----:B------:R-:W-:Y:S06]  /*57760*/  BAR.SYNC.DEFER_BLOCKING 0x0 ;  /* 0x0000000000007b1d */ /* 0x000fec0000010000 */
[----:B------:R-:W3:Y:S04]  /*57770*/  LDL.LU R177, [R1+0x47c] ;  /* 0x00047c0001b17983 */ /* 0x000ee80000300800 */
[----:B------:R-:W3:Y:S04]  /*57780*/  LDL.LU R178, [R1+0x74] ;  /* 0x0000740001b27983 */ /* 0x000ee80000300800 */
[----:B------:R-:W3:Y:S04]  /*57790*/  LDL.LU R179, [R1+0x7c] ;  /* 0x00007c0001b37983 */ /* 0x000ee80000300800 */
[----:B--2---:R-:W2:Y:S04]  /*577a0*/  LDL.LU R172, [R1+0x1c80] ;  /* 0x001c800001ac7983 */ /* 0x004ea80000300800 */
[----:B------:R-:W1:Y:S01]  /*577b0*/  LDS.128 R4, [R152] ;  /* 0x0000000098047984 */ /* 0x000e620000000c00 */
[----:B------:R-:W-:Y:S06]  /*577c0*/  BAR.SYNC.DEFER_BLOCKING 0x0 ;  /* 0x0000000000007b1d */ /* 0x000fec0000010000 */
[----:B-1----:R-:W-:Y:S04]  /*577d0*/  STL.64 [R1+0x470], R4 ;  /* 0x0004700401007387 */ /* 0x002fe80000100a00 */
[----:B------:R-:W-:Y:S04]  /*577e0*/  STL.64 [R1+0x478], R6 ;  /* 0x0004780601007387 */ /* 0x000fe80000100a00 */
[----:B------:R-:W2:Y:S04]  /*577f0*/  LDL.LU R173, [R1+0x1c88] ;  /* 0x001c880001ad7983 */ /* 0x000ea80000300800 */
[----:B------:R-:W2:Y:S04]  /*57800*/  LDL.LU R174, [R1+0x1880] ;  /* 0x0018800001ae7983 */ /* 0x000ea80000300800 */
[----:B------:R-:W2:Y:S04]  /*57810*/  LDL.LU R175, [R1+0x1888] ;  /* 0x0018880001af7983 */ /* 0x000ea80000300800 */
[----:B---3--:R1:W-:Y:S01]  /*57820*/  STSM.16.M88.4 [R0], R176 ;  /* 0x000000b000007844 */ /* 0x0083e20000000200 */
        /* <DEDUP_REMOVED lines=1949> */
[----:B--2---:R-:W2:Y:S04]  /*5f200*/  LDL.LU R172, [R1+0x1a04] ;  /* 0x001a040001ac7983 */ /* 0x004ea80000300800 */
[----:B------:R-:W1:Y:S04]  /*5f210*/  LDS.128 R4, [R152] ;  /* 0x0000000098047984 */ /* 0x000e680000000c00 */
[----:B-1----:R-:W-:Y:S04]  /*5f220*/  STL.64 [R1+0x15f0], R4 ;  /* 0x0015f00401007387 */ /* 0x002fe80000100a00 */
[----:B------:R-:W-:Y:S04]  /*5f230*/  STL.64 [R1+0x15f8], R6 ;  /* 0x0015f80601007387 */ /* 0x000fe80000100a00 */
[----:B------:R-:W2:Y:S04]  /*5f240*/  LDL.LU R173, [R1+0x1a0c] ;  /* 0x001a0c0001ad7983 */ /* 0x000ea80000300800 */
[----:B------:R-:W2:Y:S04]  /*5f250*/  LDL.LU R174, [R1+0x1604] ;  /* 0x0016040001ae7983 */ /* 0x000ea80000300800 */
[----:B------:R-:W2:Y:S01]  /*5f260*/  LDL.LU R175, [R1+0x160c] ;  /* 0x00160c0001af7983 */ /* 0x000ea20000300800 */
[----:B------:R-:W-:Y:S01]  /*5f270*/  BAR.SYNC.DEFER_BLOCKING 0x0 ;  /* 0x0000000000007b1d */ /* 0x000fe20000010000 */
[----:B------:R-:W-:-:S02]  /*5f280*/  IMAD.MOV.U32 R178, RZ, RZ, R24 ;  /* 0x000000ffffb27224 */ /* 0x000fc400078e0018 */
[----:B------:R-:W-:-:S05]  /*5f290*/  IMAD.MOV.U32 R179, RZ, RZ, R26 ;  /* 0x000000ffffb37224 */ /* 0x000fca00078e001a */
        /* <DEDUP_REMOVED lines=140> */
[----:B------:R-:W4:Y:S04]  /*5fb60*/  LDL.LU R180, [R1+0x220] ;  /* 0x0002200001b47983 */ /* 0x000f280000300800 */
[----:B---3--:R-:W-:Y:S01]  /*5fb70*/  STSM.16.M88.4 [R0], R176 ;  /* 0x000000b000007844 */ /* 0x008fe20000000200 */
[----:B------:R-:W-:Y:S06]  /*5fb80*/  BAR.SYNC.DEFER_BLOCKING 0x0 ;  /* 0x0000000000007b1d */ /* 0x000fec0000010000 */
[----:B------:R-:W1:Y:S02]  /*5fb90*/  LDS.128 R4, [R152] ;  /* 0x0000000098047984 */ /* 0x000e640000000c00 */
[----:B------:R-:W-:Y:S06]  /*5fba0*/  BAR.SYNC.DEFER_BLOCKING 0x0 ;  /* 0x0000000000007b1d */ /* 0x000fec0000010000 */
[----:B--2---:R-:W-:Y:S04]  /*5fbb0*/  STSM.16.M88.4 [R0], R172 ;  /* 0x000000ac00007844 */ /* 0x004fe80000000200 */
[----:B-1----:R-:W-:Y:S04]  /*5fbc0*/  STL.64 [R1+0x1a10], R4 ;  /* 0x001a100401007387 */ /* 0x002fe80000100a00 */
[----:B------:R-:W-:Y:S01]  /*5fbd0*/  STL.64 [R1+0x1a18], R6 ;  /* 0x001a180601007387 */ /* 0x000fe20000100a00 */
[----:B------:R-:W-:Y:S06]  /*5fbe0*/  BAR.SYNC.DEFER_BLOCKING 0x0 ;  /* 0x0000000000007b1d */ /* 0x000fec0000010000 */
[----:B------:R-:W4:Y:S04]  /*5fbf0*/  LDL.LU R181, [R1+0x228] ;  /* 0x0002280001b57983 */ /* 0x000f280000300800 */
[----:B------:R-:W2:Y:S04]  /*5fc00*/  LDL.LU R176, [R1+0x1a24] ;  /* 0x001a240001b07983 */ /* 0x000ea80000300800 */
[----:B------:R-:W1:Y:S01]  /*5fc10*/  LDS.128 R4, [R152] ;  /* 0x0000000098047984 */ /* 0x000e620000000c00 */
[----:B------:R-:W-:Y:S06]  /*5fc20*/  BAR.SYNC.DEFER_BLOCKING 0x0 ;  /* 0x0000000000007b1d */ /* 0x000fec0000010000 */
[----:B-1----:R-:W-:Y:S04]  /*5fc30*/  STL.64 [R1+0x1610], R4 ;  /* 0x0016100401007387 */ /* 0x002fe80000100a00 */
[----:B------:R-:W-:Y:S04]  /*5fc40*/  STL.64 [R1+0x1618], R6 ;  /* 0x0016180601007387 */ /* 0x000fe80000100a00 */
[----:B------:R-:W2:Y:S04]  /*5fc50*/  LDL.LU R177, [R1+0x1a2c] ;  /* 0x001a2c0001b17983 */ /* 0x000ea80000300800 */
[----:B------:R-:W2:Y:S04]  /*5fc60*/  LDL.LU R178, [R1+0x1624] ;  /* 0x0016240001b27983 */ /* 0x000ea80000300800 */
[----:B------:R-:W2:Y:S04]  /*5fc70*/  LDL.LU R179, [R1+0x162c] ;  /* 0x00162c0001b37983 */ /* 0x000ea80000300800 */
[----:B------:R-:W3:Y:S04]  /*5fc80*/  LDL.LU R172, [R1+0x1224] ;  /* 0x0012240001ac7983 */ /* 0x000ee80000300800 */
[----:B----4-:R-:W-:Y:S01]  /*5fc90*/  STSM.16.M88.4 [R0], R180 ;  /* 0x000000b400007844 */ /* 0x010fe20000000200 */
[----:B------:R-:W-:Y:S06]  /*5fca0*/  BAR.SYNC.DEFER_BLOCKING 0x0 ;  /* 0x0000000000007b1d */ /* 0x000fec0000010000 */
[----:B------:R-:W1:Y:S02]  /*5fcb0*/  LDS.128 R4, [R152] ;  /* 0x0000000098047984 */ /* 0x000e640000000c00 */
        /* <DEDUP_REMOVED lines=21> */
[----:B--2---:R-:W-:Y:S04]  /*5fe10*/  STSM.16.M88.4 [R0], R176 ;  /* 0x000000b000007844 */ /* 0x004fe80000000200 */
[----:B-1----:R-:W-:Y:S04]  /*5fe20*/  STL.64 [R1+0xa20], R4 ;  /* 0x000a200401007387 */ /* 0x002fe80000100a00 */
[----:B------:R-:W-:Y:S01]  /*5fe30*/  STL.64 [R1+0xa28], R6 ;  /* 0x000a280601007387 */ /* 0x000fe20000100a00 */
[----:B------:R-:W-:Y:S06]  /*5fe40*/  BAR.SYNC.DEFER_BLOCKING 0x0 ;  /* 0x0000000000007b1d */ /* 0x000fec0000010000 */
[----:B------:R-:W3:Y:S01]  /*5fe50*/  LDL.LU R173, [R1+0x22c] ;  /* 0x00022c0001ad7983 */ /* 0x000ee20000300800 */
[----:B------:R-:W-:-:S03]  /*5fe60*/  IMAD.MOV.U32 R174, RZ, RZ, R33 ;  /* 0x000000ffffae7224 */ /* 0x000fc600078e0021 */
[----:B------:R-:W2:Y:S04]  /*5fe70*/  LDL.LU R32, [R1+0x1a30] ;  /* 0x001a300001207983 */ /* 0x000ea80000300800 */
[----:B------:R-:W1:Y:S01]  /*5fe80*/  LDS.128 R4, [R152] ;  /* 0x0000000098047984 */ /* 0x000e620000000c00 */
[----:B------:R-:W-:Y:S01]  /*5fe90*/  IMAD.MOV.U32 R175, RZ, RZ, R35 ;  /* 0x000000ffffaf7224 */ /* 0x000fe200078e0023 */
        /* <DEDUP_REMOVED lines=85> */
[----:B------:R-:W-:-:S03]  /*603f0*/  IMAD.MOV.U32 R175, RZ, RZ, R39 ;  /* 0x000000ffffaf7224 */ /* 0x000fc600078e0027 */
[----:B------:R-:W4:Y:S04]  /*60400*/  LDL.LU R36, [R1+0x1240] ;  /* 0x0012400001247983 */ /* 0x000f280000300800 */
[----:B---3--:R-:W-:Y:S01]  /*60410*/  STSM.16.M88.4 [R0], R172 ;  /* 0x000000ac00007844 */ /* 0x008fe20000000200 */
[----:B------:R-:W-:Y:S06]  /*60420*/  BAR.SYNC.DEFER_BLOCKING 0x0 ;  /* 0x0000000000007b1d */ /* 0x000fec0000010000 */
[----:B------:R-:W1:Y:S02]  /*60430*/  LDS.128 R4, [R152] ;  /* 0x0000000098047984 */ /* 0x000e640000000c00 */
[----:B------:R-:W-:Y:S06]  /*60440*/  BAR.SYNC.DEFER_BLOCKING 0x0 ;  /* 0x0000000000007b1d */ /* 0x000fec0000010000 */
[----:B--2---:R2:W-:Y:S04]  /*60450*/  STSM.16.M88.4 [R0], R32 ;  /* 0x0000002000007844 */ /* 0x0045e80000000200 */
[----:B-1----:R-:W-:Y:S04]  /*60460*/  STL.64 [R1+0x630], R4 ;  /* 0x0006300401007387 */ /* 0x002fe80000100a00 */
[----:B------:R-:W-:Y:S01]  /*60470*/  STL.64 [R1+0x638], R6 ;  /* 0x0006380601007387 */ /* 0x000fe20000100a00 */
[----:B------:R-:W-:Y:S06]  /*60480*/  BAR.SYNC.DEFER_BLOCKING 0x0 ;  /* 0x0000000000007b1d */ /* 0x000fec0000010000 */
[----:B------:R-:W4:Y:S04]  /*60490*/  LDL.LU R37, [R1+0x1248] ;  /* 0x0012480001257983 */ /* 0x000f280000300800 */
[----:B------:R-:W4:Y:S04]  /*604a0*/  LDL.LU R38, [R1+0xe40] ;  /* 0x000e400001267983 */ /* 0x000f280000300800 */
[----:B------:R-:W4:Y:S04]  /*604b0*/  LDL.LU R39, [R1+0xe48] ;  /* 0x000e480001277983 */ /* 0x000f280000300800 */
        /* <DEDUP_REMOVED lines=587> */
[----:B------:R-:W-:Y:S01]  /*62970*/  IMAD.MOV.U32 R43, RZ, RZ, R70 ;  /* 0x000000ffff2b7224 */ /* 0x000fe200078e0046 */
[----:B------:R-:W-:Y:S02]  /*62980*/  ISETP.LT.AND P1, PT, R12, UR8, !P0 ;  /* 0x000000080c007c0c */ /* 0x000fe4000c721270 */
[----:B------:R-:W-:Y:S01]  /*62990*/  ISETP.LT.AND P0, PT, R11, UR9, !P0 ;  /* 0x000000090b007c0c */ /* 0x000fe2000c701270 */
[----:B------:R-:W-:Y:S01]  /*629a0*/  ULDC.64 UR8, c[0x0][0x228] ;  /* 0x00008a0000087ab9 */ /* 0x000fe20000000a00 */
[----:B------:R-:W3:Y:S09]  /*629b0*/  LDL.LU R32, [R1+0x12b4] ;  /* 0x0012b40001207983 */ /* 0x000ef20000300800 */
[----:B------:R-:W-:-:S04]  /*629c0*/  @P1 LOP3.LUT R155, R155, 0x20000, RZ, 0xfc, !PT ;  /* 0x000200009b9b1812 */ /* 0x000fc800078efcff */
[----:B------:R-:W-:-:S04]  /*629d0*/  LOP3.LUT R155, R155, 0xfffeffff, RZ, 0xc0, !PT ;  /* 0xfffeffff9b9b7812 */ /* 0x000fc800078ec0ff */
[----:B------:R-:W-:Y:S02]  /*629e0*/  @P0 LOP3.LUT R155, R155, 0x10000, RZ, 0xfc, !PT ;  /* 0x000100009b9b0812 */ /* 0x000fe400078efcff */
[----:B------:R-:W-:-:S04]  /*629f0*/  ISETP.GE.AND P0, PT, R88, UR9, PT ;  /* 0x0000000958007c0c */ /* 0x000fc8000bf06270 */
[----:B------:R-:W-:Y:S01]  /*62a00*/  ISETP.LT.AND P3, PT, R14, UR8, !P0 ;  /* 0x000000080e007c0c */ /* 0x000fe2000c761270 */
[C---:B------:R-:W-:Y:S01]  /*62a10*/  VIADD R87, R10.reuse, 0xf8 ;  /* 0x000000f80a577836 */ /* 0x040fe20000000000 */
[----:B------:R-:W-:Y:S01]  /*62a20*/  ISETP.LT.AND P2, PT, R13, UR12, !P0 ;  /* 0x0000000c0d007c0c */ /* 0x000fe2000c741270 */
[----:B------:R-:W-:Y:S01]  /*62a30*/  VIADD R86, R10, 0xf7 ;  /* 0x000000f70a567836 */ /* 0x000fe20000000000 */
[----:B------:R-:W-:Y:S01]  /*62a40*/  LOP3.LUT R155, R155, 0xffff7fff, RZ, 0xc0, !PT ;  /* 0xffff7fff9b9b7812 */ /* 0x000fe200078ec0ff */
[----:B------:R-:W-:Y:S01]  /*62a50*/  ULDC.64 UR8, c[0x0][0x228] ;  /* 0x00008a0000087ab9 */ /* 0x000fe20000000a00 */
[----:B------:R-:W-:Y:S01]  /*62a60*/  ISETP.LT.AND P1, PT, R12, UR11, !P0 ;  /* 0x0000000b0c007c0c */ /* 0x000fe2000c721270 */
[C---:B------:R-:W-:Y:S02]  /*62a70*/  VIADD R85, R10.reuse, 0xf6 ;  /* 0x000000f60a557836 */ /* 0x040fe40000000000 */
[C---:B------:R-:W-:Y:S01]  /*62a80*/  VIADD R84, R10.reuse, 0xf5 ;  /* 0x000000f50a547836 */ /* 0x040fe20000000000 */
[----:B------:R-:W-:Y:S01]  /*62a90*/  LOP3.LUT R31, R31, 0x7fffffff, RZ, 0xc0, !PT ;  /* 0x7fffffff1f1f7812 */ /* 0x000fe200078ec0ff */
[----:B------:R-:W-:-:S02]  /*62aa0*/  VIADD R83, R10, 0xf4 ;  /* 0x000000f40a537836 */ /* 0x000fc40000000000 */
[C---:B------:R-:W-:Y:S01]  /*62ab0*/  VIADD R82, R10.reuse, 0xf3 ;  /* 0x000000f30a527836 */ /* 0x040fe20000000000 */
[----:B------:R-:W-:Y:S01]  /*62ac0*/  @P3 LOP3.LUT R155, R155, 0x8000, RZ, 0xfc, !PT ;  /* 0x000080009b9b3812 */ /* 0x000fe200078efcff */
[C---:B------:R-:W-:Y:S02]  /*62ad0*/  VIADD R81, R10.reuse, 0xf2 ;  /* 0x000000f20a517836 */ /* 0x040fe40000000000 */
[C---:B------:R-:W-:Y:S01]  /*62ae0*/  VIADD R80, R10.reuse, 0xf1 ;  /* 0x000000f10a507836 */ /* 0x040fe20000000000 */
[----:B------:R-:W-:Y:S01]  /*62af0*/  LOP3.LUT R155, R155, 0xffffbfff, RZ, 0xc0, !PT ;  /* 0xffffbfff9b9b7812 */ /* 0x000fe200078ec0ff */
[C---:B------:R-:W-:Y:S02]  /*62b00*/  VIADD R79, R10.reuse, 0xf0 ;  /* 0x000000f00a4f7836 */ /* 0x040fe40000000000 */
[C---:B------:R-:W-:Y:S01]  /*62b10*/  VIADD R78, R10.reuse, 0xef ;  /* 0x000000ef0a4e7836 */ /* 0x040fe20000000000 */
[----:B------:R-:W-:Y:S01]  /*62b20*/  @P2 LOP3.LUT R155, R155, 0x4000, RZ, 0xfc, !PT ;  /* 0x000040009b9b2812 */ /* 0x000fe200078efcff */
[C---:B------:R-:W-:Y:S01]  /*62b30*/  VIADD R77, R10.reuse, 0xee ;  /* 0x000000ee0a4d7836 */ /* 0x040fe20000000000 */
[----:B------:R-:W-:Y:S01]  /*62b40*/  ISETP.LT.AND P0, PT, R11, UR13, !P0 ;  /* 0x0000000d0b007c0c */ /* 0x000fe2000c701270 */
[C---:B------:R-:W-:Y:S01]  /*62b50*/  VIADD R76, R10.reuse, 0xed ;  /* 0x000000ed0a4c7836 */ /* 0x040fe20000000000 */
[----:B------:R-:W-:Y:S01]  /*62b60*/  LOP3.LUT R155, R155, 0xffffdfff, RZ, 0xc0, !PT ;  /* 0xffffdfff9b9b7812 */ /* 0x000fe200078ec0ff */
[----:B------:R-:W-:Y:S01]  /*62b70*/  VIADD R75, R10, 0xec ;  /* 0x000000ec0a4b7836 */ /* 0x000fe20000000000 */
[----:B------:R-:W-:Y:S01]  /*62b80*/  LOP3.LUT R30, R30, 0x7fffffff, RZ, 0xc0, !PT ;  /* 0x7fffffff1e1e7812 */ /* 0x000fe200078ec0ff */
[----:B------:R-:W-:Y:S01]  /*62b90*/  VIADD R74, R10, 0xeb ;  /* 0x000000eb0a4a7836 */ /* 0x000fe20000000000 */
[----:B------:R-:W-:Y:S01]  /*62ba0*/  @P1 LOP3.LUT R155, R155, 0x2000, RZ, 0xfc, !PT ;  /* 0x000020009b9b1812 */ /* 0x000fe200078efcff */
[----:B------:R-:W-:Y:S01]  /*62bb0*/  ULDC UR11, c[0x0][0x228] ;  /* 0x00008a00000b7ab9 */ /* 0x000fe20000000800 */
[----:B------:R-:W-:Y:S01]  /*62bc0*/  ULDC UR12, c[0x0][0x228] ;  /* 0x00008a00000c7ab9 */ /* 0x000fe20000000800 */
[----:B------:R-:W-:Y:S01]  /*62bd0*/  ULDC UR13, c[0x0][0x228] ;  /* 0x00008a00000d7ab9 */ /* 0x000fe20000000800 */
[----:B------:R-:W-:-:S04]  /*62be0*/  LOP3.LUT R155, R155, 0xffffefff, RZ, 0xc0, !PT ;  /* 0xffffefff9b9b7812 */ /* 0x000fc800078ec0ff */
[----:B------:R-:W-:Y:S02]  /*62bf0*/  @P0 LOP3.LUT R155, R155, 0x1000, RZ, 0xfc, !PT ;  /* 0x000010009b9b0812 */ /* 0x000fe400078efcff */
[----:B------:R-:W-:Y:S01]  /*62c00*/  ISETP.GE.AND P0, PT, R87, UR10, PT ;  /* 0x0000000a57007c0c */ /* 0x000fe2000bf06270 */
[----:B------:R-:W-:Y:S01]  /*62c10*/  VIADD R73, R10, 0xea ;  /* 0x000000ea0a497836 */ /* 0x000fe20000000000 */
[----:B------:R-:W-:Y:S01]  /*62c20*/  LOP3.LUT R155, R155, 0xfffff7ff, RZ, 0xc0, !PT ;  /* 0xfffff7ff9b9b7812 */ /* 0x000fe200078ec0ff */
[----:B------:R-:W-:Y:S01]  /*62c30*/  ULDC UR10, c[0x0][0x228] ;  /* 0x00008a00000a7ab9 */ /* 0x000fe20000000800 */
[----:B------:R-:W-:Y:S01]  /*62c40*/  ISETP.LT.AND P3, PT, R14, UR58, !P0 ;  /* 0x0000003a0e007c0c */ /* 0x000fe2000c761270 */
[C---:B------:R-:W-:Y:S01]  /*62c50*/  VIADD R72, R10.reuse, 0xe9 ;  /* 0x000000e90a487836 */ /* 0x040fe20000000000 */
[----:B------:R-:W-:Y:S01]  /*62c60*/  ISETP.LT.AND P2, PT, R13, UR59, !P0 ;  /* 0x0000003b0d007c0c */ /* 0x000fe2000c741270 */
[----:B------:R-:W-:Y:S01]  /*62c70*/  VIADD R9, R10, 0xe8 ;  /* 0x000000e80a097836 */ /* 0x000fe20000000000 */
[----:B------:R-:W-:Y:S01]  /*62c80*/  ISETP.LT.AND P1, PT, R12, UR60, !P0 ;  /* 0x0000003c0c007c0c */ /* 0x000fe2000c721270 */
[----:B------:R-:W-:Y:S01]  /*62c90*/  VIADD R8, R10, 0xe7 ;  /* 0x000000e70a087836 */ /* 0x000fe20000000000 */
[----:B------:R-:W-:Y:S01]  /*62ca0*/  LOP3.LUT R29, R29, 0x7fffffff, RZ, 0xc0, !PT ;  /* 0x7fffffff1d1d7812 */ /* 0x000fe200078ec0ff */
[----:B------:R-:W-:Y:S01]  /*62cb0*/  ULDC UR60, c[0x0][0x228] ;  /* 0x00008a00003c7ab9 */ /* 0x000fe20000000800 */
[----:B------:R-:W-:-:S05]  /*62cc0*/  ULDC UR58, c[0x0][0x228] ;  /* 0x00008a00003a7ab9 */ /* 0x000fca0000000800 */
[----:B------:R-:W-:Y:S01]  /*62cd0*/  @P3 LOP3.LUT R155, R155, 0x800, RZ, 0xfc, !PT ;  /* 0x000008009b9b3812 */ /* 0x000fe200078efcff */
[----:B------:R-:W-:Y:S01]  /*62ce0*/  ULDC UR59, c[0x0][0x228] ;  /* 0x00008a00003b7ab9 */ /* 0x000fe20000000800 */
        /* <DEDUP_REMOVED lines=13> */
[----:B------:R-:W-:-:S02]  /*62dc0*/  LOP3.LUT R155, R155, 0xfffffbff, RZ, 0xc0, !PT ;  /* 0xfffffbff9b9b7812 */ /* 0x000fc400078ec0ff */
[----:B------:R-:W-:Y:S01]  /*62dd0*/  ISETP.LT.AND P0, PT, R11, UR61, !P0 ;  /* 0x0000003d0b007c0c */ /* 0x000fe2000c701270 */
[----:B------:R-:W-:Y:S01]  /*62de0*/  BAR.SYNC.DEFER_BLOCKING 0x0 ;  /* 0x0000000000007b1d */ /* 0x000fe20000010000 */
[----:B------:R-:W-:-:S04]  /*62df0*/  @P2 LOP3.LUT R155, R155, 0x400, RZ, 0xfc, !PT ;  /* 0x000004009b9b2812 */ /* 0x000fc800078efcff */
[----:B------:R-:W-:Y:S01]  /*62e00*/  LOP3.LUT R155, R155, 0xfffffdff, RZ, 0xc0, !PT ;  /* 0xfffffdff9b9b7812 */ /* 0x000fe200078ec0ff */
[----:B------:R-:W-:Y:S01]  /*62e10*/  ULDC UR61, c[0x0][0x228] ;  /* 0x00008a00003d7ab9 */ /* 0x000fe20000000800 */
[----:B-1----:R-:W-:Y:S04]  /*62e20*/  STL.64 [R1+0x12a0], R4 ;  /* 0x0012a00401007387 */ /* 0x002fe80000100a00 */
[----:B------:R-:W-:Y:S04]  /*62e30*/  STL.64 [R1+0x12a8], R6 ;  /* 0x0012a80601007387 */ /* 0x000fe80000100a00 */
[----:B------:R-:W2:Y:S04]  /*62e40*/  LDL.LU R37, [R1+0xabc] ;  /* 0x000abc0001257983 */ /* 0x000ea80000300800 */
[----:B------:R-:W2:Y:S04]  /*62e50*/  LDL.LU R38, [R1+0x6b4] ;  /* 0x0006b40001267983 */ /* 0x000ea80000300800 */
[----:B------:R-:W2:Y:S01]  /*62e60*/  LDL.LU R39, [R1+0x6bc] ;  /* 0x0006bc0001277983 */ /* 0x000ea20000300800 */
        /* <DEDUP_REMOVED lines=8> */
[----:B------:R-:W-:Y:S01]  /*62ef0*/  VIADD R3, R10, 0xe2 ;  /* 0x000000e20a037836 */ /* 0x000fe20000000000 */
        /* <DEDUP_REMOVED lines=9> */
[----:B------:R-:W-:Y:S02]  /*62f90*/  LOP3.LUT R155, R155, 0xffffffdf, RZ, 0xc0, !PT ;  /* 0xffffffdf9b9b7812 */ /* 0x000fe400078ec0ff */
[----:B------:R-:W-:Y:S01]  /*62fa0*/  ISETP.GE.AND P0, PT, R85, UR50, PT ;  /* 0x0000003255007c0c */ /* 0x000fe2000bf06270 */
[----:B------:R-:W-:Y:S01]  /*62fb0*/  ULDC UR50, c[0x0][0x228] ;  /* 0x00008a0000327ab9 */ /* 0x000fe20000000800 */
[----:B------:R-:W-:Y:S02]  /*62fc0*/  @P2 LOP3.LUT R155, R155, 0x20, RZ, 0xfc, !PT ;  /* 0x000000209b9b2812 */ /* 0x000fe400078efcff */
[----:B------:R-:W-:Y:S01]  /*62fd0*/  ISETP.LT.AND P3, PT, R14, UR51, !P0 ;  /* 0x000000330e007c0c */ /* 0x000fe2000c761270 */
[----:B------:R-:W-:Y:S01]  /*62fe0*/  ULDC UR51, c[0x0][0x22c] ;  /* 0x00008b0000337ab9 */ /* 0x000fe20000000800 */
[----:B------:R-:W-:-:S04]  /*62ff0*/  LOP3.LUT R155, R155, 0xffffffef, RZ, 0xc0, !PT ;  /* 0xffffffef9b9b7812 */ /* 0x000fc800078ec0ff */
        /* <DEDUP_REMOVED lines=20> */
[----:B------:R-:W-:Y:S01]  /*63140*/  ISETP.LT.AND P1, PT, R12, UR48, !P0 ;  /* 0x000000300c007c0c */ /* 0x000fe2000c721270 */
[----:B------:R-:W-:-:S08]  /*63150*/  ULDC UR48, c[0x0][0x228] ;  /* 0x00008a0000307ab9 */ /* 0x000fd00000000800 */
        /* <DEDUP_REMOVED lines=27> */
[C---:B------:R-:W-:Y:S01]  /*63310*/  VIADD R2, R10.reuse, 0xe1 ;  /* 0x000000e10a027836 */ /* 0x040fe20000000000 */
[----:B------:R-:W-:Y:S01]  /*63320*/  LOP3.LUT R31, R31, 0xff7fffff, RZ, 0xc0, !PT ;  /* 0xff7fffff1f1f7812 */ /* 0x000fe200078ec0ff */
[----:B------:R-:W-:Y:S01]  /*63330*/  VIADD R251, R10, 0xe0 ;  /* 0x000000e00afb7836 */ /* 0x000fe20000000000 */
[----:B------:R-:W-:Y:S01]  /*63340*/  ISETP.LT.AND P3, PT, R14, UR41, !P0 ;  /* 0x000000290e007c0c */ /* 0x000fe2000c761270 */
[----:B------:R-:W-:Y:S01]  /*63350*/  ULDC UR41, c[0x0][0x228] ;  /* 0x00008a0000297ab9 */ /* 0x000fe20000000800 */
        /* <DEDUP_REMOVED lines=18> */
[----:B------:R-:W-:Y:S01]  /*63480*/  VIADD R250, R10, 0xdf ;  /* 0x000000df0afa7836 */ /* 0x000fe20000000000 */
[----:B------:R-:W-:Y:S01]  /*63490*/  LOP3.LUT R31, R31, 0xfff7ffff, RZ, 0xc0, !PT ;  /* 0xfff7ffff1f1f7812 */ /* 0x000fe200078ec0ff */
[----:B------:R-:W-:Y:S01]  /*634a0*/  ULDC UR37, c[0x0][0x228] ;  /* 0x00008a0000257ab9 */ /* 0x000fe20000000800 */
[----:B------:R-:W-:Y:S01]  /*634b0*/  ISETP.LT.AND P1, PT, R12, UR38, !P0 ;  /* 0x000000260c007c0c */ /* 0x000fe2000c721270 */
[----:B------:R-:W-:-:S06]  /*634c0*/  ULDC UR38, c[0x0][0x228] ;  /* 0x00008a0000267ab9 */ /* 0x000fcc0000000800 */
[----:B------:R-:W-:Y:S01]  /*634d0*/  @P3 LOP3.LUT R31, R31, 0x80000, RZ, 0xfc, !PT ;  /* 0x000800001f1f3812 */ /* 0x000fe200078efcff */
[----:B---3--:R1:W-:Y:S01]  /*634e0*/  STSM.16.M88.4 [R0], R32 ;  /* 0x0000002000007844 */ /* 0x0083e20000000200 */
[----:B------:R-:W-:Y:S02]  /*634f0*/  BAR.SYNC.DEFER_BLOCKING 0x0 ;  /* 0x0000000000007b1d */ /* 0x000fe40000010000 */
[----:B------:R-:W-:-:S04]  /*63500*/  LOP3.LUT R31, R31, 0xfffbffff, RZ, 0xc0, !PT ;  /* 0xfffbffff1f1f7812 */ /* 0x000fc800078ec0ff */
[----:B------:R-:W-:Y:S02]  /*63510*/  @P2 LOP3.LUT R31, R31, 0x40000, RZ, 0xfc, !PT ;  /* 0x000400001f1f2812 */ /* 0x000fe400078efcff */
[----:B------:R-:W-:Y:S01]  /*63520*/  ISETP.LT.AND P0, PT, R11, UR39, !P0 ;  /* 0x000000270b007c0c */ /* 0x000fe2000c701270 */
[----:B------:R-:W-:Y:S01]  /*63530*/  ULDC UR39, c[0x0][0x228] ;  /* 0x00008a0000277ab9 */ /* 0x000fe20000000800 */
[----:B------:R-:W-:Y:S01]  /*63540*/  LOP3.LUT R31, R31, 0xfffdffff, RZ, 0xc0, !PT ;  /* 0xfffdffff1f1f7812 */ /* 0x000fe200078ec0ff */
[----:B-1----:R-:W3:Y:S03]  /*63550*/  LDL.LU R32, [R1+0x2b4] ;  /* 0x0002b40001207983 */ /* 0x002ee60000300800 */
[----:B------:R-:W-:-:S04]  /*63560*/  @P1 LOP3.LUT R31, R31, 0x20000, RZ, 0xfc, !PT ;  /* 0x000200001f1f1812 */ /* 0x000fc800078efcff */
[----:B------:R-:W-:-:S04]  /*63570*/  LOP3.LUT R31, R31, 0xfffeffff, RZ, 0xc0, !PT ;  /* 0xfffeffff1f1f7812 */ /* 0x000fc800078ec0ff */
[----:B------:R-:W-:Y:S01]  /*63580*/  @P0 LOP3.LUT R31, R31, 0x10000, RZ, 0xfc, !PT ;  /* 0x000100001f1f0812 */ /* 0x000fe200078efcff */
[----:B------:R-:W1:Y:S01]  /*63590*/  LDS.128 R4, [R152] ;  /* 0x0000000098047984 */ /* 0x000e620000000c00 */
[----:B------:R-:W-:Y:S01]  /*635a0*/  ISETP.GE.AND P0, PT, R80, UR21, PT ;  /* 0x0000001550007c0c */ /* 0x000fe2000bf06270 */
[----:B------:R-:W-:Y:S03]  /*635b0*/  BAR.SYNC.DEFER_BLOCKING 0x0 ;  /* 0x0000000000007b1d */ /* 0x000fe60000010000 */
[----:B------:R-:W-:Y:S02]  /*635c0*/  ISETP.LT.AND P3, PT, R14, UR20, !P0 ;  /* 0x000000140e007c0c */ /* 0x000fe4000c761270 */
[----:B------:R-:W-:Y:S02]  /*635d0*/  ISETP.LT.AND P2, PT, R13, UR29, !P0 ;  /* 0x0000001d0d007c0c */ /* 0x000fe4000c741270 */
[----:B------:R-:W-:Y:S01]  /*635e0*/  LOP3.LUT R31, R31, 0xffff7fff, RZ, 0xc0, !PT ;  /* 0xffff7fff1f1f7812 */ /* 0x000fe200078ec0ff */
[----:B------:R-:W-:Y:S01]  /*635f0*/  ULDC.64 UR20, c[0x0][0x228] ;  /* 0x00008a0000147ab9 */ /* 0x000fe20000000a00 */
[----:B------:R-:W-:Y:S01]  /*63600*/  ISETP.LT.AND P1, PT, R12, UR35, !P0 ;  /* 0x000000230c007c0c */ /* 0x000fe2000c721270 */
[----:B------:R-:W-:Y:S01]  /*63610*/  IMAD.MOV.U32 R34, RZ, RZ, R69 ;  /* 0x000000ffff227224 */ /* 0x000fe200078e0045 */
[----:B------:R-:W-:-:S05]  /*63620*/  ULDC UR29, c[0x0][0x228] ;  /* 0x00008a00001d7ab9 */ /* 0x000fca0000000800 */
[----:B------:R-:W-:Y:S01]  /*63630*/  @P3 LOP3.LUT R31, R31, 0x8000, RZ, 0xfc, !PT ;  /* 0x000080001f1f3812 */ /* 0x000fe200078efcff */
[----:B------:R-:W-:Y:S01]  /*63640*/  IMAD.MOV.U32 R35, RZ, RZ, R71 ;  /* 0x000000ffff237224 */ /* 0x000fe200078e0047 */
[----:B------:R-:W-:Y:S02]  /*63650*/  ULDC UR35, c[0x0][0x228] ;  /* 0x00008a0000237ab9 */ /* 0x000fe40000000800 */
[----:B------:R-:W-:-:S04]  /*63660*/  LOP3.LUT R31, R31, 0xffffbfff, RZ, 0xc0, !PT ;  /* 0xffffbfff1f1f7812 */ /* 0x000fc800078ec0ff */
[----:B------:R-:W-:Y:S02]  /*63670*/  @P2 LOP3.LUT R31, R31, 0x4000, RZ, 0xfc, !PT ;  /* 0x000040001f1f2812 */ /* 0x000fe400078efcff */
[----:B------:R-:W-:Y:S01]  /*63680*/  ISETP.LT.AND P0, PT, R11, UR36, !P0 ;  /* 0x000000240b007c0c */ /* 0x000fe2000c701270 */
[----:B------:R-:W-:Y:S01]  /*63690*/  VIADD R249, R10, 0xde ;  /* 0x000000de0af97836 */ /* 0x000fe20000000000 */
[----:B--2---:R2:W-:Y:S01]  /*636a0*/  STSM.16.M88.4 [R0], R36 ;  /* 0x0000002400007844 */ /* 0x0045e20000000200 */
[----:B------:R-:W-:Y:S01]  /*636b0*/  LOP3.LUT R31, R31, 0xffffdfff, RZ, 0xc0, !PT ;  /* 0xffffdfff1f1f7812 */ /* 0x000fe200078ec0ff */
[----:B------:R-:W-:-:S03]  /*636c0*/  ULDC UR36, c[0x0][0x228] ;  /* 0x00008a0000247ab9 */ /* 0x000fc60000000800 */
[----:B------:R-:W-:Y:S01]  /*636d0*/  @P1 LOP3.LUT R31, R31, 0x2000, RZ, 0xfc, !PT ;  /* 0x000020001f1f1812 */ /* 0x000fe200078efcff */
[----:B-1----:R-:W-:Y:S03]  /*636e0*/  STL.64 [R1+0xeb0], R4 ;  /* 0x000eb00401007387 */ /* 0x002fe60000100a00 */
[----:B------:R-:W-:Y:S01]  /*636f0*/  LOP3.LUT R31, R31, 0xffffefff, RZ, 0xc0, !PT ;  /* 0xffffefff1f1f7812 */ /* 0x000fe200078ec0ff */
[----:B------:R-:W-:Y:S01]  /*63700*/  STL.64 [R1+0xeb8], R6 ;  /* 0x000eb80601007387 */ /* 0x000fe20000100a00 */
[----:B------:R-:W-:Y:S02]  /*63710*/  BAR.SYNC.DEFER_BLOCKING 0x0 ;  /* 0x0000000000007b1d */ /* 0x000fe40000010000 */
[----:B------:R-:W-:Y:S02]  /*63720*/  @P0 LOP3.LUT R31, R31, 0x1000, RZ, 0xfc, !PT ;  /* 0x000010001f1f0812 */ /* 0x000fe400078efcff */
[----:B------:R-:W-:-:S02]  /*63730*/  ISETP.GE.AND P0, PT, R79, UR28, PT ;  /* 0x0000001c4f007c0c */ /* 0x000fc4000bf06270 */
[----:B------:R-:W3:Y:S02]  /*63740*/  LDL.LU R33, [R1+0x2bc] ;  /* 0x0002bc0001217983 */ /* 0x000ee40000300800 */
[----:B------:R-:W-:Y:S01]  /*63750*/  ISETP.LT.AND P3, PT, R14, UR31, !P0 ;  /* 0x0000001f0e007c0c */ /* 0x000fe2000c761270 */
[----:B------:R-:W-:Y:S01]  /*63760*/  ULDC UR28, c[0x0][0x228] ;  /* 0x00008a00001c7ab9 */ /* 0x000fe20000000800 */
[----:B------:R-:W-:Y:S01]  /*63770*/  ISETP.LT.AND P2, PT, R13, UR32, !P0 ;  /* 0x000000200d007c0c */ /* 0x000fe2000c741270 */
[----:B--2---:R-:W2:Y:S01]  /*63780*/  LDL.LU R36, [R1+0x1ac0] ;  /* 0x001ac00001247983 */ /* 0x004ea20000300800 */
[----:B------:R-:W-:Y:S01]  /*63790*/  LOP3.LUT R31, R31, 0xfffff7ff, RZ, 0xc0, !PT ;  /* 0xfffff7ff1f1f7812 */ /* 0x000fe200078ec0ff */
[----:B------:R-:W-:Y:S02]  /*637a0*/  ULDC UR32, c[0x0][0x228] ;  /* 0x00008a0000207ab9 */ /* 0x000fe40000000800 */
[----:B------:R-:W1:Y:S06]  /*637b0*/  LDS.128 R4, [R152] ;  /* 0x0000000098047984 */ /* 0x000e6c0000000c00 */
[----:B------:R-:W-:Y:S01]  /*637c0*/  @P3 LOP3.LUT R31, R31, 0x800, RZ, 0xfc, !PT ;  /* 0x000008001f1f3812 */ /* 0x000fe200078efcff */
[----:B------:R-:W-:Y:S01]  /*637d0*/  ULDC UR31, c[0x0][0x228] ;  /* 0x00008a00001f7ab9 */ /* 0x000fe20000000800 */
[----:B------:R-:W-:Y:S01]  /*637e0*/  ISETP.LT.AND P1, PT, R12, UR33, !P0 ;  /* 0x000000210c007c0c */ /* 0x000fe2000c721270 */
[----:B------:R-:W-:Y:S01]  /*637f0*/  ULDC UR33, c[0x0][0x228] ;  /* 0x00008a0000217ab9 */ /* 0x000fe20000000800 */
[----:B------:R-:W-:Y:S01]  /*63800*/  LOP3.LUT R31, R31, 0xfffffbff, RZ, 0xc0, !PT ;  /* 0xfffffbff1f1f7812 */ /* 0x000fe200078ec0ff */
[----:B------:R-:W-:Y:S03]  /*63810*/  BAR.SYNC.DEFER_BLOCKING 0x0 ;  /* 0x0000000000007b1d */ /* 0x000fe60000010000 */
[----:B------:R-:W-:-:S02]  /*63820*/  @P2 LOP3.LUT R31, R31, 0x400, RZ, 0xfc, !PT ;  /* 0x000004001f1f2812 */ /* 0x000fc400078efcff */
        /* <DEDUP_REMOVED lines=10> */
[----:B------:R-:W-:Y:S01]  /*638d0*/  ULDC UR20, c[0x0][0x22c] ;  /* 0x00008b0000147ab9 */ /* 0x000fe20000000800 */
[----:B-1----:R-:W-:Y:S04]  /*638e0*/  STL.64 [R1+0xab0], R4 ;  /* 0x000ab00401007387 */ /* 0x002fe80000100a00 */
[----:B------:R-:W-:Y:S04]  /*638f0*/  STL.64 [R1+0xab8], R6 ;  /* 0x000ab80601007387 */ /* 0x000fe80000100a00 */
[----:B------:R-:W2:Y:S04]  /*63900*/  LDL.LU R37, [R1+0x1ac8] ;  /* 0x001ac80001257983 */ /* 0x000ea80000300800 */
[----:B------:R-:W2:Y:S04]  /*63910*/  LDL.LU R38, [R1+0x16c0] ;  /* 0x0016c00001267983 */ /* 0x000ea80000300800 */
[----:B------:R-:W2:Y:S01]  /*63920*/  LDL.LU R39, [R1+0x16c8] ;  /* 0x0016c80001277983 */ /* 0x000ea20000300800 */
[----:B------:R-:W-:Y:S01]  /*63930*/  ISETP.LT.AND P2, PT, R13, UR26, !P0 ;  /* 0x0000001a0d007c0c */ /* 0x000fe2000c741270 */
[----:B------:R-:W-:Y:S01]  /*63940*/  VIADD R239, R10, 0xdc ;  /* 0x000000dc0aef7836 */ /* 0x000fe20000000000 */
[----:B------:R-:W-:Y:S01]  /*63950*/  LOP3.LUT R31, R31, 0xffffff7f, RZ, 0xc0, !PT ;  /* 0xffffff7f1f1f7812 */ /* 0x000fe200078ec0ff */
[----:B------:R-:W-:-:S03]  /*63960*/  ULDC UR26, c[0x0][0x228] ;  /* 0x00008a00001a7ab9 */ /* 0x000fc60000000800 */
        /* <DEDUP_REMOVED lines=34> */
[----:B------:R-:W-:Y:S01]  /*63b90*/  ISETP.LT.AND P1, PT, R12, UR16, !P0 ;  /* 0x000000100c007c0c */ /* 0x000fe2000c721270 */
[----:B------:R-:W-:-:S08]  /*63ba0*/  ULDC UR16, c[0x0][0x228] ;  /* 0x00008a0000107ab9 */ /* 0x000fd00000000800 */
        /* <DEDUP_REMOVED lines=60> */
[----:B---3--:R1:W-:Y:S01]  /*63f70*/  STSM.16.M88.4 [R0], R32 ;  /* 0x0000002000007844 */ /* 0x0083e20000000200 */
[----:B------:R-:W-:Y:S01]  /*63f80*/  LOP3.LUT R30, R30, 0xfffdffff, RZ, 0xc0, !PT ;  /* 0xfffdffff1e1e7812 */ /* 0x000fe200078ec0ff */
[----:B------:R-:W-:Y:S01]  /*63f90*/  ULDC UR10, c[0x0][0x22c] ;  /* 0x00008b00000a7ab9 */ /* 0x000fe20000000800 */
[----:B------:R-:W-:Y:S02]  /*63fa0*/  BAR.SYNC.DEFER_BLOCKING 0x0 ;  /* 0x0000000000007b1d */ /* 0x000fe40000010000 */
[----:B------:R-:W-:-:S04]  /*63fb0*/  @P1 LOP3.LUT R30, R30, 0x20000, RZ, 0xfc, !PT ;  /* 0x000200001e1e1812 */ /* 0x000fc800078efcff */
[----:B------:R-:W-:-:S04]  /*63fc0*/  LOP3.LUT R30, R30, 0xfffeffff, RZ, 0xc0, !PT ;  /* 0xfffeffff1e1e7812 */ /* 0x000fc800078ec0ff */
[----:B------:R-:W-:Y:S02]  /*63fd0*/  @P0 LOP3.LUT R30, R30, 0x10000, RZ, 0xfc, !PT ;  /* 0x000100001e1e0812 */ /* 0x000fe400078efcff */
[----:B------:R-:W-:Y:S01]  /*63fe0*/  ISETP.GE.AND P0, PT, R72, UR5, PT ;  /* 0x0000000548007c0c */ /* 0x000fe2000bf06270 */
[----:B-1----:R-:W3:Y:S01]  /*63ff0*/  LDL.LU R32, [R1+0x12c0] ;  /* 0x0012c00001207983 */ /* 0x002ee20000300800 */
[----:B------:R-:W-:Y:S01]  /*64000*/  LOP3.LUT R30, R30, 0xffff7fff, RZ, 0xc0, !PT ;  /* 0xffff7fff1e1e7812 */ /* 0x000fe200078ec0ff */
[----:B------:R-:W-:Y:S01]  /*64010*/  ULDC UR5, c[0x0][0x228] ;  /* 0x00008a0000057ab9 */ /* 0x000fe20000000800 */
[----:B------:R-:W-:Y:S01]  /*64020*/  ISETP.LT.AND P3, PT, R14, UR4, !P0 ;  /* 0x000000040e007c0c */ /* 0x000fe2000c761270 */
[----:B------:R-:W-:Y:S01]  /*64030*/  ULDC UR4, c[0x0][0x22c] ;  /* 0x00008b0000047ab9 */ /* 0x000fe20000000800 */
[----:B------:R-:W-:Y:S01]  /*64040*/  ISETP.LT.AND P2, PT, R13, UR19, !P0 ;  /* 0x000000130d007c0c */ /* 0x000fe2000c741270 */
[----:B------:R-:W-:Y:S01]  /*64050*/  ULDC UR19, c[0x0][0x228] ;  /* 0x00008a0000137ab9 */ /* 0x000fe20000000800 */
[----:B------:R-:W-:Y:S01]  /*64060*/  ISETP.LT.AND P1, PT, R12, UR20, !P0 ;  /* 0x000000140c007c0c */ /* 0x000fe2000c721270 */
[----:B------:R-:W-:Y:S01]  /*64070*/  ULDC UR20, c[0x0][0x228] ;  /* 0x00008a0000147ab9 */ /* 0x000fe20000000800 */
[----:B------:R-:W1:Y:S07]  /*64080*/  LDS.128 R4, [R152] ;  /* 0x0000000098047984 */ /* 0x000e6e0000000c00 */
[----:B------:R-:W-:Y:S01]  /*64090*/  @P3 LOP3.LUT R30, R30, 0x8000, RZ, 0xfc, !PT ;  /* 0x000080001e1e3812 */ /* 0x000fe200078efcff */
[----:B------:R-:W-:Y:S03]  /*640a0*/  BAR.SYNC.DEFER_BLOCKING 0x0 ;  /* 0x0000000000007b1d */ /* 0x000fe60000010000 */
        /* <DEDUP_REMOVED lines=13> */
[----:B------:R-:W-:Y:S01]  /*64180*/  LOP3.LUT R30, R30, 0xfffff7ff, RZ, 0xc0, !PT ;  /* 0xfffff7ff1e1e7812 */ /* 0x000fe200078ec0ff */
[----:B--2---:R-:W-:Y:S01]  /*64190*/  STSM.16.M88.4 [R0], R36 ;  /* 0x0000002400007844 */ /* 0x004fe20000000200 */
[----:B------:R-:W-:Y:S01]  /*641a0*/  ISETP.LT.AND P1, PT, R12, UR22, !P0 ;  /* 0x000000160c007c0c */ /* 0x000fe2000c721270 */
[----:B------:R-:W-:-:S06]  /*641b0*/  ULDC.64 UR22, c[0x0][0x228] ;  /* 0x00008a0000167ab9 */ /* 0x000fcc0000000a00 */
[----:B------:R-:W-:-:S04]  /*641c0*/  @P3 LOP3.LUT R30, R30, 0x800, RZ, 0xfc, !PT ;  /* 0x000008001e1e3812 */ /* 0x000fc800078efcff */
[----:B------:R-:W-:-:S04]  /*641d0*/  LOP3.LUT R30, R30, 0xfffffbff, RZ, 0xc0, !PT ;  /* 0xfffffbff1e1e7812 */ /* 0x000fc800078ec0ff */
[----:B------:R-:W-:Y:S02]  /*641e0*/  @P2 LOP3.LUT R30, R30, 0x400, RZ, 0xfc, !PT ;  /* 0x000004001e1e2812 */ /* 0x000fe400078efcff */
[----:B------:R-:W-:Y:S01]  /*641f0*/  ISETP.LT.AND P0, PT, R11, UR8, !P0 ;  /* 0x000000080b007c0c */ /* 0x000fe2000c701270 */
[----:B-1----:R-:W-:Y:S01]  /*64200*/  STL.64 [R1+0x6b0], R4 ;  /* 0x0006b00401007387 */ /* 0x002fe20000100a00 */
[----:B------:R-:W-:Y:S01]  /*64210*/  LOP3.LUT R30, R30, 0xfffffdff, RZ, 0xc0, !PT ;  /* 0xfffffdff1e1e7812 */ /* 0x000fe200078ec0ff */
[----:B------:R-:W-:-:S03]  /*64220*/  ULDC UR8, c[0x0][0x228] ;  /* 0x00008a0000087ab9 */ /* 0x000fc60000000800 */
[----:B------:R-:W-:Y:S01]  /*64230*/  @P1 LOP3.LUT R30, R30, 0x200, RZ, 0xfc, !PT ;  /* 0x000002001e1e1812 */ /* 0x000fe200078efcff */
[----:B------:R-:W-:Y:S01]  /*64240*/  STL.64 [R1+0x6b8], R6 ;  /* 0x0006b80601007387 */ /* 0x000fe20000100a00 */
[----:B------:R-:W-:Y:S02]  /*64250*/  BAR.SYNC.DEFER_BLOCKING 0x0 ;  /* 0x0000000000007b1d */ /* 0x000fe40000010000 */
[----:B------:R-:W-:-:S04]  /*64260*/  LOP3.LUT R30, R30, 0xfffffeff, RZ, 0xc0, !PT ;  /* 0xfffffeff1e1e7812 */ /* 0x000fc800078ec0ff */
[----:B------:R-:W-:Y:S02]  /*64270*/  @P0 LOP3.LUT R30, R30, 0x100, RZ, 0xfc, !PT ;  /* 0x000001001e1e0812 */ /* 0x000fe400078efcff */
[----:B------:R-:W-:Y:S01]  /*64280*/  ISETP.GE.AND P0, PT, R8, UR23, PT ;  /* 0x0000001708007c0c */ /* 0x000fe2000bf06270 */
[----:B------:R-:W3:Y:S04]  /*64290*/  LDL.LU R33, [R1+0x12c8] ;  /* 0x0012c80001217983 */ /* 0x000ee80000300800 */
[----:B------:R-:W1:Y:S01]  /*642a0*/  LDS.128 R4, [R152] ;  /* 0x0000000098047984 */ /* 0x000e620000000c00 */
[----:B------:R-:W-:Y:S01]  /*642b0*/  ISETP.LT.AND P3, PT, R14, UR22, !P0 ;  /* 0x000000160e007c0c */ /* 0x000fe2000c761270 */
[----:B------:R-:W-:Y:S01]  /*642c0*/  ULDC UR22, c[0x0][0x22c] ;  /* 0x00008b0000167ab9 */ /* 0x000fe20000000800 */
[----:B------:R-:W-:Y:S01]  /*642d0*/  ISETP.LT.AND P2, PT, R13, UR14, !P0 ;  /* 0x0000000e0d007c0c */ /* 0x000fe2000c741270 */
[----:B------:R-:W3:Y:S01]  /*642e0*/  LDL.LU R34, [R1+0xec0] ;  /* 0x000ec00001227983 */ /* 0x000ee20000300800 */
[----:B------:R-:W-:Y:S01]  /*642f0*/  LOP3.LUT R30, R30, 0xffffff7f, RZ, 0xc0, !PT ;  /* 0xffffff7f1e1e7812 */ /* 0x000fe200078ec0ff */
[----:B------:R-:W-:Y:S01]  /*64300*/  ULDC UR23, c[0x0][0x228] ;  /* 0x00008a0000177ab9 */ /* 0x000fe20000000800 */
[----:B------:R-:W-:Y:S01]  /*64310*/  ISETP.LT.AND P1, PT, R12, UR16, !P0 ;  /* 0x000000100c007c0c */ /* 0x000fe2000c721270 */
[----:B------:R-:W3:Y:S01]  /*64320*/  LDL.LU R35, [R1+0xec8] ;  /* 0x000ec80001237983 */ /* 0x000ee20000300800 */
[C---:B------:R-:W-:Y:S01]  /*64330*/  VIADD R235, R10.reuse, 0xd8 ;  /* 0x000000d80aeb7836 */ /* 0x040fe20000000000 */
[----:B------:R-:W-:Y:S01]  /*64340*/  ULDC UR14, c[0x0][0x228] ;  /* 0x00008a00000e7ab9 */ /* 0x000fe20000000800 */
[----:B------:R-:W-:-:S02]  /*64350*/  VIADD R234, R10, 0xd7 ;  /* 0x000000d70aea7836 */ /* 0x000fc40000000000 */
[----:B------:R-:W-:Y:S01]  /*64360*/  VIADD R233, R10, 0xd6 ;  /* 0x000000d60ae97836 */ /* 0x000fe20000000000 */
[----:B------:R-:W-:Y:S01]  /*64370*/  @P3 LOP3.LUT R30, R30, 0x80, RZ, 0xfc, !PT ;  /* 0x000000801e1e3812 */ /* 0x000fe200078efcff */
[----:B------:R-:W-:Y:S01]  /*64380*/  ULDC UR16, c[0x0][0x228] ;  /* 0x00008a0000107ab9 */ /* 0x000fe20000000800 */
[C---:B------:R-:W-:Y:S01]  /*64390*/  VIADD R232, R10.reuse, 0xd5 ;  /* 0x000000d50ae87836 */ /* 0x040fe20000000000 */
[----:B------:R-:W-:Y:S01]  /*643a0*/  LOP3.LUT R27, R27, 0x7fffffff, RZ, 0xc0, !PT ;  /* 0x7fffffff1b1b7812 */ /* 0x000fe200078ec0ff */
        /* <DEDUP_REMOVED lines=9> */
[----:B------:R-:W-:-:S02]  /*64440*/  VIADD R227, R10, 0xd0 ;  /* 0x000000d00ae37836 */ /* 0x000fc40000000000 */
[----:B------:R-:W-:Y:S01]  /*64450*/  VIADD R226, R10, 0xcf ;  /* 0x000000cf0ae27836 */ /* 0x000fe20000000000 */
[----:B------:R-:W-:Y:S01]  /*64460*/  @P1 LOP3.LUT R30, R30, 0x20, RZ, 0xfc, !PT ;  /* 0x000000201e1e1812 */ /* 0x000fe200078efcff */
[C---:B------:R-:W-:Y:S02]  /*64470*/  VIADD R225, R10.reuse, 0xce ;  /* 0x000000ce0ae17836 */ /* 0x040fe40000000000 */
[----:B------:R-:W-:Y:S01]  /*64480*/  VIADD R224, R10, 0xcd ;  /* 0x000000cd0ae07836 */ /* 0x000fe20000000000 */
[----:B------:R-:W-:Y:S02]  /*64490*/  LOP3.LUT R30, R30, 0xffffffef, RZ, 0xc0, !PT ;  /* 0xffffffef1e1e7812 */ /* 0x000fe400078ec0ff */
[----:B------:R-:W-:Y:S01]  /*644a0*/  LOP3.LUT R26, R26, 0x7fffffff, RZ, 0xc0, !PT ;  /* 0x7fffffff1a1a7812 */ /* 0x000fe200078ec0ff */
[C---:B------:R-:W-:Y:S02]  /*644b0*/  VIADD R223, R10.reuse, 0xcc ;  /* 0x000000cc0adf7836 */ /* 0x040fe40000000000 */
[----:B------:R-:W-:Y:S01]  /*644c0*/  VIADD R222, R10, 0xcb ;  /* 0x000000cb0ade7836 */ /* 0x000fe20000000000 */
[----:B-1----:R-:W-:Y:S04]  /*644d0*/  STL.64 [R1+0x1ab0], R4 ;  /* 0x001ab00401007387 */ /* 0x002fe80000100a00 */
[----:B------:R1:W-:Y:S01]  /*644e0*/  STL.64 [R1+0x1ab8], R6 ;  /* 0x001ab80601007387 */ /* 0x0003e20000100a00 */
[----:B------:R-:W-:Y:S01]  /*644f0*/  @P0 LOP3.LUT R30, R30, 0x10, RZ, 0xfc, !PT ;  /* 0x000000101e1e0812 */ /* 0x000fe200078efcff */
[----:B------:R-:W-:-:S02]  /*64500*/  VIADD R221, R10, 0xca ;  /* 0x000000ca0add7836 */ /* 0x000fc40000000000 */
[C---:B------:R-:W-:Y:S02]  /*64510*/  VIADD R220, R10.reuse, 0xc9 ;  /* 0x000000c90adc7836 */ /* 0x040fe40000000000 */
[C---:B------:R-:W-:Y:S02]  /*64520*/  VIADD R219, R10.reuse, 0xc8 ;  /* 0x000000c80adb7836 */ /* 0x040fe40000000000 */
[C---:B------:R-:W-:Y:S02]  /*64530*/  VIADD R218, R10.reuse, 0xc7 ;  /* 0x000000c70ada7836 */ /* 0x040fe40000000000 */
[C---:B------:R-:W-:Y:S02]  /*64540*/  VIADD R217, R10.reuse, 0xc6 ;  /* 0x000000c60ad97836 */ /* 0x040fe40000000000 */
[C---:B------:R-:W-:Y:S01]  /*64550*/  VIADD R216, R10.reuse, 0xc5 ;  /* 0x000000c50ad87836 */ /* 0x040fe20000000000 */
[----:B------:R-:W-:Y:S01]  /*64560*/  LOP3.LUT R25, R25, 0x7fffffff, RZ, 0xc0, !PT ;  /* 0x7fffffff19197812 */ /* 0x000fe200078ec0ff */
[----:B-1----:R-:W-:-:S02]  /*64570*/  VIADD R7, R10, 0xe6 ;  /* 0x000000e60a077836 */ /* 0x002fc40000000000 */
[C---:B------:R-:W-:Y:S02]  /*64580*/  VIADD R215, R10.reuse, 0xc4 ;  /* 0x000000c40ad77836 */ /* 0x040fe40000000000 */
[C---:B------:R-:W-:Y:S01]  /*64590*/  VIADD R214, R10.reuse, 0xc3 ;  /* 0x000000c30ad67836 */ /* 0x040fe20000000000 */
[----:B------:R-:W-:Y:S01]  /*645a0*/  ISETP.GE.AND P0, PT, R7, UR22, PT ;  /* 0x0000001607007c0c */ /* 0x000fe2000bf06270 */
[C---:B------:R-:W-:Y:S02]  /*645b0*/  VIADD R6, R10.reuse, 0xe5 ;  /* 0x000000e50a067836 */ /* 0x040fe40000000000 */
[----:B------:R-:W-:Y:S01]  /*645c0*/  VIADD R213, R10, 0xc2 ;  /* 0x000000c20ad57836 */ /* 0x000fe20000000000 */
[----:B------:R-:W-:Y:S01]  /*645d0*/  ISETP.LT.AND P3, PT, R14, UR23, !P0 ;  /* 0x000000170e007c0c */ /* 0x000fe2000c761270 */
[----:B------:R-:W-:Y:S01]  /*645e0*/  ULDC.64 UR22, c[0x0][0x228] ;  /* 0x00008a0000167ab9 */ /* 0x000fe20000000a00 */
[----:B------:R-:W-:Y:S01]  /*645f0*/  ISETP.LT.AND P2, PT, R13, UR61, !P0 ;  /* 0x0000003d0d007c0c */ /* 0x000fe2000c741270 */
[----:B------:R-:W-:Y:S01]  /*64600*/  VIADD R5, R10, 0xe4 ;  /* 0x000000e40a057836 */ /* 0x000fe20000000000 */
[----:B------:R-:W-:Y:S01]  /*64610*/  LOP3.LUT R30, R30, 0xfffffff7, RZ, 0xc0, !PT ;  /* 0xfffffff71e1e7812 */ /* 0x000fe200078ec0ff */
[----:B------:R-:W-:Y:S01]  /*64620*/  ULDC UR61, c[0x0][0x22c] ;  /* 0x00008b00003d7ab9 */ /* 0x000fe20000000800 */
[----:B------:R-:W-:Y:S01]  /*64630*/  ISETP.LT.AND P1, PT, R12, UR60, !P0 ;  /* 0x0000003c0c007c0c */ /* 0x000fe2000c721270 */
[----:B------:R-:W-:-:S02]  /*64640*/  VIADD R4, R10, 0xe3 ;  /* 0x000000e30a047836 */ /* 0x000fc40000000000 */
[C---:B------:R-:W-:Y:S02]  /*64650*/  VIADD R212, R10.reuse, 0xc1 ;  /* 0x000000c10ad47836 */ /* 0x040fe40000000000 */
[C---:B------:R-:W-:Y:S02]  /*64660*/  VIADD R211, R10.reuse, 0xc0 ;  /* 0x000000c00ad37836 */ /* 0x040fe40000000000 */
[----:B------:R-:W-:Y:S01]  /*64670*/  VIADD R210, R10, 0xbf ;  /* 0x000000bf0ad27836 */ /* 0x000fe20000000000 */
[----:B------:R-:W-:Y:S01]  /*64680*/  @P3 LOP3.LUT R30, R30, 0x8, RZ, 0xfc, !PT ;  /* 0x000000081e1e3812 */ /* 0x000fe200078efcff */
[----:B------:R-:W-:Y:S01]  /*64690*/  ULDC UR60, c[0x0][0x228] ;  /* 0x00008a00003c7ab9 */ /* 0x000fe20000000800 */
[C---:B------:R-:W-:Y:S02]  /*646a0*/  VIADD R209, R10.reuse, 0xbe ;  /* 0x000000be0ad17836 */ /* 0x040fe40000000000 */
[----:B------:R-:W-:Y:S01]  /*646b0*/  VIADD R208, R10, 0xbd ;  /* 0x000000bd0ad07836 */ /* 0x000fe20000000000 */
[----:B------:R-:W-:-:S02]  /*646c0*/  LOP3.LUT R30, R30, 0xfffffffb, RZ, 0xc0, !PT ;  /* 0xfffffffb1e1e7812 */ /* 0x000fc400078ec0ff */
[----:B------:R-:W-:Y:S01]  /*646d0*/  LOP3.LUT R24, R24, 0x7fffffff, RZ, 0xc0, !PT ;  /* 0x7fffffff18187812 */ /* 0x000fe200078ec0ff */
[----:B------:R-:W-:Y:S01]  /*646e0*/  VIADD R207, R10, 0xbc ;  /* 0x000000bc0acf7836 */ /* 0x000fe20000000000 */
[----:B------:R-:W-:Y:S01]  /*646f0*/  @P2 LOP3.LUT R30, R30, 0x4, RZ, 0xfc, !PT ;  /* 0x000000041e1e2812 */ /* 0x000fe200078efcff */
[----:B------:R-:W-:Y:S01]  /*64700*/  VIADD R206, R10, 0xbb ;  /* 0x000000bb0ace7836 */ /* 0x000fe20000000000 */
[----:B------:R-:W-:Y:S01]  /*64710*/  ISETP.LT.AND P0, PT, R11, UR18, !P0 ;  /* 0x000000120b007c0c */ /* 0x000fe2000c701270 */
[----:B------:R-:W-:Y:S01]  /*64720*/  ULDC UR18, c[0x0][0x228] ;  /* 0x00008a0000127ab9 */ /* 0x000fe20000000800 */
[----:B------:R-:W-:Y:S01]  /*64730*/  LOP3.LUT R30, R30, 0xfffffffd, RZ, 0xc0, !PT ;  /* 0xfffffffd1e1e7812 */ /* 0x000fe200078ec0ff */
        /* <DEDUP_REMOVED lines=8> */
[----:B------:R-:W-:Y:S02]  /*647c0*/  @P0 LOP3.LUT R30, R30, 0x1, RZ, 0xfc, !PT ;  /* 0x000000011e1e0812 */ /* 0x000fe400078efcff */
[----:B------:R-:W-:Y:S01]  /*647d0*/  LOP3.LUT R23, R23, 0x7fffffff, RZ, 0xc0, !PT ;  /* 0x7fffffff17177812 */ /* 0x000fe200078ec0ff */
[----:B------:R-:W-:Y:S01]  /*647e0*/  VIADD R199, R10, 0xb4 ;  /* 0x000000b40ac77836 */ /* 0x000fe20000000000 */
[----:B------:R-:W-:Y:S01]  /*647f0*/  ISETP.GE.AND P0, PT, R6, UR23, PT ;  /* 0x0000001706007c0c */ /* 0x000fe2000bf06270 */
[----:B------:R-:W-:-:S02]  /*64800*/  VIADD R198, R10, 0xb3 ;  /* 0x000000b30ac67836 */ /* 0x000fc40000000000 */
[----:B------:R-:W-:Y:S01]  /*64810*/  VIADD R197, R10, 0xb2 ;  /* 0x000000b20ac57836 */ /* 0x000fe20000000000 */
[----:B------:R-:W-:Y:S01]  /*64820*/  ISETP.LT.AND P3, PT, R14, UR22, !P0 ;  /* 0x000000160e007c0c */ /* 0x000fe2000c761270 */
[----:B------:R-:W-:Y:S01]  /*64830*/  ULDC.64 UR22, c[0x0][0x228] ;  /* 0x00008a0000167ab9 */ /* 0x000fe20000000a00 */
[----:B------:R-:W-:Y:S01]  /*64840*/  ISETP.LT.AND P2, PT, R13, UR59, !P0 ;  /* 0x0000003b0d007c0c */ /* 0x000fe2000c741270 */
[----:B------:R-:W-:Y:S01]  /*64850*/  ULDC UR59, c[0x0][0x228] ;  /* 0x00008a00003b7ab9 */ /* 0x000fe20000000800 */
[----:B------:R-:W-:Y:S01]  /*64860*/  ISETP.LT.AND P1, PT, R12, UR58, !P0 ;  /* 0x0000003a0c007c0c */ /* 0x000fe2000c721270 */
[----:B------:R-:W-:Y:S01]  /*64870*/  ULDC UR58, c[0x0][0x228] ;  /* 0x00008a00003a7ab9 */ /* 0x000fe20000000800 */
[C---:B------:R-:W-:Y:S02]  /*64880*/  VIADD R196, R10.reuse, 0xb1 ;  /* 0x000000b10ac47836 */ /* 0x040fe40000000000 */
[C---:B------:R-:W-:Y:S02]  /*64890*/  VIADD R195, R10.reuse, 0xb0 ;  /* 0x000000b00ac37836 */ /* 0x040fe40000000000 */
[----:B------:R-:W-:-:S02]  /*648a0*/  VIADD R194, R10, 0xaf ;  /* 0x000000af0ac27836 */ /* 0x000fc40000000000 */
[C---:B------:R-:W-:Y:S01]  /*648b0*/  VIADD R193, R10.reuse, 0xae ;  /* 0x000000ae0ac17836 */ /* 0x040fe20000000000 */
[----:B------:R-:W-:Y:S01]  /*648c0*/  @P3 LOP3.LUT R29, R29, 0x80000000, RZ, 0xfc, !PT ;  /* 0x800000001d1d3812 */ /* 0x000fe200078efcff */
[----:B------:R-:W-:Y:S01]  /*648d0*/  VIADD R192, R10, 0xad ;  /* 0x000000ad0ac07836 */ /* 0x000fe20000000000 */
[----:B------:R-:W-:Y:S01]  /*648e0*/  LOP3.LUT R22, R22, 0x7fffffff, RZ, 0xc0, !PT ;  /* 0x7fffffff16167812 */ /* 0x000fe200078ec0ff */
[C---:B------:R-:W-:Y:S01]  /*648f0*/  VIADD R191, R10.reuse, 0xac ;  /* 0x000000ac0abf7836 */ /* 0x040fe20000000000 */
[----:B------:R-:W-:Y:S01]  /*64900*/  LOP3.LUT R29, R29, 0xbfffffff, RZ, 0xc0, !PT ;  /* 0xbfffffff1d1d7812 */ /* 0x000fe200078ec0ff */
[C---:B------:R-:W-:Y:S02]  /*64910*/  VIADD R190, R10.reuse, 0xab ;  /* 0x000000ab0abe7836 */ /* 0x040fe40000000000 */
[C---:B------:R-:W-:Y:S01]  /*64920*/  VIADD R189, R10.reuse, 0xaa ;  /* 0x000000aa0abd7836 */ /* 0x040fe20000000000 */
[----:B------:R-:W-:Y:S01]  /*64930*/  @P2 LOP3.LUT R29, R29, 0x40000000, RZ, 0xfc, !PT ;  /* 0x400000001d1d2812 */ /* 0x000fe200078efcff */
[C---:B------:R-:W-:Y:S01]  /*64940*/  VIADD R188, R10.reuse, 0xa9 ;  /* 0x000000a90abc7836 */ /* 0x040fe20000000000 */
[----:B------:R-:W-:Y:S01]  /*64950*/  ISETP.LT.AND P0, PT, R11, UR57, !P0 ;  /* 0x000000390b007c0c */ /* 0x000fe2000c701270 */
[----:B------:R-:W-:Y:S01]  /*64960*/  ULDC UR57, c[0x0][0x228] ;  /* 0x00008a0000397ab9 */ /* 0x000fe20000000800 */
[----:B------:R-:W-:Y:S01]  /*64970*/  LOP3.LUT R29, R29, 0xdfffffff, RZ, 0xc0, !PT ;  /* 0xdfffffff1d1d7812 */ /* 0x000fe200078ec0ff */
[----:B------:R-:W-:-:S02]  /*64980*/  VIADD R187, R10, 0xa8 ;  /* 0x000000a80abb7836 */ /* 0x000fc40000000000 */
[C---:B------:R-:W-:Y:S01]  /*64990*/  VIADD R186, R10.reuse, 0xa7 ;  /* 0x000000a70aba7836 */ /* 0x040fe20000000000 */
[----:B------:R-:W-:Y:S01]  /*649a0*/  @P1 LOP3.LUT R29, R29, 0x20000000, RZ, 0xfc, !PT ;  /* 0x200000001d1d1812 */ /* 0x000fe200078efcff */
[C---:B------:R-:W-:Y:S02]  /*649b0*/  VIADD R185, R10.reuse, 0xa6 ;  /* 0x000000a60ab97836 */ /* 0x040fe40000000000 */
[C---:B------:R-:W-:Y:S01]  /*649c0*/  VIADD R184, R10.reuse, 0xa5 ;  /* 0x000000a50ab87836 */ /* 0x040fe20000000000 */
[----:B------:R-:W-:Y:S02]  /*649d0*/  LOP3.LUT R29, R29, 0xefffffff, RZ, 0xc0, !PT ;  /* 0xefffffff1d1d7812 */ /* 0x000fe400078ec0ff */
[----:B------:R-:W-:Y:S01]  /*649e0*/  LOP3.LUT R21, R21, 0x7fffffff, RZ, 0xc0, !PT ;  /* 0x7fffffff15157812 */ /* 0x000fe200078ec0ff */
[C---:B------:R-:W-:Y:S01]  /*649f0*/  VIADD R183, R10.reuse, 0xa4 ;  /* 0x000000a40ab77836 */ /* 0x040fe20000000000 */
[----:B------:R-:W-:Y:S01]  /*64a00*/  @P0 LOP3.LUT R29, R29, 0x10000000, RZ, 0xfc, !PT ;  /* 0x100000001d1d0812 */ /* 0x000fe200078efcff */
[C---:B------:R-:W-:Y:S01]  /*64a10*/  VIADD R182, R10.reuse, 0xa3 ;  /* 0x000000a30ab67836 */ /* 0x040fe20000000000 */
[----:B------:R-:W-:Y:S01]  /*64a20*/  ISETP.GE.AND P0, PT, R5, UR61, PT ;  /* 0x0000003d05007c0c */ /* 0x000fe2000bf06270 */
[----:B------:R-:W-:Y:S01]  /*64a30*/  ULDC UR61, c[0x0][0x228] ;  /* 0x00008a00003d7ab9 */ /* 0x000fe20000000800 */
[----:B------:R-:W-:Y:S01]  /*64a40*/  VIADD R181, R10, 0xa2 ;  /* 0x000000a20ab57836 */ /* 0x000fe20000000000 */
[----:B------:R-:W-:Y:S01]  /*64a50*/  LOP3.LUT R20, R20, 0x7fffffff, RZ, 0xc0, !PT ;  /* 0x7fffffff14147812 */ /* 0x000fe200078ec0ff */
[----:B------:R-:W-:Y:S01]  /*64a60*/  VIADD R180, R10, 0xa1 ;  /* 0x000000a10ab47836 */ /* 0x000fe20000000000 */
[----:B------:R-:W-:Y:S01]  /*64a70*/  ISETP.LT.AND P1, PT, R14, UR46, !P0 ;  /* 0x0000002e0e007c0c */ /* 0x000fe2000c721270 */
[----:B------:R-:W-:Y:S01]  /*64a80*/  ULDC UR46, c[0x0][0x228] ;  /* 0x00008a00002e7ab9 */ /* 0x000fe20000000800 */
[----:B------:R-:W-:Y:S01]  /*64a90*/  ISETP.LT.AND P3, PT, R13, UR44, !P0 ;  /* 0x0000002c0d007c0c */ /* 0x000fe2000c761270 */
[----:B------:R-:W-:Y:S01]  /*64aa0*/  ULDC UR44, c[0x0][0x228] ;  /* 0x00008a00002c7ab9 */ /* 0x000fe20000000800 */
[----:B------:R-:W-:Y:S01]  /*64ab0*/  LOP3.LUT R29, R29, 0xf7ffffff, RZ, 0xc0, !PT ;  /* 0xf7ffffff1d1d7812 */ /* 0x000fe200078ec0ff */
[----:B------:R-:W-:Y:S01]  /*64ac0*/  VIADD R179, R10, 0xa0 ;  /* 0x000000a00ab37836 */ /* 0x000fe20000000000 */
[----:B------:R-:W-:Y:S01]  /*64ad0*/  ISETP.LT.AND P2, PT, R12, UR48, !P0 ;  /* 0x000000300c007c0c */ /* 0x000fe2000c741270 */
[----:B------:R-:W-:Y:S01]  /*64ae0*/  ULDC UR48, c[0x0][0x22c] ;  /* 0x00008b0000307ab9 */ /* 0x000fe20000000800 */
[C---:B------:R-:W-:Y:S01]  /*64af0*/  VIADD R178, R10.reuse, 0x9f ;  /* 0x0000009f0ab27836 */ /* 0x040fe20000000000 */
[----:B------:R-:W-:Y:S01]  /*64b00*/  LOP3.LUT R19, R19, 0x7fffffff, RZ, 0xc0, !PT ;  /* 0x7fffffff13137812 */ /* 0x000fe200078ec0ff */
[----:B------:R-:W-:Y:S01]  /*64b10*/  VIADD R177, R10, 0x9e ;  /* 0x0000009e0ab17836 */ /* 0x000fe20000000000 */
[----:B------:R-:W-:Y:S01]  /*64b20*/  LOP3.LUT R18, R18, 0x7fffffff, RZ, 0xc0, !PT ;  /* 0x7fffffff12127812 */ /* 0x000fe200078ec0ff */
[C---:B------:R-:W-:Y:S01]  /*64b30*/  VIADD R176, R10.reuse, 0x9d ;  /* 0x0000009d0ab07836 */ /* 0x040fe20000000000 */
[----:B------:R-:W-:Y:S01]  /*64b40*/  @P1 LOP3.LUT R29, R29, 0x8000000, RZ, 0xfc, !PT ;  /* 0x080000001d1d1812 */ /* 0x000fe200078efcff */
[C---:B------:R-:W-:Y:S01]  /*64b50*/  VIADD R175, R10.reuse, 0x9c ;  /* 0x0000009c0aaf7836 */ /* 0x040fe20000000000 */
[----:B------:R-:W-:Y:S01]  /*64b60*/  LOP3.LUT R17, R17, 0x7fffffff, RZ, 0xc0, !PT ;  /* 0x7fffffff11117812 */ /* 0x000fe200078ec0ff */
[C---:B------:R-:W-:Y:S01]  /*64b70*/  VIADD R174, R10.reuse, 0x9b ;  /* 0x0000009b0aae7836 */ /* 0x040fe20000000000 */
[----:B------:R-:W-:Y:S01]  /*64b80*/  LOP3.LUT R29, R29, 0xfbffffff, RZ, 0xc0, !PT ;  /* 0xfbffffff1d1d7812 */ /* 0x000fe200078ec0ff */
[----:B------:R-:W-:Y:S01]  /*64b90*/  VIADD R173, R10, 0x9a ;  /* 0x0000009a0aad7836 */ /* 0x000fe20000000000 */
[----:B------:R-:W-:Y:S01]  /*64ba0*/  LOP3.LUT R16, R16, 0x7fffffff, RZ, 0xc0, !PT ;  /* 0x7fffffff10107812 */ /* 0x000fe200078ec0ff */
[C---:B------:R-:W-:Y:S01]  /*64bb0*/  VIADD R172, R10.reuse, 0x99 ;  /* 0x000000990aac7836 */ /* 0x040fe20000000000 */
[----:B------:R-:W-:Y:S01]  /*64bc0*/  @P3 LOP3.LUT R29, R29, 0x4000000, RZ, 0xfc, !PT ;  /* 0x040000001d1d3812 */ /* 0x000fe200078efcff */
[C---:B------:R-:W-:Y:S01]  /*64bd0*/  VIADD R71, R10.reuse, 0x98 ;  /* 0x000000980a477836 */ /* 0x040fe20000000000 */
[----:B------:R-:W-:Y:S01]  /*64be0*/  ISETP.LT.AND P1, PT, R11, UR52, !P0 ;  /* 0x000000340b007c0c */ /* 0x000fe2000c721270 */
[----:B------:R-:W-:Y:S01]  /*64bf0*/  ULDC UR52, c[0x0][0x228] ;  /* 0x00008a0000347ab9 */ /* 0x000fe20000000800 */
[----:B------:R-:W-:Y:S01]  /*64c00*/  LOP3.LUT R29, R29, 0xfdffffff, RZ, 0xc0, !PT ;  /* 0xfdffffff1d1d7812 */ /* 0x000fe200078ec0ff */
[----:B------:R-:W-:Y:S01]  /*64c10*/  VIADD R70, R10, 0x97 ;  /* 0x000000970a467836 */ /* 0x000fe20000000000 */
[----:B------:R-:W-:Y:S01]  /*64c20*/  ISETP.GE.AND P0, PT, R4, UR51, PT ;  /* 0x0000003304007c0c */ /* 0x000fe2000bf06270 */
[----:B------:R-:W-:Y:S01]  /*64c30*/  ULDC UR51, c[0x0][0x228] ;  /* 0x00008a0000337ab9 */ /* 0x000fe20000000800 */
[----:B------:R-:W-:Y:S01]  /*64c40*/  @P2 LOP3.LUT R29, R29, 0x2000000, RZ, 0xfc, !PT ;  /* 0x020000001d1d2812 */ /* 0x000fe200078efcff */
[----:B------:R-:W-:Y:S01]  /*64c50*/  VIADD R69, R10, 0x96 ;  /* 0x000000960a457836 */ /* 0x000fe20000000000 */
[----:B------:R-:W-:Y:S01]  /*64c60*/  ISETP.LT.AND P3, PT, R14, UR47, !P0 ;  /* 0x0000002f0e007c0c */ /* 0x000fe2000c761270 */
[----:B------:R-:W-:Y:S01]  /*64c70*/  ULDC UR47, c[0x0][0x228] ;  /* 0x00008a00002f7ab9 */ /* 0x000fe20000000800 */
[----:B------:R-:W-:Y:S01]  /*64c80*/  LOP3.LUT R29, R29, 0xfeffffff, RZ, 0xc0, !PT ;  /* 0xfeffffff1d1d7812 */ /* 0x000fe200078ec0ff */
[----:B------:R-:W-:Y:S01]  /*64c90*/  VIADD R68, R10, 0x95 ;  /* 0x000000950a447836 */ /* 0x000fe20000000000 */
[----:B------:R-:W-:Y:S02]  /*64ca0*/  BAR.SYNC.DEFER_BLOCKING 0x0 ;  /* 0x0000000000007b1d */ /* 0x000fe40000010000 */
[----:B------:R-:W-:-:S02]  /*64cb0*/  @P1 LOP3.LUT R29, R29, 0x1000000, RZ, 0xfc, !PT ;  /* 0x010000001d1d1812 */ /* 0x000fc400078efcff */
[----:B------:R-:W-:Y:S02]  /*64cc0*/  ISETP.LT.AND P2, PT, R13, UR29, !P0 ;  /* 0x0000001d0d007c0c */ /* 0x000fe4000c741270 */
[----:B------:R-:W-:Y:S01]  /*64cd0*/  LOP3.LUT R29, R29, 0xff7fffff, RZ, 0xc0, !PT ;  /* 0xff7fffff1d1d7812 */ /* 0x000fe200078ec0ff */
[----:B------:R-:W-:Y:S01]  /*64ce0*/  ULDC UR29, c[0x0][0x228] ;  /* 0x00008a00001d7ab9 */ /* 0x000fe20000000800 */
[C---:B------:R-:W-:Y:S01]  /*64cf0*/  VIADD R67, R10.reuse, 0x94 ;  /* 0x000000940a437836 */ /* 0x040fe20000000000 */
[----:B------:R-:W-:Y:S01]  /*64d00*/  LOP3.LUT R15, R15, 0x7fffffff, RZ, 0xc0, !PT ;  /* 0x7fffffff0f0f7812 */ /* 0x000fe200078ec0ff */
[C---:B------:R-:W-:Y:S01]  /*64d10*/  VIADD R66, R10.reuse, 0x93 ;  /* 0x000000930a427836 */ /* 0x040fe20000000000 */
[----:B------:R-:W-:Y:S01]  /*64d20*/  @P3 LOP3.LUT R29, R29, 0x800000, RZ, 0xfc, !PT ;  /* 0x008000001d1d3812 */ /* 0x000fe200078efcff */
[----:B------:R-:W-:Y:S01]  /*64d30*/  VIADD R65, R10, 0x92 ;  /* 0x000000920a417836 */ /* 0x000fe20000000000 */
[----:B------:R-:W-:Y:S01]  /*64d40*/  ISETP.LT.AND P1, PT, R12, UR50, !P0 ;  /* 0x000000320c007c0c */ /* 0x000fe2000c721270 */
[----:B------:R-:W-:Y:S01]  /*64d50*/  ULDC UR50, c[0x0][0x228] ;  /* 0x00008a0000327ab9 */ /* 0x000fe20000000800 */
[----:B------:R-:W-:Y:S01]  /*64d60*/  LOP3.LUT R29, R29, 0xffbfffff, RZ, 0xc0, !PT ;  /* 0xffbfffff1d1d7812 */ /* 0x000fe200078ec0ff */
[C---:B------:R-:W-:Y:S01]  /*64d70*/  VIADD R64, R10.reuse, 0x91 ;  /* 0x000000910a407836 */ /* 0x040fe20000000000 */
[----:B------:R-:W-:Y:S01]  /*64d80*/  LOP3.LUT R153, R153, 0x7fffffff, RZ, 0xc0, !PT ;  /* 0x7fffffff99997812 */ /* 0x000fe200078ec0ff */
[C---:B------:R-:W-:Y:S01]  /*64d90*/  VIADD R63, R10.reuse, 0x90 ;  /* 0x000000900a3f7836 */ /* 0x040fe20000000000 */
[----:B------:R-:W-:Y:S01]  /*64da0*/  @P2 LOP3.LUT R29, R29, 0x400000, RZ, 0xfc, !PT ;  /* 0x004000001d1d2812 */ /* 0x000fe200078efcff */
[C---:B------:R-:W-:Y:S01]  /*64db0*/  VIADD R62, R10.reuse, 0x8f ;  /* 0x0000008f0a3e7836 */ /* 0x040fe20000000000 */
[----:B------:R-:W-:Y:S01]  /*64dc0*/  ISETP.LT.AND P0, PT, R11, UR49, !P0 ;  /* 0x000000310b007c0c */ /* 0x000fe2000c701270 */
[----:B------:R-:W-:Y:S01]  /*64dd0*/  ULDC UR49, c[0x0][0x228] ;  /* 0x00008a0000317ab9 */ /* 0x000fe20000000800 */
[----:B------:R-:W-:Y:S01]  /*64de0*/  LOP3.LUT R29, R29, 0xffdfffff, RZ, 0xc0, !PT ;  /* 0xffdfffff1d1d7812 */ /* 0x000fe200078ec0ff */
[C---:B------:R-:W-:Y:S01]  /*64df0*/  VIADD R61, R10.reuse, 0x8e ;  /* 0x0000008e0a3d7836 */ /* 0x040fe20000000000 */
[----:B------:R-:W2:Y:S02]  /*64e00*/  LDL.LU R88, [R1+0x28e4] ;  /* 0x0028e40001587983 */ /* 0x000ea40000300800 */
[----:B------:R-:W-:Y:S01]  /*64e10*/  @P1 LOP3.LUT R29, R29, 0x200000, RZ, 0xfc, !PT ;  /* 0x002000001d1d1812 */ /* 0x000fe200078efcff */
[C---:B------:R-:W-:Y:S01]  /*64e20*/  VIADD R60, R10.reuse, 0x8d ;  /* 0x0000008d0a3c7836 */ /* 0x040fe20000000000 */
[----:B------:R-:W4:Y:S02]  /*64e30*/  LDL.LU R87, [R1+0x28e0] ;  /* 0x0028e00001577983 */ /* 0x000f240000300800 */
[----:B------:R-:W-:Y:S01]  /*64e40*/  LOP3.LUT R29, R29, 0xffefffff, RZ, 0xc0, !PT ;  /* 0xffefffff1d1d7812 */ /* 0x000fe200078ec0ff */
[----:B------:R-:W-:Y:S01]  /*64e50*/  VIADD R59, R10, 0x8c ;  /* 0x0000008c0a3b7836 */ /* 0x000fe20000000000 */
[----:B------:R-:W2:Y:S02]  /*64e60*/  LDL.LU R86, [R1+0x28dc] ;  /* 0x0028dc0001567983 */ /* 0x000ea40000300800 */
[----:B------:R-:W-:-:S02]  /*64e70*/  @P0 LOP3.LUT R29, R29, 0x100000, RZ, 0xfc, !PT ;  /* 0x001000001d1d0812 */ /* 0x000fc400078efcff */
[----:B------:R-:W-:Y:S01]  /*64e80*/  ISETP.GE.AND P0, PT, R3, UR53, PT ;  /* 0x0000003503007c0c */ /* 0x000fe2000bf06270 */
[----:B------:R-:W-:Y:S01]  /*64e90*/  ULDC UR53, c[0x0][0x22c] ;  /* 0x00008b0000357ab9 */ /* 0x000fe20000000800 */
[----:B------:R-:W-:Y:S01]  /*64ea0*/  VIADD R58, R10, 0x8b ;  /* 0x0000008b0a3a7836 */ /* 0x000fe20000000000 */
[----:B------:R-:W4:Y:S01]  /*64eb0*/  LDL.LU R85, [R1+0x28d8] ;  /* 0x0028d80001557983 */ /* 0x000f220000300800 */
        /* <DEDUP_REMOVED lines=9> */
[----:B------:R-:W2:Y:S04]  /*64f50*/  LDL.LU R84, [R1+0x28d4] ;  /* 0x0028d40001547983 */ /* 0x000ea80000300800 */
[----:B------:R-:W-:Y:S01]  /*64f60*/  @P3 LOP3.LUT R29, R29, 0x80000, RZ, 0xfc, !PT ;  /* 0x000800001d1d3812 */ /* 0x000fe200078efcff */
[C---:B------:R-:W-:Y:S01]  /*64f70*/  VIADD R55, R10.reuse, 0x88 ;  /* 0x000000880a377836 */ /* 0x040fe20000000000 */
[----:B------:R-:W-:Y:S01]  /*64f80*/  ISETP.LT.AND P0, PT, R11, UR28, !P0 ;  /* 0x0000001c0b007c0c */ /* 0x000fe2000c701270 */
[----:B------:R-:W-:Y:S01]  /*64f90*/  ULDC UR28, c[0x0][0x228] ;  /* 0x00008a00001c7ab9 */ /* 0x000fe20000000800 */
[----:B------:R-:W-:Y:S01]  /*64fa0*/  LOP3.LUT R29, R29, 0xfffbffff, RZ, 0xc0, !PT ;  /* 0xfffbffff1d1d7812 */ /* 0x000fe200078ec0ff */
[C---:B------:R-:W-:Y:S01]  /*64fb0*/  VIADD R54, R10.reuse, 0x87 ;  /* 0x000000870a367836 */ /* 0x040fe20000000000 */
[----:B------:R-:W4:Y:S02]  /*64fc0*/  LDL.LU R83, [R1+0x28d0] ;  /* 0x0028d00001537983 */ /* 0x000f240000300800 */
[----:B------:R-:W-:Y:S01]  /*64fd0*/  @P2 LOP3.LUT R29, R29, 0x40000, RZ, 0xfc, !PT ;  /* 0x000400001d1d2812 */ /* 0x000fe200078efcff */
[C---:B------:R-:W-:Y:S01]  /*64fe0*/  VIADD R53, R10.reuse, 0x86 ;  /* 0x000000860a357836 */ /* 0x040fe20000000000 */
[----:B------:R-:W2:Y:S02]  /*64ff0*/  LDL.LU R82, [R1+0x28cc] ;  /* 0x0028cc0001527983 */ /* 0x000ea40000300800 */
[----:B------:R-:W-:Y:S01]  /*65000*/  LOP3.LUT R29, R29, 0xfffdffff, RZ, 0xc0, !PT ;  /* 0xfffdffff1d1d7812 */ /* 0x000fe200078ec0ff */
[C---:B------:R-:W-:Y:S01]  /*65010*/  VIADD R52, R10.reuse, 0x85 ;  /* 0x000000850a347836 */ /* 0x040fe20000000000 */
[----:B------:R-:W4:Y:S02]  /*65020*/  LDL.LU R81, [R1+0x28c8] ;  /* 0x0028c80001517983 */ /* 0x000f240000300800 */
[----:B------:R-:W-:Y:S01]  /*65030*/  @P1 LOP3.LUT R29, R29, 0x20000, RZ, 0xfc, !PT ;  /* 0x000200001d1d1812 */ /* 0x000fe200078efcff */
[C---:B------:R-:W-:Y:S01]  /*65040*/  VIADD R51, R10.reuse, 0x84 ;  /* 0x000000840a337836 */ /* 0x040fe20000000000 */
[----:B------:R-:W2:Y:S02]  /*65050*/  LDL.LU R80, [R1+0x28c4] ;  /* 0x0028c40001507983 */ /* 0x000ea40000300800 */
[----:B------:R-:W-:Y:S01]  /*65060*/  LOP3.LUT R29, R29, 0xfffeffff, RZ, 0xc0, !PT ;  /* 0xfffeffff1d1d7812 */ /* 0x000fe200078ec0ff */
[----:B------:R-:W-:Y:S01]  /*65070*/  VIADD R50, R10, 0x83 ;  /* 0x000000830a327836 */ /* 0x000fe20000000000 */
[----:B------:R-:W4:Y:S02]  /*65080*/  LDL.LU R79, [R1+0x28c0] ;  /* 0x0028c000014f7983 */ /* 0x000f240000300800 */
[----:B------:R-:W-:-:S02]  /*65090*/  @P0 LOP3.LUT R29, R29, 0x10000, RZ, 0xfc, !PT ;  /* 0x000100001d1d0812 */ /* 0x000fc400078efcff */
[----:B------:R-:W-:Y:S01]  /*650a0*/  ISETP.GE.AND P0, PT, R2, UR23, PT ;  /* 0x0000001702007c0c */ /* 0x000fe2000bf06270 */
[----:B------:R-:W-:Y:S01]  /*650b0*/  VIADD R49, R10, 0x82 ;  /* 0x000000820a317836 */ /* 0x000fe20000000000 */
[----:B------:R-:W2:Y:S02]  /*650c0*/  LDL.LU R78, [R1+0x28bc] ;  /* 0x0028bc00014e7983 */ /* 0x000ea40000300800 */
[----:B------:R-:W-:Y:S01]  /*650d0*/  ISETP.LT.AND P3, PT, R14, UR22, !P0 ;  /* 0x000000160e007c0c */ /* 0x000fe2000c761270 */
[----:B------:R-:W-:Y:S01]  /*650e0*/  ULDC.64 UR22, c[0x0][0x228] ;  /* 0x00008a0000167ab9 */ /* 0x000fe20000000a00 */
[----:B------:R-:W-:Y:S01]  /*650f0*/  ISETP.LT.AND P2, PT, R13, UR41, !P0 ;  /* 0x000000290d007c0c */ /* 0x000fe2000c741270 */
[----:B------:R-:W-:Y:S01]  /*65100*/  ULDC UR41, c[0x0][0x228] ;  /* 0x00008a0000297ab9 */ /* 0x000fe20000000800 */
[----:B------:R-:W-:Y:S01]  /*65110*/  LOP3.LUT R29, R29, 0xffff7fff, RZ, 0xc0, !PT ;  /* 0xffff7fff1d1d7812 */ /* 0x000fe200078ec0ff */
[----:B------:R-:W-:Y:S01]  /*65120*/  VIADD R48, R10, 0x81 ;  /* 0x000000810a307836 */ /* 0x000fe20000000000 */
[----:B------:R-:W-:Y:S01]  /*65130*/  ISETP.LT.AND P1, PT, R12, UR42, !P0 ;  /* 0x0000002a0c007c0c */ /* 0x000fe2000c721270 */
[----:B------:R-:W-:Y:S01]  /*65140*/  ULDC UR42, c[0x0][0x228] ;  /* 0x00008a00002a7ab9 */ /* 0x000fe20000000800 */
[C---:B------:R-:W-:Y:S01]  /*65150*/  VIADD R47, R10.reuse, 0x80 ;  /* 0x000000800a2f7836 */ /* 0x040fe20000000000 */
[----:B------:R-:W4:Y:S04]  /*65160*/  LDL.LU R77, [R1+0x28b8] ;  /* 0x0028b800014d7983 */ /* 0x000f280000300800 */
        /* <DEDUP_REMOVED lines=11> */
[C---:B------:R-:W-:Y:S01]  /*65220*/  VIADD R43, R10.reuse, 0x7c ;  /* 0x0000007c0a2b7836 */ /* 0x040fe20000000000 */
[----:B------:R-:W2:Y:S02]  /*65230*/  LDL.LU R74, [R1+0x28ac] ;  /* 0x0028ac00014a7983 */ /* 0x000ea40000300800 */
[----:B------:R-:W-:Y:S01]  /*65240*/  @P1 LOP3.LUT R29, R29, 0x2000, RZ, 0xfc, !PT ;  /* 0x000020001d1d1812 */ /* 0x000fe200078efcff */
[----:B------:R-:W-:-:S02]  /*65250*/  VIADD R42, R10, 0x7b ;  /* 0x0000007b0a2a7836 */ /* 0x000fc40000000000 */
[C---:B------:R-:W-:Y:S01]  /*65260*/  VIADD R41, R10.reuse, 0x7a ;  /* 0x0000007a0a297836 */ /* 0x040fe20000000000 */
[----:B------:R-:W-:Y:S01]  /*65270*/  LOP3.LUT R29, R29, 0xffffefff, RZ, 0xc0, !PT ;  /* 0xffffefff1d1d7812 */ /* 0x000fe200078ec0ff */
[C---:B------:R-:W-:Y:S02]  /*65280*/  VIADD R40, R10.reuse, 0x79 ;  /* 0x000000790a287836 */ /* 0x040fe40000000000 */
[C---:B------:R-:W-:Y:S01]  /*65290*/  VIADD R39, R10.reuse, 0x78 ;  /* 0x000000780a277836 */ /* 0x040fe20000000000 */
[----:B------:R-:W-:Y:S01]  /*652a0*/  @P0 LOP3.LUT R29, R29, 0x1000, RZ, 0xfc, !PT ;  /* 0x000010001d1d0812 */ /* 0x000fe200078efcff */
[C---:B------:R-:W-:Y:S01]  /*652b0*/  VIADD R38, R10.reuse, 0x77 ;  /* 0x000000770a267836 */ /* 0x040fe20000000000 */
[----:B------:R-:W-:Y:S01]  /*652c0*/  ISETP.GE.AND P0, PT, R251, UR23, PT ;  /* 0x00000017fb007c0c */ /* 0x000fe2000bf06270 */
[C---:B------:R-:W-:Y:S02]  /*652d0*/  VIADD R37, R10.reuse, 0x76 ;  /* 0x000000760a257836 */ /* 0x040fe40000000000 */
[----:B------:R-:W-:Y:S01]  /*652e0*/  VIADD R36, R10, 0x75 ;  /* 0x000000750a247836 */ /* 0x000fe20000000000 */
[----:B------:R-:W-:Y:S01]  /*652f0*/  ISETP.LT.AND P3, PT, R14, UR22, !P0 ;  /* 0x000000160e007c0c */ /* 0x000fe2000c761270 */
[----:B------:R-:W-:Y:S01]  /*65300*/  ULDC.64 UR22, c[0x0][0x228] ;  /* 0x00008a0000167ab9 */ /* 0x000fe20000000a00 */
[----:B------:R-:W-:Y:S01]  /*65310*/  ISETP.LT.AND P2, PT, R13, UR38, !P0 ;  /* 0x000000260d007c0c */ /* 0x000fe2000c741270 */
[----:B------:R-:W-:Y:S01]  /*65320*/  ULDC UR38, c[0x0][0x228] ;  /* 0x00008a0000267ab9 */ /* 0x000fe20000000800 */
[----:B------:R-:W-:Y:S01]  /*65330*/  LOP3.LUT R29, R29, 0xfffff7ff, RZ, 0xc0, !PT ;  /* 0xfffff7ff1d1d7812 */ /* 0x000fe200078ec0ff */
[----:B---3--:R1:W-:Y:S01]  /*65340*/  STSM.16.M88.4 [R0], R32 ;  /* 0x0000002000007844 */ /* 0x0083e20000000200 */
[----:B------:R-:W-:Y:S01]  /*65350*/  ISETP.LT.AND P1, PT, R12, UR39, !P0 ;  /* 0x000000270c007c0c */ /* 0x000fe2000c721270 */
[----:B------:R-:W-:-:S02]  /*65360*/  ULDC UR39, c[0x0][0x228] ;  /* 0x00008a0000277ab9 */ /* 0x000fc40000000800 */
[----:B------:R-:W3:Y:S04]  /*65370*/  LDL.LU R73, [R1+0x28a8] ;  /* 0x0028a80001497983 */ /* 0x000ee80000300800 */
[----:B------:R-:W-:Y:S01]  /*65380*/  @P3 LOP3.LUT R29, R29, 0x800, RZ, 0xfc, !PT ;  /* 0x000008001d1d3812 */ /* 0x000fe200078efcff */
[----:B------:R-:W-:Y:S01]  /*65390*/  VIADD R251, R10, 0x70 ;  /* 0x000000700afb7836 */ /* 0x000fe20000000000 */
[----:B------:R-:W-:Y:S02]  /*653a0*/  BAR.SYNC.DEFER_BLOCKING 0x0 ;  /* 0x0000000000007b1d */ /* 0x000fe40000010000 */
[----:B------:R-:W-:-:S04]  /*653b0*/  LOP3.LUT R29, R29, 0xfffffbff, RZ, 0xc0, !PT ;  /* 0xfffffbff1d1d7812 */ /* 0x000fc800078ec0ff */
[----:B------:R-:W-:Y:S02]  /*653c0*/  @P2 LOP3.LUT R29, R29, 0x400, RZ, 0xfc, !PT ;  /* 0x000004001d1d2812 */ /* 0x000fe400078efcff */
[----:B------:R-:W-:Y:S01]  /*653d0*/  ISETP.LT.AND P0, PT, R11, UR40, !P0 ;  /* 0x000000280b007c0c */ /* 0x000fe2000c701270 */
[----:B------:R-:W-:Y:S01]  /*653e0*/  ULDC UR40, c[0x0][0x228] ;  /* 0x00008a0000287ab9 */ /* 0x000fe20000000800 */
[----:B------:R-:W-:Y:S01]  /*653f0*/  LOP3.LUT R29, R29, 0xfffffdff, RZ, 0xc0, !PT ;  /* 0xfffffdff1d1d7812 */ /* 0x000fe200078ec0ff */
[C---:B-1----:R-:W-:Y:S01]  /*65400*/  VIADD R35, R10.reuse, 0x74 ;  /* 0x000000740a237836 */ /* 0x042fe20000000000 */
[----:B------:R-:W4:Y:S02]  /*65410*/  LDL.LU R72, [R1+0x28a4] ;  /* 0x0028a40001487983 */ /* 0x000f240000300800 */
[----:B------:R-:W-:Y:S01]  /*65420*/  @P1 LOP3.LUT R29, R29, 0x200, RZ, 0xfc, !PT ;  /* 0x000002001d1d1812 */ /* 0x000fe200078efcff */
[C---:B------:R-:W-:Y:S01]  /*65430*/  VIADD R34, R10.reuse, 0x73 ;  /* 0x000000730a227836 */ /* 0x040fe20000000000 */
[----:B------:R-:W3:Y:S02]  /*65440*/  LDL.LU R9, [R1+0x28a0] ;  /* 0x0028a00001097983 */ /* 0x000ee40000300800 */
[----:B------:R-:W-:Y:S01]  /*65450*/  LOP3.LUT R29, R29, 0xfffffeff, RZ, 0xc0, !PT ;  /* 0xfffffeff1d1d7812 */ /* 0x000fe200078ec0ff */
[----:B------:R-:W-:Y:S01]  /*65460*/  VIADD R33, R10, 0x72 ;  /* 0x000000720a217836 */ /* 0x000fe20000000000 */
[----:B------:R-:W3:Y:S02]  /*65470*/  LDL.LU R8, [R1+0x289c] ;  /* 0x00289c0001087983 */ /* 0x000ee40000300800 */
[----:B------:R-:W-:-:S02]  /*65480*/  @P0 LOP3.LUT R29, R29, 0x100, RZ, 0xfc, !PT ;  /* 0x000001001d1d0812 */ /* 0x000fc400078efcff */
[----:B------:R-:W-:Y:S01]  /*65490*/  ISETP.GE.AND P0, PT, R250, UR23, PT ;  /* 0x00000017fa007c0c */ /* 0x000fe2000bf06270 */
[----:B------:R-:W-:Y:S01]  /*654a0*/  VIADD R32, R10, 0x71 ;  /* 0x000000710a207836 */ /* 0x000fe20000000000 */
[----:B------:R-:W3:Y:S02]  /*654b0*/  LDL.LU R7, [R1+0x2898] ;  /* 0x0028980001077983 */ /* 0x000ee40000300800 */
[----:B------:R-:W-:Y:S01]  /*654c0*/  ISETP.LT.AND P3, PT, R14, UR22, !P0 ;  /* 0x000000160e007c0c */ /* 0x000fe2000c761270 */
[----:B------:R-:W-:Y:S01]  /*654d0*/  ULDC.64 UR22, c[0x0][0x228] ;  /* 0x00008a0000167ab9 */ /* 0x000fe20000000a00 */
[----:B------:R-:W-:Y:S01]  /*654e0*/  ISETP.LT.AND P2, PT, R13, UR30, !P0 ;  /* 0x0000001e0d007c0c */ /* 0x000fe2000c741270 */
[----:B------:R-:W-:Y:S01]  /*654f0*/  ULDC UR30, c[0x0][0x228] ;  /* 0x00008a00001e7ab9 */ /* 0x000fe20000000800 */
[----:B------:R-:W-:Y:S01]  /*65500*/  LOP3.LUT R29, R29, 0xffffff7f, RZ, 0xc0, !PT ;  /* 0xffffff7f1d1d7812 */ /* 0x000fe200078ec0ff */
[----:B------:R-:W3:Y:S01]  /*65510*/  LDL.LU R6, [R1+0x2894] ;  /* 0x0028940001067983 */ /* 0x000ee20000300800 */
[----:B------:R-:W-:Y:S01]  /*65520*/  ISETP.LT.AND P1, PT, R12, UR31, !P0 ;  /* 0x0000001f0c007c0c */ /* 0x000fe2000c721270 */
[----:B------:R-:W-:-:S06]  /*65530*/  ULDC UR31, c[0x0][0x228] ;  /* 0x00008a00001f7ab9 */ /* 0x000fcc0000000800 */
[----:B------:R-:W-:Y:S01]  /*65540*/  @P3 LOP3.LUT R29, R29, 0x80, RZ, 0xfc, !PT ;  /* 0x000000801d1d3812 */ /* 0x000fe200078efcff */
[----:B------:R-:W3:Y:S03]  /*65550*/  LDL.LU R5, [R1+0x2890] ;  /* 0x0028900001057983 */ /* 0x000ee60000300800 */
[----:B------:R-:W-:Y:S01]  /*65560*/  LOP3.LUT R29, R29, 0xffffffbf, RZ, 0xc0, !PT ;  /* 0xffffffbf1d1d7812 */ /* 0x000fe200078ec0ff */
[----:B------:R-:W3:Y:S03]  /*65570*/  LDL.LU R4, [R1+0x288c] ;  /* 0x00288c0001047983 */ /* 0x000ee60000300800 */
[----:B------:R-:W-:Y:S01]  /*65580*/  @P2 LOP3.LUT R29, R29, 0x40, RZ, 0xfc, !PT ;  /* 0x000000401d1d2812 */ /* 0x000fe200078efcff */
[----:B------:R-:W3:Y:S01]  /*65590*/  LDL.LU R3, [R1+0x2888] ;  /* 0x0028880001037983 */ /* 0x000ee20000300800 */
[----:B------:R-:W-:Y:S01]  /*655a0*/  ISETP.LT.AND P0, PT, R11, UR37, !P0 ;  /* 0x000000250b007c0c */ /* 0x000fe2000c701270 */
[----:B------:R-:W-:Y:S01]  /*655b0*/  ULDC UR37, c[0x0][0x228] ;  /* 0x00008a0000257ab9 */ /* 0x000fe20000000800 */
[----:B------:R-:W-:Y:S01]  /*655c0*/  LOP3.LUT R29, R29, 0xffffffdf, RZ, 0xc0, !PT ;  /* 0xffffffdf1d1d7812 */ /* 0x000fe200078ec0ff */
[----:B------:R-:W3:Y:S03]  /*655d0*/  LDL.LU R2, [R1+0x2884] ;  /* 0x0028840001027983 */ /* 0x000ee60000300800 */
        /* <DEDUP_REMOVED lines=83> */
[----:B------:R-:W-:Y:S01]  /*65b10*/  ULDC.64 UR12, c[0x0][0x228] ;  /* 0x00008a00000c7ab9 */ /* 0x000fe20000000a00 */
        /* <DEDUP_REMOVED lines=386> */
[----:B------:R-:W-:Y:S02]  /*67340*/  @P2 LOP3.LUT R25, R25, 0x2000000, RZ, 0xfc, !PT ;  /* 0x0200000019192812 */ /* 0x000fe400078efcff */
[----:B------:R-:W-:Y:S01]  /*67350*/  ISETP.GE.AND P0, PT, R214, UR55, PT ;  /* 0x00000037d6007c0c */ /* 0x000fe2000bf06270 */
[----:B------:R-:W-:Y:S01]  /*67360*/  ULDC UR55, c[0x0][0x228] ;  /* 0x00008a0000377ab9 */ /* 0x000fe20000000800 */
[----:B------:R-:W-:-:S04]  /*67370*/  LOP3.LUT R25, R25, 0xfeffffff, RZ, 0xc0, !PT ;  /* 0xfeffffff19197812 */ /* 0x000fc800078ec0ff */
[----:B------:R-:W-:Y:S02]  /*67380*/  @P1 LOP3.LUT R25, R25, 0x1000000, RZ, 0xfc, !PT ;  /* 0x0100000019191812 */ /* 0x000fe400078efcff */
        /* <DEDUP_REMOVED lines=11> */
[----:B------:R-:W-:Y:S02]  /*67440*/  LOP3.LUT R25, R25, 0xffdfffff, RZ, 0xc0, !PT ;  /* 0xffdfffff19197812 */ /* 0x000fe400078ec0ff */
[----:B------:R-:W-:Y:S01]  /*67450*/  ISETP.GE.AND P0, PT, R213, UR31, PT ;  /* 0x0000001fd5007c0c */ /* 0x000fe2000bf06270 */
[----:B------:R-:W-:Y:S01]  /*67460*/  ULDC.64 UR30, c[0x0][0x228] ;  /* 0x00008a00001e7ab9 */ /* 0x000fe20000000a00 */
        /* <DEDUP_REMOVED lines=284> */
[----:B------:R-:W-:Y:S02]  /*68630*/  ISETP.LT.AND P3, PT, R13, UR34, !P0 ;  /* 0x000000220d007c0c */ /* 0x000fe4000c761270 */
[----:B------:R-:W-:-:S04]  /*68640*/  LOP3.LUT R23, R23, 0xfff7ffff, RZ, 0xc0, !PT ;  /* 0xfff7ffff17177812 */ /* 0x000fc800078ec0ff */
[----:B------:R-:W-:Y:S02]  /*68650*/  @P1 LOP3.LUT R23, R23, 0x80000, RZ, 0xfc, !PT ;  /* 0x0008000017171812 */ /* 0x000fe400078efcff */
[----:B------:R-:W-:Y:S01]  /*68660*/  ISETP.LT.AND P2, PT, R12, UR35, !P0 ;  /* 0x000000230c007c0c */ /* 0x000fe2000c741270 */
[----:B------:R-:W-:Y:S01]  /*68670*/  ULDC.64 UR34, c[0x0][0x228] ;  /* 0x00008a0000227ab9 */ /* 0x000fe20000000a00 */
[----:B------:R-:W-:-:S04]  /*68680*/  LOP3.LUT R23, R23, 0xfffbffff, RZ, 0xc0, !PT ;  /* 0xfffbffff17177812 */ /* 0x000fc800078ec0ff */
[----:B------:R-:W-:Y:S02]  /*68690*/  @P3 LOP3.LUT R23, R23, 0x40000, RZ, 0xfc, !PT ;  /* 0x0004000017173812 */ /* 0x000fe400078efcff */
[----:B------:R-:W-:Y:S01]  /*686a0*/  ISETP.LT.AND P1, PT, R11, UR53, !P0 ;  /* 0x000000350b007c0c */ /* 0x000fe2000c721270 */
[----:B------:R-:W-:Y:S01]  /*686b0*/  ULDC UR53, c[0x0][0x228] ;  /* 0x00008a0000357ab9 */ /* 0x000fe20000000800 */
[----:B------:R-:W-:-:S04]  /*686c0*/  LOP3.LUT R23, R23, 0xfffdffff, RZ, 0xc0, !PT ;  /* 0xfffdffff17177812 */ /* 0x000fc800078ec0ff */
[----:B------:R-:W-:Y:S02]  /*686d0*/  @P2 LOP3.LUT R23, R23, 0x20000, RZ, 0xfc, !PT ;  /* 0x0002000017172812 */ /* 0x000fe400078efcff */
[----:B------:R-:W-:Y:S02]  /*686e0*/  ISETP.GE.AND P0, PT, R196, UR35, PT ;  /* 0x00000023c4007c0c */ /* 0x000fe4000bf06270 */
[----:B------:R-:W-:-:S04]  /*686f0*/  LOP3.LUT R23, R23, 0xfffeffff, RZ, 0xc0, !PT ;  /* 0xfffeffff17177812 */ /* 0x000fc800078ec0ff */
[----:B------:R-:W-:Y:S02]  /*68700*/  @P1 LOP3.LUT R23, R23, 0x10000, RZ, 0xfc, !PT ;  /* 0x0001000017171812 */ /* 0x000fe400078efcff */
        /* <DEDUP_REMOVED lines=13> */
[----:B------:R-:W-:Y:S02]  /*687e0*/  ISETP.GE.AND P0, PT, R195, UR35, PT ;  /* 0x00000023c3007c0c */ /* 0x000fe4000bf06270 */
        /* <DEDUP_REMOVED lines=59> */
[----:B------:R-:W-:-:S09]  /*68ba0*/  ISETP.LT.AND P1, PT, R12, UR4, !P0 ;  /* 0x000000040c007c0c */ /* 0x000fd2000c721270 */
        /* <DEDUP_REMOVED lines=363> */
[----:B------:R-:W-:Y:S02]  /*6a260*/  ISETP.LT.AND P2, PT, R12, UR14, !P0 ;  /* 0x0000000e0c007c0c */ /* 0x000fe4000c741270 */
        /* <DEDUP_REMOVED lines=38> */
[----:B------:R-:W-:Y:S02]  /*6a4d0*/  ISETP.GE.AND P0, PT, R68, UR26, PT ;  /* 0x0000001a44007c0c */ /* 0x000fe4000bf06270 */
[----:B------:R-:W-:-:S02]  /*6a4e0*/  @P3 LOP3.LUT R20, R20, 0x4, RZ, 0xfc, !PT ;  /* 0x0000000414143812 */ /* 0x000fc400078efcff */
[----:B------:R-:W-:Y:S01]  /*6a4f0*/  ISETP.LT.AND P3, PT, R14, UR27, !P0 ;  /* 0x0000001b0e007c0c */ /* 0x000fe2000c761270 */
[----:B------:R-:W-:Y:S01]  /*6a500*/  ULDC.64 UR26, c[0x0][0x228] ;  /* 0x00008a00001a7ab9 */ /* 0x000fe20000000a00 */
[----:B------:R-:W-:-:S04]  /*6a510*/  LOP3.LUT R20, R20, 0xfffffffd, RZ, 0xc0, !PT ;  /* 0xfffffffd14147812 */ /* 0x000fc800078ec0ff */
[----:B------:R-:W-:Y:S02]  /*6a520*/  @P2 LOP3.LUT R20, R20, 0x2, RZ, 0xfc, !PT ;  /* 0x0000000214142812 */ /* 0x000fe400078efcff */
[----:B------:R-:W-:Y:S01]  /*6a530*/  ISETP.LT.AND P2, PT, R13, UR28, !P0 ;  /* 0x0000001c0d007c0c */ /* 0x000fe2000c741270 */
[----:B------:R-:W-:Y:S01]  /*6a540*/  ULDC UR28, c[0x0][0x228] ;  /* 0x00008a00001c7ab9 */ /* 0x000fe20000000800 */
[----:B------:R-:W-:-:S03]  /*6a550*/  LOP3.LUT R20, R20, 0xfffffffe, RZ, 0xc0, !PT ;  /* 0xfffffffe14147812 */ /* 0x000fc600078ec0ff */
[----:B------:R-:W-:Y:S02]  /*6a560*/  @P3 LOP3.LUT R19, R19, 0x80000000, RZ, 0xfc, !PT ;  /* 0x8000000013133812 */ /* 0x000fe400078efcff */
        /* <DEDUP_REMOVED lines=415> */
[----:B------:R-:W-:Y:S01]  /*6bf60*/  ULDC.64 UR28, c[0x0][0x228] ;  /* 0x00008a00001c7ab9 */ /* 0x000fe20000000a00 */
[----:B------:R-:W-:Y:S01]  /*6bf70*/  ISETP.LT.AND P2, PT, R12, UR27, !P0 ;  /* 0x0000001b0c007c0c */ /* 0x000fe2000c741270 */
[----:B------:R-:W-:-:S08]  /*6bf80*/  ULDC UR27, c[0x0][0x228] ;  /* 0x00008a00001b7ab9 */ /* 0x000fd00000000800 */
        /* <DEDUP_REMOVED lines=130> */
[----:B------:R-:W-:Y:S01]  /*6c7b0*/  ULDC UR30, c[0x0][0x228] ;  /* 0x00008a00001e7ab9 */ /* 0x000fe20000000800 */
[----:B------:R-:W1:Y:S01]  /*6c7c0*/  LDS.128 R36, [R152] ;  /* 0x0000000098247984 */ /* 0x000e620000000c00 */
[----:B------:R-:W-:Y:S01]  /*6c7d0*/  BAR.SYNC.DEFER_BLOCKING 0x0 ;  /* 0x0000000000007b1d */ /* 0x000fe20000010000 */
[----:B------:R-:W-:Y:S02]  /*6c7e0*/  ISETP.LT.AND P3, PT, R14, UR33, !P0 ;  /* 0x000000210e007c0c */ /* 0x000fe4000c761270 */
[----:B------:R-:W-:Y:S02]  /*6c7f0*/  ISETP.LT.AND P2, PT, R13, UR58, !P0 ;  /* 0x0000003a0d007c0c */ /* 0x000fe4000c741270 */
[----:B------:R-:W-:Y:S01]  /*6c800*/  ISETP.LT.AND P1, PT, R12, UR57, !P0 ;  /* 0x000000390c007c0c */ /* 0x000fe2000c721270 */
[----:B------:R-:W-:-:S08]  /*6c810*/  ULDC UR33, c[0x0][0x228] ;  /* 0x00008a0000217ab9 */ /* 0x000fd00000000800 */
        /* <DEDUP_REMOVED lines=64> */
[----:B------:R-:W-:Y:S02]  /*6cc20*/  ISETP.GE.AND P0, PT, R32, UR35, PT ;  /* 0x0000002320007c0c */ /* 0x000fe4000bf06270 */
[----:B------:R-:W-:Y:S01]  /*6cc30*/  LOP3.LUT R15, R15, 0xffff7fff, RZ, 0xc0, !PT ;  /* 0xffff7fff0f0f7812 */ /* 0x000fe200078ec0ff */
[----:B------:R-:W2:Y:S01]  /*6cc40*/  LDL.LU R32, [R1+0xac0] ;  /* 0x000ac00001207983 */ /* 0x000ea20000300800 */
[----:B------:R-:W-:Y:S01]  /*6cc50*/  ISETP.LT.AND P3, PT, R14, UR34, !P0 ;  /* 0x000000220e007c0c */ /* 0x000fe2000c761270 */
[----:B------:R-:W-:Y:S01]  /*6cc60*/  ULDC.64 UR34, c[0x0][0x228] ;  /* 0x00008a0000227ab9 */ /* 0x000fe20000000a00 */
[----:B------:R-:W-:Y:S01]  /*6cc70*/  ISETP.LT.AND P2, PT, R13, UR36, !P0 ;  /* 0x000000240d007c0c */ /* 0x000fe2000c741270 */
[----:B------:R-:W-:Y:S01]  /*6cc80*/  ULDC.64 UR36, c[0x0][0x228] ;  /* 0x00008a0000247ab9 */ /* 0x000fe20000000a00 */
[----:B------:R-:W-:Y:S01]  /*6cc90*/  ISETP.LT.AND P1, PT, R12, UR4, !P0 ;  /* 0x000000040c007c0c */ /* 0x000fe2000c721270 */
[----:B------:R-:W-:Y:S01]  /*6cca0*/  ULDC UR4, c[0x0][0x228] ;  /* 0x00008a0000047ab9 */ /* 0x000fe20000000800 */
[----:B------:R-:W2:Y:S07]  /*6ccb0*/  LDL.LU R33, [R1+0xac8] ;  /* 0x000ac80001217983 */ /* 0x000eae0000300800 */
[----:B------:R-:W-:Y:S01]  /*6ccc0*/  @P3 LOP3.LUT R15, R15, 0x8000, RZ, 0xfc, !PT ;  /* 0x000080000f0f3812 */ /* 0x000fe200078efcff */
[----:B------:R-:W2:Y:S03]  /*6ccd0*/  LDL.LU R34, [R1+0x6c0] ;  /* 0x0006c00001227983 */ /* 0x000ea60000300800 */
[----:B------:R-:W-:Y:S01]  /*6cce0*/  LOP3.LUT R15, R15, 0xffffbfff, RZ, 0xc0, !PT ;  /* 0xffffbfff0f0f7812 */ /* 0x000fe200078ec0ff */
[----:B------:R-:W2:Y:S03]  /*6ccf0*/  LDL.LU R35, [R1+0x6c8] ;  /* 0x0006c80001237983 */ /* 0x000ea60000300800 */
[----:B------:R-:W-:-:S02]  /*6cd00*/  @P2 LOP3.LUT R15, R15, 0x4000, RZ, 0xfc, !PT ;  /* 0x000040000f0f2812 */ /* 0x000fc400078efcff */
        /* <DEDUP_REMOVED lines=9> */
[----:B------:R-:W-:Y:S01]  /*6cda0*/  LOP3.LUT R15, R15, 0xfffff7ff, RZ, 0xc0, !PT ;  /* 0xfffff7ff0f0f7812 */ /* 0x000fe200078ec0ff */
[----:B------:R-:W-:Y:S01]  /*6cdb0*/  VIADD R251, R10, 0x6f ;  /* 0x0000006f0afb7836 */ /* 0x000fe20000000000 */
[----:B------:R-:W-:Y:S01]  /*6cdc0*/  ISETP.LT.AND P1, PT, R13, UR5, !P0 ;  /* 0x000000050d007c0c */ /* 0x000fe2000c721270 */
[----:B------:R-:W-:Y:S01]  /*6cdd0*/  ULDC UR5, c[0x0][0x228] ;  /* 0x00008a0000057ab9 */ /* 0x000fe20000000800 */
[----:B------:R-:W-:-:S07]  /*6cde0*/  ULDC UR4, c[0x0][0x228] ;  /* 0x00008a0000047ab9 */ /* 0x000fce0000000800 */
[----:B------:R-:W-:Y:S02]  /*6cdf0*/  @P2 LOP3.LUT R15, R15, 0x800, RZ, 0xfc, !PT ;  /* 0x000008000f0f2812 */ /* 0x000fe400078efcff */
[----:B------:R-:W-:Y:S01]  /*6ce00*/  ISETP.LT.AND P2, PT, R12, UR60, !P0 ;  /* 0x0000003c0c007c0c */ /* 0x000fe2000c741270 */
[----:B------:R-:W-:Y:S01]  /*6ce10*/  ULDC UR60, c[0x0][0x22c] ;  /* 0x00008b00003c7ab9 */ /* 0x000fe20000000800 */
[----:B------:R-:W-:-:S04]  /*6ce20*/  LOP3.LUT R15, R15, 0xfffffbff, RZ, 0xc0, !PT ;  /* 0xfffffbff0f0f7812 */ /* 0x000fc800078ec0ff */
        /* <DEDUP_REMOVED lines=34> */
[----:B------:R-:W-:Y:S02]  /*6d050*/  ISETP.LT.AND P3, PT, R13, UR15, !P0 ;  /* 0x0000000f0d007c0c */ /* 0x000fe4000c761270 */
[----:B------:R-:W-:-:S04]  /*6d060*/  LOP3.LUT R15, R15, 0xfffffffe, RZ, 0xc0, !PT ;  /* 0xfffffffe0f0f7812 */ /* 0x000fc800078ec0ff */
[----:B------:R-:W-:Y:S02]  /*6d070*/  @P1 LOP3.LUT R15, R15, 0x1, RZ, 0xfc, !PT ;  /* 0x000000010f0f1812 */ /* 0x000fe400078efcff */
[----:B------:R-:W-:-:S03]  /*6d080*/  ISETP.LT.AND P1, PT, R12, UR14, !P0 ;  /* 0x0000000e0c007c0c */ /* 0x000fc6000c721270 */
        /* <DEDUP_REMOVED lines=95> */
[----:B------:R-:W-:Y:S01]  /*6d680*/  ISETP.LT.AND P1, PT, R13, UR54, !P6 ;  /* 0x000000360d007c0c */ /* 0x000fe2000f721270 */
[----:B-1----:R-:W-:Y:S01]  /*6d690*/  STL.64 [R1+0x16b0], R36 ;  /* 0x0016b02401007387 */ /* 0x002fe20000100a00 */
[----:B------:R-:W-:-:S03]  /*6d6a0*/  LOP3.LUT R153, R153, 0xfffffff7, RZ, 0xc0, !PT ;  /* 0xfffffff799997812 */ /* 0x000fc600078ec0ff */
[----:B------:R4:W-:Y:S01]  /*6d6b0*/  STL.64 [R1+0x16b8], R38 ;  /* 0x0016b82601007387 */ /* 0x0009e20000100a00 */
[----:B------:R-:W-:Y:S02]  /*6d6c0*/  @P2 LOP3.LUT R153, R153, 0x8, RZ, 0xfc, !PT ;  /* 0x0000000899992812 */ /* 0x000fe400078efcff */
[----:B------:R-:W-:Y:S02]  /*6d6d0*/  ISETP.LT.AND P0, PT, R12, UR55, !P6 ;  /* 0x000000370c007c0c */ /* 0x000fe4000f701270 */
[----:B------:R-:W-:Y:S01]  /*6d6e0*/  LOP3.LUT R153, R153, 0xfffffffd, RZ, 0xc0, !PT ;  /* 0xfffffffd99997812 */ /* 0x000fe200078ec0ff */
[----:B------:R-:W-:-:S03]  /*6d6f0*/  VIADD R251, R10, 0x65 ;  /* 0x000000650afb7836 */ /* 0x000fc60000000000 */
[----:B------:R-:W-:Y:S02]  /*6d700*/  @P1 LOP3.LUT R153, R153, 0x2, RZ, 0xfc, !PT ;  /* 0x0000000299991812 */ /* 0x000fe400078efcff */
[----:B------:R-:W-:Y:S02]  /*6d710*/  ISETP.GE.AND P3, PT, R251, UR39, PT ;  /* 0x00000027fb007c0c */ /* 0x000fe4000bf66270 */
[----:B------:R-:W-:Y:S02]  /*6d720*/  LOP3.LUT R153, R153, 0xfffffffe, RZ, 0xc0, !PT ;  /* 0xfffffffe99997812 */ /* 0x000fe400078ec0ff */
[----:B------:R-:W-:Y:S02]  /*6d730*/  ISETP.LT.AND P1, PT, R13, UR57, !P3 ;  /* 0x000000390d007c0c */ /* 0x000fe4000df21270 */
[----:B------:R-:W-:Y:S02]  /*6d740*/  @P0 LOP3.LUT R153, R153, 0x1, RZ, 0xfc, !PT ;  /* 0x0000000199990812 */ /* 0x000fe400078efcff */
[----:B------:R-:W-:-:S02]  /*6d750*/  ISETP.LT.AND P0, PT, R14, UR38, !P3 ;  /* 0x000000260e007c0c */ /* 0x000fc4000df01270 */
[----:B------:R-:W-:Y:S02]  /*6d760*/  ISETP.LT.AND P2, PT, R12, UR58, !P3 ;  /* 0x0000003a0c007c0c */ /* 0x000fe4000df41270 */
[C---:B------:R-:W-:Y:S02]  /*6d770*/  ISETP.LT.AND P6, PT, R11.reuse, UR56, !P6 ;  /* 0x000000380b007c0c */ /* 0x040fe4000f7c1270 */
[----:B------:R-:W-:Y:S01]  /*6d780*/  ISETP.LT.AND P3, PT, R11, UR59, !P3 ;  /* 0x0000003b0b007c0c */ /* 0x000fe2000df61270 */
[----:B------:R-:W-:Y:S04]  /*6d790*/  STL [R1+0x28a0], R169 ;  /* 0x0028a0a901007387 */ /* 0x000fe80000100800 */
[----:B--2---:R1:W-:Y:S01]  /*6d7a0*/  STSM.16.M88.4 [R0], R32 ;  /* 0x0000002000007844 */ /* 0x0043e20000000200 */
[----:B----4-:R-:W-:Y:S01]  /*6d7b0*/  IMAD.MOV.U32 R38, RZ, RZ, R72 ;  /* 0x000000ffff267224 */ /* 0x010fe200078e0048 */
[----:B------:R-:W-:Y:S01]  /*6d7c0*/  ULDC.64 UR4, c[0x0][0x228] ;  /* 0x00008a0000047ab9 */ /* 0x000fe20000000a00 */
[----:B------:R-:W-:Y:S01]  /*6d7d0*/  IMAD.MOV.U32 R39, RZ, RZ, R74 ;  /* 0x000000ffff277224 */ /* 0x000fe200078e004a */
[----:B------:R-:W-:Y:S01]  /*6d7e0*/  STL [R1+0x2898], R170 ;  /* 0x002898aa01007387 */ /* 0x000fe20000100800 */
[----:B------:R-:W-:Y:S01]  /*6d7f0*/  IMAD.MOV.U32 R54, RZ, RZ, R145 ;  /* 0x000000ffff367224 */ /* 0x000fe200078e0091 */
[----:B------:R-:W-:Y:S01]  /*6d800*/  ULDC.64 UR10, c[0x0][0x228] ;  /* 0x00008a00000a7ab9 */ /* 0x000fe20000000a00 */
[----:B------:R-:W-:Y:S01]  /*6d810*/  IMAD.MOV.U32 R55, RZ, RZ, R147 ;  /* 0x000000ffff377224 */ /* 0x000fe200078e0093 */
[----:B------:R-:W-:Y:S01]  /*6d820*/  STL [R1+0x288c], R171 ;  /* 0x00288cab01007387 */ /* 0x000fe20000100800 */
[----:B------:R-:W-:-:S03]  /*6d830*/  ULDC UR8, c[0x0][0x228] ;  /* 0x00008a0000087ab9 */ /* 0x000fc60000000800 */
[----:B------:R-:W-:Y:S04]  /*6d840*/  STL [R1+0x2888], R154 ;  /* 0x0028889a01007387 */ /* 0x000fe80000100800 */
[----:B------:R-:W2:Y:S04]  /*6d850*/  LDL.LU R36, [R1+0x2c0] ;  /* 0x0002c00001247983 */ /* 0x000ea80000300800 */
[----:B------:R-:W2:Y:S01]  /*6d860*/  LDL.LU R37, [R1+0x2c8] ;  /* 0x0002c80001257983 */ /* 0x000ea20000300800 */
[----:B------:R-:W-:Y:S06]  /*6d870*/  BAR.SYNC.DEFER_BLOCKING 0x0 ;  /* 0x0000000000007b1d */ /* 0x000fec0000010000 */
[----:B-1----:R-:W4:Y:S04]  /*6d880*/  LDL.LU R32, [R1+0x1ac4] ;  /* 0x001ac40001207983 */ /* 0x002f280000300800 */
[----:B------:R-:W1:Y:S01]  /*6d890*/  LDS.128 R40, [R152] ;  /* 0x0000000098287984 */ /* 0x000e620000000c00 */
[----:B------:R-:W-:Y:S06]  /*6d8a0*/  BAR.SYNC.DEFER_BLOCKING 0x0 ;  /* 0x0000000000007b1d */ /* 0x000fec0000010000 */
[----:B-1----:R-:W-:Y:S04]  /*6d8b0*/  STL.64 [R1+0x1fa0], R40 ;  /* 0x001fa02801007387 */ /* 0x002fe80000100a00 */
[----:B------:R-:W-:Y:S04]  /*6d8c0*/  STL.64 [R1+0x1fa8], R42 ;  /* 0x001fa82a01007387 */ /* 0x000fe80000100a00 */
[----:B------:R-:W4:Y:S04]  /*6d8d0*/  LDL.LU R33, [R1+0x1acc] ;  /* 0x001acc0001217983 */ /* 0x000f280000300800 */
[----:B------:R-:W4:Y:S04]  /*6d8e0*/  LDL.LU R34, [R1+0x16c4] ;  /* 0x0016c40001227983 */ /* 0x000f280000300800 */
[----:B------:R-:W4:Y:S04]  /*6d8f0*/  LDL.LU R35, [R1+0x16cc] ;  /* 0x0016cc0001237983 */ /* 0x000f280000300800 */
[----:B--2---:R1:W-:Y:S01]  /*6d900*/  STSM.16.M88.4 [R0], R36 ;  /* 0x0000002400007844 */ /* 0x0043e20000000200 */
[----:B------:R-:W-:Y:S06]  /*6d910*/  BAR.SYNC.DEFER_BLOCKING 0x0 ;  /* 0x0000000000007b1d */ /* 0x000fec0000010000 */
[----:B-1----:R-:W2:Y:S04]  /*6d920*/  LDL.LU R36, [R1+0x12c4] ;  /* 0x0012c40001247983 */ /* 0x002ea80000300800 */
        /* <DEDUP_REMOVED lines=25> */
[----:B----4-:R1:W-:Y:S01]  /*6dac0*/  STSM.16.M88.4 [R0], R32 ;  /* 0x0000002000007844 */ /* 0x0103e20000000200 */
[----:B------:R-:W-:Y:S06]  /*6dad0*/  BAR.SYNC.DEFER_BLOCKING 0x0 ;  /* 0x0000000000007b1d */ /* 0x000fec0000010000 */
[----:B-1----:R-:W4:Y:S04]  /*6dae0*/  LDL.LU R32, [R1+0x1ad0] ;  /* 0x001ad00001207983 */ /* 0x002f280000300800 */
[----:B------:R-:W1:Y:S04]  /*6daf0*/  LDS.128 R40, [R152] ;  /* 0x0000000098287984 */ /* 0x000e680000000c00 */
[----:B-1----:R-:W-:Y:S04]  /*6db00*/  STL [R1+0x6c4], R41 ;  /* 0x0006c42901007387 */ /* 0x002fe80000100800 */
[----:B------:R-:W-:Y:S04]  /*6db10*/  STL.64 [R1+0x6c8], R42 ;  /* 0x0006c82a01007387 */ /* 0x000fe80000100a00 */
[----:B------:R-:W4:Y:S04]  /*6db20*/  LDL.LU R33, [R1+0x1ad8] ;  /* 0x001ad80001217983 */ /* 0x000f280000300800 */
[----:B------:R-:W4:Y:S04]  /*6db30*/  LDL.LU R34, [R1+0x16d0] ;  /* 0x0016d00001227983 */ /* 0x000f280000300800 */
[----:B------:R-:W4:Y:S01]  /*6db40*/  LDL.LU R35, [R1+0x16d8] ;  /* 0x0016d80001237983 */ /* 0x000f220000300800 */
[----:B------:R-:W-:Y:S01]  /*6db50*/  BAR.SYNC.DEFER_BLOCKING 0x0 ;  /* 0x0000000000007b1d */ /* 0x000fe20000010000 */
[----:B---3--:R-:W-:-:S02]  /*6db60*/  IMAD.MOV.U32 R38, RZ, RZ, R73 ;  /* 0x000000ffff267224 */ /* 0x008fc400078e0049 */
[----:B------:R-:W-:Y:S02]  /*6db70*/  IMAD.MOV.U32 R39, RZ, RZ, R75 ;  /* 0x000000ffff277224 */ /* 0x000fe400078e004b */
[----:B------:R-:W-:-:S03]  /*6db80*/  IMAD.MOV.U32 R169, RZ, RZ, R40 ;  /* 0x000000ffffa97224 */ /* 0x000fc600078e0028 */
        /* <DEDUP_REMOVED lines=15> */
[----:B-1----:R-:W-:Y:S04]  /*6dc80*/  STL.64 [R1+0x1fb0], R40 ;  /* 0x001fb02801007387 */ /* 0x002fe80000100a00 */
[----:B------:R-:W-:Y:S04]  /*6dc90*/  STL.64 [R1+0x1fb8], R42 ;  /* 0x001fb82a01007387 */ /* 0x000fe80000100a00 */
[----:B------:R-:W3:Y:S04]  /*6dca0*/  LDL.LU R33, [R1+0xad8] ;  /* 0x000ad80001217983 */ /* 0x000ee80000300800 */
[----:B------:R-:W3:Y:S04]  /*6dcb0*/  LDL.LU R34, [R1+0x6d0] ;  /* 0x0006d00001227983 */ /* 0x000ee80000300800 */
[----:B------:R-:W3:Y:S04]  /*6dcc0*/  LDL.LU R35, [R1+0x6d8] ;  /* 0x0006d80001237983 */ /* 0x000ee80000300800 */
        /* <DEDUP_REMOVED lines=8> */
[----:B---3--:R1:W-:Y:S01]  /*6dd50*/  STSM.16.M88.4 [R0], R32 ;  /* 0x0000002000007844 */ /* 0x0083e20000000200 */
[----:B------:R-:W-:Y:S06]  /*6dd60*/  BAR.SYNC.DEFER_BLOCKING 0x0 ;  /* 0x0000000000007b1d */ /* 0x000fec0000010000 */
[----:B-1----:R-:W3:Y:S04]  /*6dd70*/  LDL.LU R32, [R1+0x1ad4] ;  /* 0x001ad40001207983 */ /* 0x002ee80000300800 */
[----:B------:R-:W1:Y:S04]  /*6dd80*/  LDS.128 R40, [R152] ;  /* 0x0000000098287984 */ /* 0x000e680000000c00 */
[----:B-1----:R-:W-:Y:S04]  /*6dd90*/  STL.64 [R1+0x16c0], R40 ;  /* 0x0016c02801007387 */ /* 0x002fe80000100a00 */
[----:B------:R-:W-:Y:S04]  /*6dda0*/  STL.64 [R1+0x16c8], R42 ;  /* 0x0016c82a01007387 */ /* 0x000fe80000100a00 */
[----:B------:R-:W3:Y:S04]  /*6ddb0*/  LDL.LU R33, [R1+0x1adc] ;  /* 0x001adc0001217983 */ /* 0x000ee80000300800 */
[----:B------:R-:W3:Y:S04]  /*6ddc0*/  LDL.LU R34, [R1+0x16d4] ;  /* 0x0016d40001227983 */ /* 0x000ee80000300800 */
[----:B------:R-:W3:Y:S01]  /*6ddd0*/  LDL.LU R35, [R1+0x16dc] ;  /* 0x0016dc0001237983 */ /* 0x000ee20000300800 */
[----:B------:R-:W-:Y:S01]  /*6dde0*/  BAR.SYNC.DEFER_BLOCKING 0x0 ;  /* 0x0000000000007b1d */ /* 0x000fe20000010000 */
[----:B------:R-:W-:-:S02]  /*6ddf0*/  IMAD.MOV.U32 R38, RZ, RZ, R76 ;  /* 0x000000ffff267224 */ /* 0x000fc400078e004c */
[----:B------:R-:W-:-:S05]  /*6de00*/  IMAD.MOV.U32 R39, RZ, RZ, R78 ;  /* 0x000000ffff277224 */ /* 0x000fca00078e004e */
[----:B--2---:R1:W-:Y:S01]  /*6de10*/  STSM.16.M88.4 [R0], R36 ;  /* 0x0000002400007844 */ /* 0x0043e20000000200 */
[----:B------:R-:W-:Y:S06]  /*6de20*/  BAR.SYNC.DEFER_BLOCKING 0x0 ;  /* 0x0000000000007b1d */ /* 0x000fec0000010000 */
[----:B-1----:R-:W2:Y:S04]  /*6de30*/  LDL.LU R36, [R1+0x12d4] ;  /* 0x0012d40001247983 */ /* 0x002ea80000300800 */
[----:B------:R-:W1:Y:S01]  /*6de40*/  LDS.128 R40, [R152] ;  /* 0x0000000098287984 */ /* 0x000e620000000c00 */
[----:B------:R-:W-:Y:S01]  /*6de50*/  BAR.SYNC.DEFER_BLOCKING 0x0 ;  /* 0x0000000000007b1d */ /* 0x000fe20000010000 */
[----:B-1----:R-:W-:-:S05]  /*6de60*/  IMAD.MOV.U32 R170, RZ, RZ, R41 ;  /* 0x000000ffffaa7224 */ /* 0x002fca00078e0029 */
[----:B------:R-:W-:Y:S04]  /*6de70*/  STL [R1+0x12c0], R40 ;  /* 0x0012c02801007387 */ /* 0x000fe80000100800 */
[----:B------:R-:W-:Y:S04]  /*6de80*/  STL.64 [R1+0x12c8], R42 ;  /* 0x0012c82a01007387 */ /* 0x000fe80000100a00 */
[----:B------:R-:W-:Y:S04]  /*6de90*/  STL [R1+0x289c], R170 ;  /* 0x00289caa01007387 */ /* 0x000fe80000100800 */
        /* <DEDUP_REMOVED lines=25> */
[----:B-1----:R-:W-:Y:S04]  /*6e030*/  STL [R1+0x6d4], R41 ;  /* 0x0006d42901007387 */ /* 0x002fe80000100800 */
[----:B------:R-:W-:Y:S04]  /*6e040*/  STL.64 [R1+0x6d8], R42 ;  /* 0x0006d82a01007387 */ /* 0x000fe80000100a00 */
[----:B------:R-:W3:Y:S04]  /*6e050*/  LDL.LU R33, [R1+0x1ae8] ;  /* 0x001ae80001217983 */ /* 0x000ee80000300800 */
[----:B------:R-:W3:Y:S04]  /*6e060*/  LDL.LU R34, [R1+0x16e0] ;  /* 0x0016e00001227983 */ /* 0x000ee80000300800 */
[----:B------:R-:W3:Y:S01]  /*6e070*/  LDL.LU R35, [R1+0x16e8] ;  /* 0x0016e80001237983 */ /* 0x000ee20000300800 */
[----:B------:R-:W-:Y:S01]  /*6e080*/  BAR.SYNC.DEFER_BLOCKING 0x0 ;  /* 0x0000000000007b1d */ /* 0x000fe20000010000 */
[----:B------:R-:W-:-:S02]  /*6e090*/  IMAD.MOV.U32 R38, RZ, RZ, R77 ;  /* 0x000000ffff267224 */ /* 0x000fc400078e004d */
        /* <DEDUP_REMOVED lines=26> */
[----:B------:R-:W-:Y:S01]  /*6e240*/  BAR.SYNC.DEFER_BLOCKING 0x0 ;  /* 0x0000000000007b1d */ /* 0x000fe20000010000 */
[----:B-1----:R-:W-:-:S05]  /*6e250*/  IMAD.MOV.U32 R171, RZ, RZ, R42 ;  /* 0x000000ffffab7224 */ /* 0x002fca00078e002a */
[----:B------:R-:W-:Y:S04]  /*6e260*/  STL.64 [R1+0x1ad0], R40 ;  /* 0x001ad02801007387 */ /* 0x000fe80000100a00 */
[----:B------:R-:W-:Y:S04]  /*6e270*/  STL [R1+0x1adc], R43 ;  /* 0x001adc2b01007387 */ /* 0x000fe80000100800 */
[----:B------:R-:W-:Y:S04]  /*6e280*/  STL [R1+0x2890], R171 ;  /* 0x002890ab01007387 */ /* 0x000fe80000100800 */
        /* <DEDUP_REMOVED lines=27> */
[----:B------:R-:W-:Y:S01]  /*6e440*/  BAR.SYNC.DEFER_BLOCKING 0x0 ;  /* 0x0000000000007b1d */ /* 0x000fe20000010000 */
[----:B-1----:R-:W-:-:S05]  /*6e450*/  IMAD.MOV.U32 R171, RZ, RZ, R41 ;  /* 0x000000ffffab7224 */ /* 0x002fca00078e0029 */
[----:B------:R-:W-:Y:S04]  /*6e460*/  STL [R1+0xee0], R40 ;  /* 0x000ee02801007387 */ /* 0x000fe80000100800 */
[----:B------:R-:W-:Y:S04]  /*6e470*/  STL.64 [R1+0xee8], R42 ;  /* 0x000ee82a01007387 */ /* 0x000fe80000100a00 */
[----:B------:R-:W-:Y:S04]  /*6e480*/  STL [R1+0x2894], R171 ;  /* 0x002894ab01007387 */ /* 0x000fe80000100800 */
        /* <DEDUP_REMOVED lines=28> */
[----:B-1----:R-:W-:Y:S04]  /*6e650*/  STL [R1+0x2e4], R41 ;  /* 0x0002e42901007387 */ /* 0x002fe80000100800 */
[----:B------:R-:W-:Y:S04]  /*6e660*/  STL.64 [R1+0x2e8], R42 ;  /* 0x0002e82a01007387 */ /* 0x000fe80000100a00 */
[----:B------:R-:W2:Y:S04]  /*6e670*/  LDL.LU R37, [R1+0x12f8] ;  /* 0x0012f80001257983 */ /* 0x000ea80000300800 */
[----:B------:R-:W2:Y:S04]  /*6e680*/  LDL.LU R38, [R1+0xef0] ;  /* 0x000ef00001267983 */ /* 0x000ea80000300800 */
[----:B------:R-:W2:Y:S01]  /*6e690*/  LDL.LU R39, [R1+0xef8] ;  /* 0x000ef80001277983 */ /* 0x000ea20000300800 */
[----:B------:R-:W-:-:S03]  /*6e6a0*/  IMAD.MOV.U32 R171, RZ, RZ, R40 ;  /* 0x000000ffffab7224 */ /* 0x000fc600078e0028 */
        /* <DEDUP_REMOVED lines=45> */
[----:B-1----:R-:W-:Y:S04]  /*6e980*/  STL [R1+0xef4], R41 ;  /* 0x000ef42901007387 */ /* 0x002fe80000100800 */
[----:B------:R-:W-:Y:S04]  /*6e990*/  STL.64 [R1+0xef8], R42 ;  /* 0x000ef82a01007387 */ /* 0x000fe80000100a00 */
[----:B------:R-:W3:Y:S04]  /*6e9a0*/  LDL.LU R33, [R1+0xafc] ;  /* 0x000afc0001217983 */ /* 0x000ee80000300800 */
[----:B------:R-:W3:Y:S04]  /*6e9b0*/  LDL.LU R34, [R1+0x6f4] ;  /* 0x0006f40001227983 */ /* 0x000ee80000300800 */
[----:B------:R-:W3:Y:S01]  /*6e9c0*/  LDL.LU R35, [R1+0x6fc] ;  /* 0x0006fc0001237983 */ /* 0x000ee20000300800 */
        /* <DEDUP_REMOVED lines=52> */
[----:B------:R-:W1:Y:S02]  /*6ed10*/  LDS.128 R40, [R152] ;  /* 0x0000000098287984 */ /* 0x000e640000000c00 */
[----:B-1----:R-:W-:-:S02]  /*6ed20*/  IMAD.MOV.U32 R81, RZ, RZ, R41 ;  /* 0x000000ffff517224 */ /* 0x002fc400078e0029 */
[----:B------:R-:W-:Y:S04]  /*6ed30*/  STL [R1+0x16f0], R40 ;  /* 0x0016f02801007387 */ /* 0x000fe80000100800 */
[----:B------:R-:W-:Y:S04]  /*6ed40*/  STL.64 [R1+0x16f8], R42 ;  /* 0x0016f82a01007387 */ /* 0x000fe80000100a00 */
[----:B------:R-:W-:Y:S04]  /*6ed50*/  STL [R1+0x2884], R81 ;  /* 0x0028845101007387 */ /* 0x000fe80000100800 */
        /* <DEDUP_REMOVED lines=37> */
[----:B------:R-:W1:Y:S01]  /*6efb0*/  LDS.128 R40, [R152] ;  /* 0x0000000098287984 */ /* 0x000e620000000c00 */
[----:B------:R-:W-:-:S02]  /*6efc0*/  IMAD.MOV.U32 R38, RZ, RZ, R89 ;  /* 0x000000ffff267224 */ /* 0x000fc400078e0059 */
[----:B------:R-:W-:Y:S01]  /*6efd0*/  IMAD.MOV.U32 R39, RZ, RZ, R91 ;  /* 0x000000ffff277224 */ /* 0x000fe200078e005b */
        /* <DEDUP_REMOVED lines=114> */
[----:B------:R-:W2:Y:S01]  /*6f700*/  LDL.LU R37, [R1+0x328] ;  /* 0x0003280001257983 */ /* 0x000ea20000300800 */
[----:B------:R-:W-:-:S02]  /*6f710*/  IMAD.MOV.U32 R38, RZ, RZ, R96 ;  /* 0x000000ffff267224 */ /* 0x000fc400078e0060 */
[----:B------:R-:W-:Y:S01]  /*6f720*/  IMAD.MOV.U32 R39, RZ, RZ, R98 ;  /* 0x000000ffff277224 */ /* 0x000fe200078e0062 */
        /* <DEDUP_REMOVED lines=608> */
[----:B--2---:R1:W-:Y:S04]  /*71d30*/  STSM.16.M88.4 [R0], R36 ;  /* 0x0000002400007844 */ /* 0x0043e80000000200 */
[----:B------:R-:W3:Y:S04]  /*71d40*/  LDL.LU R34, [R1+0x17a0] ;  /* 0x0017a00001227983 */ /* 0x000ee80000300800 */
[----:B------:R-:W3:Y:S01]  /*71d50*/  LDL.LU R35, [R1+0x17a8] ;  /* 0x0017a80001237983 */ /* 0x000ee20000300800 */
        /* <DEDUP_REMOVED lines=18> */
[----:B--2---:R1:W-:Y:S04]  /*71e80*/  STSM.16.M88.4 [R0], R36 ;  /* 0x0000002400007844 */ /* 0x0043e80000000200 */
[----:B------:R-:W3:Y:S01]  /*71e90*/  LDL.LU R35, [R1+0x7a8] ;  /* 0x0007a80001237983 */ /* 0x000ee20000300800 */
        /* <DEDUP_REMOVED lines=16> */
[----:B--2---:R1:W-:Y:S04]  /*71fa0*/  STSM.16.M88.4 [R0], R36 ;  /* 0x0000002400007844 */ /* 0x0043e80000000200 */
[----:B------:R-:W3:Y:S01]  /*71fb0*/  LDL.LU R33, [R1+0x1bac] ;  /* 0x001bac0001217983 */ /* 0x000ee20000300800 */
[----:B------:R-:W-:Y:S06]  /*71fc0*/  BAR.SYNC.DEFER_BLOCKING 0x0 ;  /* 0x0000000000007b1d */ /* 0x000fec0000010000 */
[----:B------:R-:W3:Y:S04]  /*71fd0*/  LDL.LU R34, [R1+0x17a4] ;  /* 0x0017a40001227983 */ /* 0x000ee80000300800 */
[----:B------:R-:W3:Y:S04]  /*71fe0*/  LDL.LU R35, [R1+0x17ac] ;  /* 0x0017ac0001237983 */ /* 0x000ee80000300800 */
        /* <DEDUP_REMOVED lines=11> */
[----:B------:R-:W3:Y:S04]  /*720a0*/  LDL.LU R33, [R1+0xbac] ;  /* 0x000bac0001217983 */ /* 0x000ee80000300800 */
[----:B------:R-:W3:Y:S04]  /*720b0*/  LDL.LU R34, [R1+0x7a4] ;  /* 0x0007a40001227983 */ /* 0x000ee80000300800 */
[----:B------:R-:W3:Y:S04]  /*720c0*/  LDL.LU R35, [R1+0x7ac] ;  /* 0x0007ac0001237983 */ /* 0x000ee80000300800 */
[----:B------:R-:W1:Y:S01]  /*720d0*/  LDS.128 R248, [R152] ;  /* 0x0000000098f87984 */ /* 0x000e620000000c00 */
[----:B------:R-:W-:Y:S06]  /*720e0*/  BAR.SYNC.DEFER_BLOCKING 0x0 ;  /* 0x0000000000007b1d */ /* 0x000fec0000010000 */
[----:B--2---:R2:W-:Y:S02]  /*720f0*/  STSM.16.M88.4 [R0], R36 ;  /* 0x0000002400007844 */ /* 0x0045e40000000200 */
[----:B------:R-:W-:Y:S06]  /*72100*/  BAR.SYNC.DEFER_BLOCKING 0x0 ;  /* 0x0000000000007b1d */ /* 0x000fec0000010000 */
[----:B--2---:R-:W2:Y:S04]  /*72110*/  LDL.LU R36, [R1+0x3a4] ;  /* 0x0003a40001247983 */ /* 0x004ea80000300800 */
[----:B------:R-:W2:Y:S04]  /*72120*/  LDL.LU R37, [R1+0x3ac] ;  /* 0x0003ac0001257983 */ /* 0x000ea80000300800 */
[----:B------:R-:W4:Y:S01]  /*72130*/  LDS.128 R236, [R152] ;  /* 0x0000000098ec7984 */ /* 0x000f220000000c00 */
[----:B------:R-:W-:Y:S01]  /*72140*/  BAR.SYNC.DEFER_BLOCKING 0x0 ;  /* 0x0000000000007b1d */ /* 0x000fe20000010000 */
[----:B------:R-:W-:-:S02]  /*72150*/  IMAD.MOV.U32 R38, RZ, RZ, R129 ;  /* 0x000000ffff267224 */ /* 0x000fc400078e0081 */
[----:B------:R-:W-:-:S03]  /*72160*/  IMAD.MOV.U32 R39, RZ, RZ, R131 ;  /* 0x000000ffff277224 */ /* 0x000fc600078e0083 */
[----:B---3--:R3:W-:Y:S02]  /*72170*/  STSM.16.M88.4 [R0], R32 ;  /* 0x0000002000007844 */ /* 0x0087e40000000200 */
[----:B------:R-:W-:Y:S06]  /*72180*/  BAR.SYNC.DEFER_BLOCKING 0x0 ;  /* 0x0000000000007b1d */ /* 0x000fec0000010000 */
[----:B---3--:R-:W3:Y:S04]  /*72190*/  LDL.LU R32, [R1+0x1bb0] ;  /* 0x001bb00001207983 */ /* 0x008ee80000300800 */
[----:B------:R-:W3:Y:S04]  /*721a0*/  LDL.LU R33, [R1+0x1bb8] ;  /* 0x001bb80001217983 */ /* 0x000ee80000300800 */
[----:B------:R-:W3:Y:S04]  /*721b0*/  LDL.LU R34, [R1+0x17b0] ;  /* 0x0017b00001227983 */ /* 0x000ee80000300800 */
[----:B------:R-:W3:Y:S04]  /*721c0*/  LDL.LU R35, [R1+0x17b8] ;  /* 0x0017b80001237983 */ /* 0x000ee80000300800 */
[----:B------:R-:W4:Y:S01]  /*721d0*/  LDS.128 R232, [R152] ;  /* 0x0000000098e87984 */ /* 0x000f220000000c00 */
[----:B------:R-:W-:Y:S06]  /*721e0*/  BAR.SYNC.DEFER_BLOCKING 0x0 ;  /* 0x0000000000007b1d */ /* 0x000fec0000010000 */
[----:B--2---:R2:W-:Y:S02]  /*721f0*/  STSM.16.M88.4 [R0], R36 ;  /* 0x0000002400007844 */ /* 0x0045e40000000200 */
[----:B------:R-:W-:Y:S06]  /*72200*/  BAR.SYNC.DEFER_BLOCKING 0x0 ;  /* 0x0000000000007b1d */ /* 0x000fec0000010000 */
[----:B--2---:R-:W2:Y:S04]  /*72210*/  LDL.LU R36, [R1+0x13b0] ;  /* 0x0013b00001247983 */ /* 0x004ea80000300800 */
[----:B------:R-:W2:Y:S04]  /*72220*/  LDL.LU R37, [R1+0x13b8] ;  /* 0x0013b80001257983 */ /* 0x000ea80000300800 */
[----:B------:R-:W2:Y:S04]  /*72230*/  LDL.LU R38, [R1+0xfb0] ;  /* 0x000fb00001267983 */ /* 0x000ea80000300800 */
[----:B------:R-:W2:Y:S04]  /*72240*/  LDL.LU R39, [R1+0xfb8] ;  /* 0x000fb80001277983 */ /* 0x000ea80000300800 */
[----:B------:R-:W4:Y:S01]  /*72250*/  LDS.128 R228, [R152] ;  /* 0x0000000098e47984 */ /* 0x000f220000000c00 */
[----:B------:R-:W-:Y:S06]  /*72260*/  BAR.SYNC.DEFER_BLOCKING 0x0 ;  /* 0x0000000000007b1d */ /* 0x000fec0000010000 */
        /* <DEDUP_REMOVED lines=222> */
[----:B------:R-:W4:Y:S04]  /*73050*/  LDL.LU R40, [R1+0xbe4] ;  /* 0x000be40001287983 */ /* 0x000f280000300800 */
        /* <DEDUP_REMOVED lines=9> */
[----:B------:R-:W1:Y:S01]  /*730f0*/  LDS.128 R72, [R152] ;  /* 0x0000000098487984 */ /* 0x000e620000000c00 */
[----:B------:R-:W-:Y:S06]  /*73100*/  BAR.SYNC.DEFER_BLOCKING 0x0 ;  /* 0x0000000000007b1d */ /* 0x000fec0000010000 */
[----:B---3--:R-:W-:Y:S02]  /*73110*/  STSM.16.M88.4 [R0], R32 ;  /* 0x0000002000007844 */ /* 0x008fe40000000200 */
[----:B------:R-:W-:Y:S06]  /*73120*/  BAR.SYNC.DEFER_BLOCKING 0x0 ;  /* 0x0000000000007b1d */ /* 0x000fec0000010000 */
[----:B------:R-:W3:Y:S02]  /*73130*/  LDS.128 R64, [R152] ;  /* 0x0000000098407984 */ /* 0x000ee40000000c00 */
[----:B------:R-:W-:Y:S06]  /*73140*/  BAR.SYNC.DEFER_BLOCKING 0x0 ;  /* 0x0000000000007b1d */ /* 0x000fec0000010000 */
[----:B--2---:R2:W-:Y:S02]  /*73150*/  STSM.16.M88.4 [R0], R36 ;  /* 0x0000002400007844 */ /* 0x0045e40000000200 */
[----:B------:R-:W-:Y:S06]  /*73160*/  BAR.SYNC.DEFER_BLOCKING 0x0 ;  /* 0x0000000000007b1d */ /* 0x000fec0000010000 */
[----:B--2---:R-:W2:Y:S04]  /*73170*/  LDL.LU R36, [R1+0x13f0] ;  /* 0x0013f00001247983 */ /* 0x004ea80000300800 */
[----:B------:R-:W2:Y:S04]  /*73180*/  LDL.LU R37, [R1+0x13f8] ;  /* 0x0013f80001257983 */ /* 0x000ea80000300800 */
[----:B------:R-:W2:Y:S04]  /*73190*/  LDL.LU R38, [R1+0xff0] ;  /* 0x000ff00001267983 */ /* 0x000ea80000300800 */
[----:B------:R-:W2:Y:S04]  /*731a0*/  LDL.LU R39, [R1+0xff8] ;  /* 0x000ff80001277983 */ /* 0x000ea80000300800 */
[----:B------:R-:W3:Y:S01]  /*731b0*/  LDS.128 R32, [R152] ;  /* 0x0000000098207984 */ /* 0x000ee20000000c00 */
[----:B------:R-:W-:Y:S06]  /*731c0*/  BAR.SYNC.DEFER_BLOCKING 0x0 ;  /* 0x0000000000007b1d */ /* 0x000fec0000010000 */
[----:B------:R-:W3:Y:S04]  /*731d0*/  LDL.LU R56, [R1+0xbf0] ;  /* 0x000bf00001387983 */ /* 0x000ee80000300800 */
[----:B------:R-:W3:Y:S04]  /*731e0*/  LDL.LU R57, [R1+0xbf8] ;  /* 0x000bf80001397983 */ /* 0x000ee80000300800 */
[----:B------:R-:W3:Y:S04]  /*731f0*/  LDL.LU R58, [R1+0x7f0] ;  /* 0x0007f000013a7983 */ /* 0x000ee80000300800 */
[----:B------:R-:W3:Y:S04]  /*73200*/  LDL.LU R59, [R1+0x7f8] ;  /* 0x0007f800013b7983 */ /* 0x000ee80000300800 */
[----:B----4-:R-:W-:Y:S01]  /*73210*/  STSM.16.M88.4 [R0], R40 ;  /* 0x0000002800007844 */ /* 0x010fe20000000200 */
[----:B------:R-:W-:Y:S06]  /*73220*/  BAR.SYNC.DEFER_BLOCKING 0x0 ;  /* 0x0000000000007b1d */ /* 0x000fec0000010000 */
[----:B------:R-:W4:Y:S02]  /*73230*/  LDS.128 R44, [R152] ;  /* 0x00000000982c7984 */ /* 0x000f240000000c00 */
[----:B------:R-:W-:Y:S06]  /*73240*/  BAR.SYNC.DEFER_BLOCKING 0x0 ;  /* 0x0000000000007b1d */ /* 0x000fec0000010000 */
[----:B------:R1:W-:Y:S02]  /*73250*/  STSM.16.M88.4 [R0], R52 ;  /* 0x0000003400007844 */ /* 0x0003e40000000200 */
[----:B------:R-:W-:Y:S06]  /*73260*/  BAR.SYNC.DEFER_BLOCKING 0x0 ;  /* 0x0000000000007b1d */ /* 0x000fec0000010000 */
[----:B-1----:R-:W4:Y:S04]  /*73270*/  LDL.LU R52, [R1+0x3f0] ;  /* 0x0003f00001347983 */ /* 0x002f280000300800 */
[----:B------:R-:W4:Y:S04]  /*73280*/  LDL.LU R53, [R1+0x3f8] ;  /* 0x0003f80001357983 */ /* 0x000f280000300800 */
[----:B------:R-:W1:Y:S01]  /*73290*/  LDS.128 R48, [R152] ;  /* 0x0000000098307984 */ /* 0x000e620000000c00 */
[----:B------:R-:W-:Y:S06]  /*732a0*/  BAR.SYNC.DEFER_BLOCKING 0x0 ;  /* 0x0000000000007b1d */ /* 0x000fec0000010000 */
[----:B------:R1:W-:Y:S01]  /*732b0*/  STSM.16.M88.4 [R0], R60 ;  /* 0x0000003c00007844 */ /* 0x0003e20000000200 */
[----:B------:R-:W-:Y:S01]  /*732c0*/  IMAD.MOV.U32 R54, RZ, RZ, R148 ;  /* 0x000000ffff367224 */ /* 0x000fe200078e0094 */
[----:B------:R-:W-:Y:S06]  /*732d0*/  BAR.SYNC.DEFER_BLOCKING 0x0 ;  /* 0x0000000000007b1d */ /* 0x000fec0000010000 */
[----:B-1----:R-:W4:Y:S04]  /*732e0*/  LDL.LU R60, [R1+0x1bf4] ;  /* 0x001bf400013c7983 */ /* 0x002f280000300800 */
        /* <DEDUP_REMOVED lines=16> */
[----:B------:R-:W-:Y:S01]  /*733f0*/  BAR.SYNC.DEFER_BLOCKING 0x0 ;  /* 0x0000000000007b1d */ /* 0x000fe20000010000 */
[----:B------:R-:W-:-:S05]  /*73400*/  IMAD.MOV.U32 R55, RZ, RZ, R150 ;  /* 0x000000ffff377224 */ /* 0x000fca00078e0096 */
[----:B------:R-:W4:Y:S04]  /*73410*/  LDL.LU R144, [R1+0x1800] ;  /* 0x0018000001907983 */ /* 0x000f280000300800 */
[----:B------:R-:W4:Y:S04]  /*73420*/  LDL.LU R142, [R1+0x287c] ;  /* 0x00287c00018e7983 */ /* 0x000f280000300800 */
[----:B--2---:R-:W-:Y:S01]  /*73430*/  STSM.16.M88.4 [R0], R36 ;  /* 0x0000002400007844 */ /* 0x004fe20000000200 */
[----:B------:R-:W-:Y:S06]  /*73440*/  BAR.SYNC.DEFER_BLOCKING 0x0 ;  /* 0x0000000000007b1d */ /* 0x000fec0000010000 */
[----:B------:R-:W2:Y:S02]  /*73450*/  LDS.128 R36, [R152] ;  /* 0x0000000098247984 */ /* 0x000ea40000000c00 */
[----:B------:R-:W-:Y:S06]  /*73460*/  BAR.SYNC.DEFER_BLOCKING 0x0 ;  /* 0x0000000000007b1d */ /* 0x000fec0000010000 */
[----:B---3--:R-:W-:Y:S02]  /*73470*/  STSM.16.M88.4 [R0], R56 ;  /* 0x0000003800007844 */ /* 0x008fe40000000200 */
[----:B------:R-:W-:Y:S06]  /*73480*/  BAR.SYNC.DEFER_BLOCKING 0x0 ;  /* 0x0000000000007b1d */ /* 0x000fec0000010000 */
[----:B------:R-:W3:Y:S02]  /*73490*/  LDS.128 R56, [R152] ;  /* 0x0000000098387984 */ /* 0x000ee40000000c00 */
[----:B------:R-:W-:Y:S06]  /*734a0*/  BAR.SYNC.DEFER_BLOCKING 0x0 ;  /* 0x0000000000007b1d */ /* 0x000fec0000010000 */
[----:B----4-:R-:W-:Y:S02]  /*734b0*/  STSM.16.M88.4 [R0], R52 ;  /* 0x0000003400007844 */ /* 0x010fe40000000200 */
[----:B------:R-:W-:Y:S06]  /*734c0*/  BAR.SYNC.DEFER_BLOCKING 0x0 ;  /* 0x0000000000007b1d */ /* 0x000fec0000010000 */
[----:B------:R-:W4:Y:S02]  /*734d0*/  LDS.128 R52, [R152] ;  /* 0x0000000098347984 */ /* 0x000f240000000c00 */
[----:B------:R-:W-:Y:S06]  /*734e0*/  BAR.SYNC.DEFER_BLOCKING 0x0 ;  /* 0x0000000000007b1d */ /* 0x000fec0000010000 */
[----:B------:R-:W-:Y:S02]  /*734f0*/  STSM.16.M88.4 [R0], R60 ;  /* 0x0000003c00007844 */ /* 0x000fe40000000200 */
[----:B------:R-:W-:Y:S06]  /*73500*/  BAR.SYNC.DEFER_BLOCKING 0x0 ;  /* 0x0000000000007b1d */ /* 0x000fec0000010000 */
[----:B------:R-:W4:Y:S02]  /*73510*/  LDS.128 R60, [R152] ;  /* 0x00000000983c7984 */ /* 0x000f240000000c00 */
[----:B------:R-:W-:Y:S06]  /*73520*/  BAR.SYNC.DEFER_BLOCKING 0x0 ;  /* 0x0000000000007b1d */ /* 0x000fec0000010000 */
[----:B------:R-:W-:Y:S02]  /*73530*/  STSM.16.M88.4 [R0], R68 ;  /* 0x0000004400007844 */ /* 0x000fe40000000200 */
[----:B------:R-:W-:Y:S06]  /*73540*/  BAR.SYNC.DEFER_BLOCKING 0x0 ;  /* 0x0000000000007b1d */ /* 0x000fec0000010000 */
[----:B------:R-:W4:Y:S02]  /*73550*/  LDS.128 R68, [R152] ;  /* 0x0000000098447984 */ /* 0x000f240000000c00 */
[----:B------:R-:W-:Y:S06]  /*73560*/  BAR.SYNC.DEFER_BLOCKING 0x0 ;  /* 0x0000000000007b1d */ /* 0x000fec0000010000 */
[----:B------:R1:W-:Y:S02]  /*73570*/  STSM.16.M88.4 [R0], R76 ;  /* 0x0000004c00007844 */ /* 0x0003e40000000200 */
[----:B------:R-:W-:Y:S06]  /*73580*/  BAR.SYNC.DEFER_BLOCKING 0x0 ;  /* 0x0000000000007b1d */ /* 0x000fec0000010000 */
[----:B-1----:R-:W2:Y:S04]  /*73590*/  LDL.LU R76, [R1+0x3f4] ;  /* 0x0003f400014c7983 */ /* 0x002ea80000300800 */
[----:B------:R-:W2:Y:S04]  /*735a0*/  LDL.LU R77, [R1+0x3fc] ;  /* 0x0003fc00014d7983 */ /* 0x000ea80000300800 */
[----:B------:R-:W3:Y:S04]  /*735b0*/  LDL.LU R143, [R1+0x1000] ;  /* 0x00100000018f7983 */ /* 0x000ee80000300800 */
[----:B------:R-:W4:Y:S04]  /*735c0*/  LDL.LU R141, [R1+0x800] ;  /* 0x00080000018d7983 */ /* 0x000f280000300800 */
[----:B------:R-:W1:Y:S01]  /*735d0*/  LDS.128 R84, [R152] ;  /* 0x0000000098547984 */ /* 0x000e620000000c00 */
[----:B------:R-:W-:-:S02]  /*735e0*/  IMAD.MOV.U32 R78, RZ, RZ, R149 ;  /* 0x000000ffff4e7224 */ /* 0x000fc400078e0095 */
[----:B------:R-:W-:Y:S01]  /*735f0*/  IMAD.MOV.U32 R79, RZ, RZ, R151 ;  /* 0x000000ffff4f7224 */ /* 0x000fe200078e0097 */
[----:B------:R-:W-:Y:S01]  /*73600*/  BAR.SYNC.DEFER_BLOCKING 0x0 ;  /* 0x0000000000007b1d */ /* 0x000fe20000010000 */
[----:B------:R-:W-:Y:S01]  /*73610*/  ISETP.LT.AND P4, PT, R10, UR5, !P4 ;  /* 0x000000050a007c0c */ /* 0x000fe2000e781270 */
[----:B------:R-:W-:-:S04]  /*73620*/  IMAD.WIDE R82, R140, 0x4, R2 ;  /* 0x000000048c527825 */ /* 0x000fc800078e0202 */
[----:B------:R-:W4:Y:S04]  /*73630*/  LDL.LU R146, [R1+0x2874] ;  /* 0x0028740001927983 */ /* 0x000f280000300800 */
[----:B--2---:R2:W-:Y:S01]  /*73640*/  STSM.16.M88.4 [R0], R76 ;  /* 0x0000004c00007844 */ /* 0x0045e20000000200 */
[----:B------:R-:W-:Y:S06]  /*73650*/  BAR.SYNC.DEFER_BLOCKING 0x0 ;  /* 0x0000000000007b1d */ /* 0x000fec0000010000 */
[----:B------:R1:W-:Y:S01]  /*73660*/  @P4 STG.E desc[UR6][R82.64], R148 ;  /* 0x0000009452004986 */ /* 0x0003e2000c101906 */
[----:B------:R-:W-:-:S04]  /*73670*/  ISETP.GE.AND P4, PT, R10, UR11, PT ;  /* 0x0000000b0a007c0c */ /* 0x000fc8000bf86270 */
[----:B------:R-:W-:Y:S01]  /*73680*/  ISETP.LT.AND P5, PT, R12, UR4, !P4 ;  /* 0x000000040c007c0c */ /* 0x000fe2000e7a1270 */
[C---:B--2---:R-:W-:Y:S01]  /*73690*/  IMAD.WIDE R76, R140.reuse, 0x4, R4 ;  /* 0x000000048c4c7825 */ /* 0x044fe200078e0204 */
[----:B-1----:R-:W2:Y:S11]  /*736a0*/  LDL.LU R148, [R1+0x1e24] ;  /* 0x001e240001947983 */ /* 0x002eb60000300800 */
[----:B------:R1:W-:Y:S01]  /*736b0*/  @P5 STG.E desc[UR6][R76.64], R147 ;  /* 0x000000934c005986 */ /* 0x0003e2000c101906 */
[----:B------:R-:W-:Y:S01]  /*736c0*/  ISETP.LT.AND P5, PT, R13, UR8, !P4 ;  /* 0x000000080d007c0c */ /* 0x000fe2000e7a1270 */
[----:B------:R-:W-:Y:S01]  /*736d0*/  ULDC UR8, c[0x0][0x228] ;  /* 0x00008a0000087ab9 */ /* 0x000fe20000000800 */
[----:B-1----:R-:W-:-:S11]  /*736e0*/  IMAD.WIDE R76, R140, 0x4, R6 ;  /* 0x000000048c4c7825 */ /* 0x002fd600078e0206 */
[----:B------:R1:W-:Y:S01]  /*736f0*/  @P5 STG.E desc[UR6][R76.64], R145 ;  /* 0x000000914c005986 */ /* 0x0003e2000c101906 */
[----:B------:R-:W-:Y:S01]  /*73700*/  ISETP.LT.AND P4, PT, R14, UR8, !P4 ;  /* 0x000000080e007c0c */ /* 0x000fe2000e781270 */
[----:B------:R-:W-:Y:S01]  /*73710*/  VIADD R78, R10, 0x1 ;  /* 0x000000010a4e7836 */ /* 0x000fe20000000000 */
[----:B------:R-:W-:Y:S01]  /*73720*/  ULDC.64 UR8, c[0x0][0x228] ;  /* 0x00008a0000087ab9 */ /* 0x000fe20000000a00 */
[----:B-1----:R-:W-:Y:S02]  /*73730*/  IMAD.WIDE R76, R140, 0x4, R8 ;  /* 0x000000048c4c7825 */ /* 0x002fe400078e0208 */
[----:B------:R-:W2:Y:S04]  /*73740*/  LDL.LU R140, [R1+0x2508] ;  /* 0x00250800018c7983 */ /* 0x000ea80000300800 */
[----:B------:R-:W2:Y:S04]  /*73750*/  LDL.LU R147, [R1+0x1e14] ;  /* 0x001e140001937983 */ /* 0x000ea80000300800 */
[----:B------:R-:W2:Y:S04]  /*73760*/  LDL.LU R145, [R1+0x1e04] ;  /* 0x001e040001917983 */ /* 0x000ea80000300800 */
[----:B------:R1:W-:Y:S01]  /*73770*/  @P4 STG.E desc[UR6][R76.64], R144 ;  /* 0x000000904c004986 */ /* 0x0003e2000c101906 */
[----:B------:R-:W-:Y:S01]  /*73780*/  ISETP.GE.AND P4, PT, R78, UR9, PT ;  /* 0x000000094e007c0c */ /* 0x000fe2000bf86270 */
[----:B------:R-:W-:-:S03]  /*73790*/  ULDC UR9, c[0x0][0x228] ;  /* 0x00008a0000097ab9 */ /* 0x000fc60000000800 */
[----:B------:R-:W-:Y:S01]  /*737a0*/  ISETP.LT.AND P5, PT, R11, UR10, !P4 ;  /* 0x0000000a0b007c0c */ /* 0x000fe2000e7a1270 */
[----:B-1----:R-:W2:Y:S01]  /*737b0*/  LDL.LU R144, [R1+0x1804] ;  /* 0x0018040001907983 */ /* 0x002ea20000300800 */
[----:B------:R-:W-:Y:S01]  /*737c0*/  IMAD.WIDE R76, R142, 0x4, R2 ;  /* 0x000000048e4c7825 */ /* 0x000fe200078e0202 */
[----:B------:R-:W-:-:S10]  /*737d0*/  ULDC UR10, c[0x0][0x228] ;  /* 0x00008a00000a7ab9 */ /* 0x000fd40000000800 */
[----:B---3--:R1:W-:Y:S01]  /*737e0*/  @P5 STG.E desc[UR6][R76.64], R143 ;  /* 0x0000008f4c005986 */ /* 0x0083e2000c101906 */
[----:B------:R-:W-:Y:S01]  /*737f0*/  ISETP.LT.AND P5, PT, R12, UR9, !P4 ;  /* 0x000000090c007c0c */ /* 0x000fe2000e7a1270 */
[----:B------:R-:W-:Y:S02]  /*73800*/  ULDC UR9, c[0x0][0x228] ;  /* 0x00008a0000097ab9 */ /* 0x000fe40000000800 */
[----:B-1----:R-:W3:Y:S01]  /*73810*/  LDL.LU R143, [R1+0x1004] ;  /* 0x00100400018f7983 */ /* 0x002ee20000300800 */
[----:B------:R-:W-:-:S09]  /*73820*/  IMAD.WIDE R76, R142, 0x4, R4 ;  /* 0x000000048e4c7825 */ /* 0x000fd200078e0204 */
[----:B----4-:R1:W-:Y:S04]  /*73830*/  @P5 STG.E desc[UR6][R76.64], R141 ;  /* 0x0000008d4c005986 */ /* 0x0103e8000c101906 */
[----:B-1----:R-:W4:Y:S01]  /*73840*/  LDL.LU R141, [R1+0x804] ;  /* 0x00080400018d7983 */ /* 0x002f220000300800 */
[----:B------:R-:W-:Y:S02]  /*73850*/  ISETP.LT.AND P5, PT, R13, UR9, !P4 ;  /* 0x000000090d007c0c */ /* 0x000fe4000e7a1270 */
[----:B------:R-:W-:Y:S01]  /*73860*/  ISETP.LT.AND P4, PT, R14, UR8, !P4 ;  /* 0x000000080e007c0c */ /* 0x000fe2000e781270 */
[----:B------:R-:W-:Y:S01]  /*73870*/  IMAD.WIDE R76, R142, 0x4, R6 ;  /* 0x000000048e4c7825 */ /* 0x000fe200078e0206 */
[----:B------:R-:W-:-:S03]  /*73880*/  ULDC.64 UR8, c[0x0][0x228] ;  /* 0x00008a0000087ab9 */ /* 0x000fc60000000a00 */
[----:B------:R-:W-:-:S06]  /*73890*/  VIADD R78, R10, 0x2 ;  /* 0x000000020a4e7836 */ /* 0x000fcc0000000000 */
[----:B------:R1:W-:Y:S02]  /*738a0*/  @P5 STG.E desc[UR6][R76.64], R244 ;  /* 0x000000f44c005986 */ /* 0x0003e4000c101906 */
[----:B-1----:R-:W-:Y:S02]  /*738b0*/  IMAD.WIDE R76, R142, 0x4, R8 ;  /* 0x000000048e4c7825 */ /* 0x002fe400078e0208 */
[----:B------:R-:W4:Y:S04]  /*738c0*/  LDL.LU R142, [R1+0x2250] ;  /* 0x00225000018e7983 */ /* 0x000f280000300800 */
[----:B------:R1:W-:Y:S01]  /*738d0*/  @P4 STG.E desc[UR6][R76.64], R240 ;  /* 0x000000f04c004986 */ /* 0x0003e2000c101906 */
[----:B------:R-:W-:Y:S01]  /*738e0*/  ISETP.GE.AND P4, PT, R78, UR9, PT ;  /* 0x000000094e007c0c */ /* 0x000fe2000bf86270 */
[----:B------:R-:W-:-:S03]  /*738f0*/  ULDC UR9, c[0x0][0x228] ;  /* 0x00008a0000097ab9 */ /* 0x000fc60000000800 */
[----:B------:R-:W-:Y:S01]  /*73900*/  ISETP.LT.AND P5, PT, R11, UR10, !P4 ;  /* 0x0000000a0b007c0c */ /* 0x000fe2000e7a1270 */
[----:B-1----:R-:W-:Y:S01]  /*73910*/  IMAD.WIDE R76, R146, 0x4, R2 ;  /* 0x00000004924c7825 */ /* 0x002fe200078e0202 */
[----:B------:R-:W-:-:S03]  /*73920*/  ULDC UR10, c[0x0][0x228] ;  /* 0x00008a00000a7ab9 */ /* 0x000fc60000000800 */
[----:B------:R-:W-:-:S08]  /*73930*/  VIADD R78, R10, 0x3 ;  /* 0x000000030a4e7836 */ /* 0x000fd00000000000 */
[----:B--2---:R1:W-:Y:S01]  /*73940*/  @P5 STG.E desc[UR6][R76.64], R148 ;  /* 0x000000944c005986 */ /* 0x0043e2000c101906 */
[----:B------:R-:W-:Y:S01]  /*73950*/  ISETP.LT.AND P5, PT, R12, UR9, !P4 ;  /* 0x000000090c007c0c */ /* 0x000fe2000e7a1270 */
[----:B------:R-:W-:Y:S01]  /*73960*/  ULDC UR9, c[0x0][0x228] ;  /* 0x00008a0000097ab9 */ /* 0x000fe20000000800 */
[----:B-1----:R-:W-:-:S11]  /*73970*/  IMAD.WIDE R76, R146, 0x4, R4 ;  /* 0x00000004924c7825 */ /* 0x002fd600078e0204 */
[----:B------:R1:W-:Y:S01]  /*73980*/  @P5 STG.E desc[UR6][R76.64], R147 ;  /* 0x000000934c005986 */ /* 0x0003e2000c101906 */
[----:B------:R-:W-:Y:S02]  /*73990*/  ISETP.LT.AND P5, PT, R13, UR9, !P4 ;  /* 0x000000090d007c0c */ /* 0x000fe4000e7a1270 */
[----:B------:R-:W-:Y:S01]  /*739a0*/  ISETP.LT.AND P4, PT, R14, UR8, !P4 ;  /* 0x000000080e007c0c */ /* 0x000fe2000e781270 */
[----:B------:R-:W-:Y:S01]  /*739b0*/  ULDC.64 UR8, c[0x0][0x228] ;  /* 0x00008a0000087ab9 */ /* 0x000fe20000000a00 */
[----:B-1----:R-:W2:Y:S01]  /*739c0*/  LDL.LU R147, [R1+0x1e28] ;  /* 0x001e280001937983 */ /* 0x002ea20000300800 */
[----:B------:R-:W-:-:S08]  /*739d0*/  IMAD.WIDE R76, R146, 0x4, R6 ;  /* 0x00000004924c7825 */ /* 0x000fd000078e0206 */
[----:B------:R1:W-:Y:S02]  /*739e0*/  @P5 STG.E desc[UR6][R76.64], R145 ;  /* 0x000000914c005986 */ /* 0x0003e4000c101906 */
[----:B-1----:R-:W-:Y:S02]  /*739f0*/  IMAD.WIDE R76, R146, 0x4, R8 ;  /* 0x00000004924c7825 */ /* 0x002fe400078e0208 */
[----:B------:R-:W2:Y:S04]  /*73a00*/  LDL.LU R145, [R1+0x1e18] ;  /* 0x001e180001917983 */ /* 0x000ea80000300800 */
[----:B------:R1:W-:Y:S01]  /*73a10*/  @P4 STG.E desc[UR6][R76.64], R144 ;  /* 0x000000904c004986 */ /* 0x0003e2000c101906 */
[----:B------:R-:W-:Y:S01]  /*73a20*/  ISETP.GE.AND P4, PT, R78, UR9, PT ;  /* 0x000000094e007c0c */ /* 0x000fe2000bf86270 */
[----:B------:R-:W-:-:S03]  /*73a30*/  ULDC UR9, c[0x0][0x228] ;  /* 0x00008a0000097ab9 */ /* 0x000fc60000000800 */
[----:B------:R-:W-:Y:S01]  /*73a40*/  ISETP.LT.AND P5, PT, R11, UR10, !P4 ;  /* 0x0000000a0b007c0c */ /* 0x000fe2000e7a1270 */
[----:B-1----:R-:W-:Y:S01]  /*73a50*/  IMAD.WIDE R76, R140, 0x4, R2 ;  /* 0x000000048c4c7825 */ /* 0x002fe200078e0202 */
[----:B------:R-:W2:Y:S01]  /*73a60*/  LDL.LU R144, [R1+0x1e08] ;  /* 0x001e080001907983 */ /* 0x000ea20000300800 */
[----:B------:R-:W-:-:S10]  /*73a70*/  ULDC UR10, c[0x0][0x228] ;  /* 0x00008a00000a7ab9 */ /* 0x000fd40000000800 */
[----:B---3--:R1:W-:Y:S01]  /*73a80*/  @P5 STG.E desc[UR6][R76.64], R143 ;  /* 0x0000008f4c005986 */ /* 0x0083e2000c101906 */
[----:B------:R-:W-:Y:S01]  /*73a90*/  ISETP.LT.AND P5, PT, R12, UR9, !P4 ;  /* 0x000000090c007c0c */ /* 0x000fe2000e7a1270 */
[----:B------:R-:W-:Y:S01]  /*73aa0*/  ULDC UR9, c[0x0][0x228] ;  /* 0x00008a0000097ab9 */ /* 0x000fe20000000800 */
[C---:B-1----:R-:W-:Y:S01]  /*73ab0*/  IMAD.WIDE R76, R140.reuse, 0x4, R4 ;  /* 0x000000048c4c7825 */ /* 0x042fe200078e0204 */
[----:B------:R-:W3:Y:S10]  /*73ac0*/  LDL.LU R143, [R1+0x1808] ;  /* 0x00180800018f7983 */ /* 0x000ef40000300800 */
[----:B----4-:R1:W-:Y:S01]  /*73ad0*/  @P5 STG.E desc[UR6][R76.64], R141 ;  /* 0x0000008d4c005986 */ /* 0x0103e2000c101906 */
[----:B------:R-:W-:Y:S01]  /*73ae0*/  ISETP.LT.AND P5, PT, R13, UR9, !P4 ;  /* 0x000000090d007c0c */ /* 0x000fe2000e7a1270 */
[----:B-1----:R-:W-:-:S12]  /*73af0*/  IMAD.WIDE R76, R140, 0x4, R6 ;  /* 0x000000048c4c7825 */ /* 0x002fd800078e0206 */
[----:B------:R1:W-:Y:S02]  /*73b00*/  @P5 STG.E desc[UR6][R76.64], R245 ;  /* 0x000000f54c005986 */ /* 0x0003e4000c101906 */
[----:B-1----:R-:W-:Y:S02]  /*73b10*/  IMAD.WIDE R76, R140, 0x4, R8 ;  /* 0x000000048c4c7825 */ /* 0x002fe400078e0208 */
[----:B------:R-:W4:Y:S01]  /*73b20*/  LDL.LU R140, [R1+0x1008] ;  /* 0x00100800018c7983 */ /* 0x000f220000300800 */
[----:B------:R-:W-:Y:S01]  /*73b30*/  ISETP.LT.AND P4, PT, R14, UR8, !P4 ;  /* 0x000000080e007c0c */ /* 0x000fe2000e781270 */
[----:B------:R-:W-:Y:S01]  /*73b40*/  VIADD R78, R10, 0x4 ;  /* 0x000000040a4e7836 */ /* 0x000fe20000000000 */
[----:B------:R-:W-:Y:S01]  /*73b50*/  ULDC.64 UR8, c[0x0][0x228] ;  /* 0x00008a0000087ab9 */ /* 0x000fe20000000a00 */
[----:B------:R-:W4:Y:S04]  /*73b60*/  LDL.LU R141, [R1+0x808] ;  /* 0x00080800018d7983 */ /* 0x000f280000300800 */
[----:B------:R-:W4:Y:S06]  /*73b70*/  LDL.LU R146, [R1+0x2080] ;  /* 0x0020800001927983 */ /* 0x000f2c0000300800 */
        /* <DEDUP_REMOVED lines=10> */
[----:B-1----:R-:W-:Y:S01]  /*73c20*/  IMAD.WIDE R76, R142, 0x4, R4 ;  /* 0x000000048e4c7825 */ /* 0x002fe200078e0204 */
[----:B------:R-:W2:Y:S10]  /*73c30*/  LDL.LU R147, [R1+0x1e2c] ;  /* 0x001e2c0001937983 */ /* 0x000eb40000300800 */
[----:B------:R1:W-:Y:S01]  /*73c40*/  @P5 STG.E desc[UR6][R76.64], R145 ;  /* 0x000000914c005986 */ /* 0x0003e2000c101906 */
[----:B------:R-:W-:-:S02]  /*73c50*/  ISETP.LT.AND P5, PT, R13, UR9, !P4 ;  /* 0x000000090d007c0c */ /* 0x000fc4000e7a1270 */
[----:B------:R-:W-:Y:S01]  /*73c60*/  ISETP.LT.AND P4, PT, R14, UR8, !P4 ;  /* 0x000000080e007c0c */ /* 0x000fe2000e781270 */
[----:B------:R-:W-:Y:S01]  /*73c70*/  ULDC.64 UR8, c[0x0][0x228] ;  /* 0x00008a0000087ab9 */ /* 0x000fe20000000a00 */
[----:B-1----:R-:W-:-:S09]  /*73c80*/  IMAD.WIDE R76, R142, 0x4, R6 ;  /* 0x000000048e4c7825 */ /* 0x002fd200078e0206 */
[----:B------:R1:W-:Y:S02]  /*73c90*/  @P5 STG.E desc[UR6][R76.64], R144 ;  /* 0x000000904c005986 */ /* 0x0003e4000c101906 */
[----:B-1----:R-:W-:Y:S02]  /*73ca0*/  IMAD.WIDE R76, R142, 0x4, R8 ;  /* 0x000000048e4c7825 */ /* 0x002fe400078e0208 */
[----:B------:R-:W2:Y:S04]  /*73cb0*/  LDL.LU R142, [R1+0x2084] ;  /* 0x00208400018e7983 */ /* 0x000ea80000300800 */
[----:B------:R-:W2:Y:S04]  /*73cc0*/  LDL.LU R144, [R1+0x1e1c] ;  /* 0x001e1c0001907983 */ /* 0x000ea80000300800 */
[----:B---3--:R1:W-:Y:S01]  /*73cd0*/  @P4 STG.E desc[UR6][R76.64], R143 ;  /* 0x0000008f4c004986 */ /* 0x0083e2000c101906 */
[----:B------:R-:W-:Y:S01]  /*73ce0*/  ISETP.GE.AND P4, PT, R78, UR9, PT ;  /* 0x000000094e007c0c */ /* 0x000fe2000bf86270 */
[----:B------:R-:W-:-:S02]  /*73cf0*/  ULDC UR9, c[0x0][0x228] ;  /* 0x00008a0000097ab9 */ /* 0x000fc40000000800 */
[----:B------:R-:W3:Y:S01]  /*73d00*/  LDL.LU R145, [R1+0x1e0c] ;  /* 0x001e0c0001917983 */ /* 0x000ee20000300800 */
[----:B------:R-:W-:Y:S01]  /*73d10*/  ISETP.LT.AND P5, PT, R11, UR10, !P4 ;  /* 0x0000000a0b007c0c */ /* 0x000fe2000e7a1270 */
[----:B-1----:R-:W-:Y:S01]  /*73d20*/  IMAD.WIDE R76, R252, 0x4, R2 ;  /* 0x00000004fc4c7825 */ /* 0x002fe200078e0202 */
[----:B------:R-:W-:-:S11]  /*73d30*/  ULDC UR10, c[0x0][0x228] ;  /* 0x00008a00000a7ab9 */ /* 0x000fd60000000800 */
[----:B----4-:R1:W-:Y:S04]  /*73d40*/  @P5 STG.E desc[UR6][R76.64], R140 ;  /* 0x0000008c4c005986 */ /* 0x0103e8000c101906 */
[----:B-1----:R-:W4:Y:S01]  /*73d50*/  LDL.LU R140, [R1+0x180c] ;  /* 0x00180c00018c7983 */ /* 0x002f220000300800 */
[----:B------:R-:W-:Y:S01]  /*73d60*/  ISETP.LT.AND P5, PT, R12, UR9, !P4 ;  /* 0x000000090c007c0c */ /* 0x000fe2000e7a1270 */
[----:B------:R-:W-:Y:S01]  /*73d70*/  IMAD.WIDE R76, R252, 0x4, R4 ;  /* 0x00000004fc4c7825 */ /* 0x000fe200078e0204 */
[----:B------:R-:W-:Y:S01]  /*73d80*/  ULDC UR9, c[0x0][0x228] ;  /* 0x00008a0000097ab9 */ /* 0x000fe20000000800 */
[----:B------:R-:W4:Y:S10]  /*73d90*/  LDL.LU R143, [R1+0x100c] ;  /* 0x00100c00018f7983 */ /* 0x000f340000300800 */
[----:B------:R1:W-:Y:S01]  /*73da0*/  @P5 STG.E desc[UR6][R76.64], R141 ;  /* 0x0000008d4c005986 */ /* 0x0003e2000c101906 */
[----:B------:R-:W-:-:S03]  /*73db0*/  ISETP.LT.AND P5, PT, R13, UR9, !P4 ;  /* 0x000000090d007c0c */ /* 0x000fc6000e7a1270 */
[----:B-1----:R-:W4:Y:S01]  /*73dc0*/  LDL.LU R141, [R1+0x80c] ;  /* 0x00080c00018d7983 */ /* 0x002f220000300800 */
[----:B------:R-:W-:Y:S01]  /*73dd0*/  ISETP.LT.AND P4, PT, R14, UR8, !P4 ;  /* 0x000000080e007c0c */ /* 0x000fe2000e781270 */
[----:B------:R-:W-:Y:S01]  /*73de0*/  IMAD.WIDE R76, R252, 0x4, R6 ;  /* 0x00000004fc4c7825 */ /* 0x000fe200078e0206 */
[----:B------:R-:W-:-:S07]  /*73df0*/  ULDC.64 UR8, c[0x0][0x228] ;  /* 0x00008a0000087ab9 */ /* 0x000fce0000000a00 */
[----:B------:R1:W-:Y:S01]  /*73e00*/  @P5 STG.E desc[UR6][R76.64], R246 ;  /* 0x000000f64c005986 */ /* 0x0003e2000c101906 */
[----:B------:R-:W-:Y:S02]  /*73e10*/  VIADD R78, R10, 0x6 ;  /* 0x000000060a4e7836 */ /* 0x000fe40000000000 */
[----:B-1----:R-:W-:-:S05]  /*73e20*/  IMAD.WIDE R76, R252, 0x4, R8 ;  /* 0x00000004fc4c7825 */ /* 0x002fca00078e0208 */
[----:B------:R1:W-:Y:S01]  /*73e30*/  @P4 STG.E desc[UR6][R76.64], R242 ;  /* 0x000000f24c004986 */ /* 0x0003e2000c101906 */
[----:B------:R-:W-:Y:S01]  /*73e40*/  ISETP.GE.AND P4, PT, R78, UR9, PT ;  /* 0x000000094e007c0c */ /* 0x000fe2000bf86270 */
[----:B------:R-:W-:-:S03]  /*73e50*/  ULDC UR9, c[0x0][0x228] ;  /* 0x00008a0000097ab9 */ /* 0x000fc60000000800 */
[----:B------:R-:W-:Y:S01]  /*73e60*/  ISETP.LT.AND P5, PT, R11, UR10, !P4 ;  /* 0x0000000a0b007c0c */ /* 0x000fe2000e7a1270 */
[----:B-1----:R-:W-:Y:S01]  /*73e70*/  IMAD.WIDE R76, R146, 0x4, R2 ;  /* 0x00000004924c7825 */ /* 0x002fe200078e0202 */
[----:B------:R-:W-:-:S11]  /*73e80*/  ULDC UR10, c[0x0][0x228] ;  /* 0x00008a00000a7ab9 */ /* 0x000fd60000000800 */
[----:B--2---:R1:W-:Y:S01]  /*73e90*/  @P5 STG.E desc[UR6][R76.64], R147 ;  /* 0x000000934c005986 */ /* 0x0043e2000c101906 */
[----:B------:R-:W-:Y:S01]  /*73ea0*/  ISETP.LT.AND P5, PT, R12, UR9, !P4 ;  /* 0x000000090c007c0c */ /* 0x000fe2000e7a1270 */
[----:B------:R-:W-:Y:S01]  /*73eb0*/  ULDC UR9, c[0x0][0x228] ;  /* 0x00008a0000097ab9 */ /* 0x000fe20000000800 */
[----:B-1----:R-:W-:-:S11]  /*73ec0*/  IMAD.WIDE R76, R146, 0x4, R4 ;  /* 0x00000004924c7825 */ /* 0x002fd600078e0204 */
[----:B------:R1:W-:Y:S01]  /*73ed0*/  @P5 STG.E desc[UR6][R76.64], R144 ;  /* 0x000000904c005986 */ /* 0x0003e2000c101906 */
[----:B------:R-:W-:Y:S02]  /*73ee0*/  ISETP.LT.AND P5, PT, R13, UR9, !P4 ;  /* 0x000000090d007c0c */ /* 0x000fe4000e7a1270 */
[----:B------:R-:W-:Y:S01]  /*73ef0*/  ISETP.LT.AND P4, PT, R14, UR8, !P4 ;  /* 0x000000080e007c0c */ /* 0x000fe2000e781270 */
[----:B------:R-:W-:Y:S01]  /*73f00*/  VIADD R78, R10, 0x7 ;  /* 0x000000070a4e7836 */ /* 0x000fe20000000000 */
[----:B------:R-:W-:Y:S01]  /*73f10*/  ULDC.64 UR8, c[0x0][0x228] ;  /* 0x00008a0000087ab9 */ /* 0x000fe20000000a00 */
[C---:B-1----:R-:W-:Y:S01]  /*73f20*/  IMAD.WIDE R76, R146.reuse, 0x4, R6 ;  /* 0x00000004924c7825 */ /* 0x042fe200078e0206 */
[----:B------:R-:W2:Y:S07]  /*73f30*/  LDL.LU R144, [R1+0x2088] ;  /* 0x0020880001907983 */ /* 0x000eae0000300800 */
[----:B---3--:R1:W-:Y:S04]  /*73f40*/  @P5 STG.E desc[UR6][R76.64], R145 ;  /* 0x000000914c005986 */ /* 0x0083e8000c101906 */
[----:B-1----:R-:W3:Y:S01]  /*73f50*/  LDL.LU R145, [R1+0x1e40] ;  /* 0x001e400001917983 */ /* 0x002ee20000300800 */
[----:B------:R-:W-:-:S05]  /*73f60*/  IMAD.WIDE R76, R146, 0x4, R8 ;  /* 0x00000004924c7825 */ /* 0x000fca00078e0208 */
[----:B----4-:R1:W-:Y:S04]  /*73f70*/  @P4 STG.E desc[UR6][R76.64], R140 ;  /* 0x0000008c4c004986 */ /* 0x0103e8000c101906 */
[----:B-1----:R-:W4:Y:S01]  /*73f80*/  LDL.LU R140, [R1+0x1e30] ;  /* 0x001e3000018c7983 */ /* 0x002f220000300800 */
[----:B------:R-:W-:Y:S01]  /*73f90*/  ISETP.GE.AND P4, PT, R78, UR9, PT ;  /* 0x000000094e007c0c */ /* 0x000fe2000bf86270 */
[----:B------:R-:W-:Y:S01]  /*73fa0*/  IMAD.WIDE R76, R142, 0x4, R2 ;  /* 0x000000048e4c7825 */ /* 0x000fe200078e0202 */
[----:B------:R-:W-:Y:S01]  /*73fb0*/  ULDC UR9, c[0x0][0x228] ;  /* 0x00008a0000097ab9 */ /* 0x000fe20000000800 */
[----:B------:R-:W4:Y:S01]  /*73fc0*/  LDL.LU R148, [R1+0x1c00] ;  /* 0x001c000001947983 */ /* 0x000f220000300800 */
[----:B------:R-:W-:Y:S01]  /*73fd0*/  ISETP.LT.AND P5, PT, R11, UR10, !P4 ;  /* 0x0000000a0b007c0c */ /* 0x000fe2000e7a1270 */
[----:B------:R-:W-:Y:S01]  /*73fe0*/  VIADD R78, R10, 0x8 ;  /* 0x000000080a4e7836 */ /* 0x000fe20000000000 */
[----:B------:R-:W-:-:S11]  /*73ff0*/  ULDC UR10, c[0x0][0x228] ;  /* 0x00008a00000a7ab9 */ /* 0x000fd60000000800 */
[----:B------:R1:W-:Y:S01]  /*74000*/  @P5 STG.E desc[UR6][R76.64], R143 ;  /* 0x0000008f4c005986 */ /* 0x0003e2000c101906 */
[----:B------:R-:W-:Y:S01]  /*74010*/  ISETP.LT.AND P5, PT, R12, UR9, !P4 ;  /* 0x000000090c007c0c */ /* 0x000fe2000e7a1270 */
[----:B------:R-:W-:Y:S01]  /*74020*/  ULDC UR9, c[0x0][0x228] ;  /* 0x00008a0000097ab9 */ /* 0x000fe20000000800 */
[----:B-1----:R-:W-:-:S11]  /*74030*/  IMAD.WIDE R76, R142, 0x4, R4 ;  /* 0x000000048e4c7825 */ /* 0x002fd600078e0204 */
[----:B------:R1:W-:Y:S04]  /*74040*/  @P5 STG.E desc[UR6][R76.64], R141 ;  /* 0x0000008d4c005986 */ /* 0x0003e8000c101906 */
[----:B-1----:R-:W4:Y:S04]  /*74050*/  LDL.LU R141, [R1+0x1400] ;  /* 0x00140000018d7983 */ /* 0x002f280000300800 */
[----:B------:R-:W4:Y:S01]  /*74060*/  LDL.LU R146, [R1+0x208c] ;  /* 0x00208c0001927983 */ /* 0x000f220000300800 */
[----:B------:R-:W-:-:S03]  /*74070*/  ISETP.LT.AND P5, PT, R13, UR9, !P4 ;  /* 0x000000090d007c0c */ /* 0x000fc6000e7a1270 */
[----:B------:R-:W4:Y:S01]  /*74080*/  LDL.LU R147, [R1+0xc00] ;  /* 0x000c000001937983 */ /* 0x000f220000300800 */
[----:B------:R-:W-:Y:S01]  /*74090*/  IMAD.WIDE R76, R142, 0x4, R6 ;  /* 0x000000048e4c7825 */ /* 0x000fe200078e0206 */
[----:B------:R-:W-:Y:S01]  /*740a0*/  ISETP.LT.AND P4, PT, R14, UR8, !P4 ;  /* 0x000000080e007c0c */ /* 0x000fe2000e781270 */
[----:B------:R-:W-:-:S07]  /*740b0*/  ULDC.64 UR8, c[0x0][0x228] ;  /* 0x00008a0000087ab9 */ /* 0x000fce0000000a00 */
[----:B------:R1:W-:Y:S02]  /*740c0*/  @P5 STG.E desc[UR6][R76.64], R247 ;  /* 0x000000f74c005986 */ /* 0x0003e4000c101906 */
[----:B-1----:R-:W-:Y:S02]  /*740d0*/  IMAD.WIDE R76, R142, 0x4, R8 ;  /* 0x000000048e4c7825 */ /* 0x002fe400078e0208 */
[----:B------:R-:W4:Y:S04]  /*740e0*/  LDL.LU R142, [R1+0x400] ;  /* 0x00040000018e7983 */ /* 0x000f280000300800 */
[----:B------:R2:W-:Y:S01]  /*740f0*/  @P4 STG.E desc[UR6][R76.64], R243 ;  /* 0x000000f34c004986 */ /* 0x0005e2000c101906 */
[----:B------:R-:W-:Y:S01]  /*74100*/  ISETP.GE.AND P4, PT, R78, UR9, PT ;  /* 0x000000094e007c0c */ /* 0x000fe2000bf86270 */
[----:B------:R-:W-:-:S02]  /*74110*/  ULDC UR9, c[0x0][0x228] ;  /* 0x00008a0000097ab9 */ /* 0x000fc40000000800 */
[----:B------:R-:W4:Y:S01]  /*74120*/  LDL.LU R143, [R1+0x2090] ;  /* 0x00209000018f7983 */ /* 0x000f220000300800 */
[----:B------:R-:W-:Y:S01]  /*74130*/  ISETP.LT.AND P5, PT, R11, UR10, !P4 ;  /* 0x0000000a0b007c0c */ /* 0x000fe2000e7a1270 */
[----:B--2---:R-:W-:Y:S01]  /*74140*/  IMAD.WIDE R76, R144, 0x4, R2 ;  /* 0x00000004904c7825 */ /* 0x004fe200078e0202 */
[----:B------:R-:W-:-:S11]  /*74150*/  ULDC UR10, c[0x0][0x228] ;  /* 0x00008a00000a7ab9 */ /* 0x000fd60000000800 */
[----:B---3--:R1:W-:Y:S01]  /*74160*/  @P5 STG.E desc[UR6][R76.64], R145 ;  /* 0x000000914c005986 */ /* 0x0083e2000c101906 */
[----:B------:R-:W-:Y:S01]  /*74170*/  ISETP.LT.AND P5, PT, R12, UR9, !P4 ;  /* 0x000000090c007c0c */ /* 0x000fe2000e7a1270 */
[----:B------:R-:W-:Y:S02]  /*74180*/  ULDC UR9, c[0x0][0x228] ;  /* 0x00008a0000097ab9 */ /* 0x000fe40000000800 */
[----:B-1----:R-:W2:Y:S01]  /*74190*/  LDL.LU R145, [R1+0x10] ;  /* 0x0000100001917983 */ /* 0x002ea20000300800 */
[----:B------:R-:W-:-:S09]  /*741a0*/  IMAD.WIDE R76, R144, 0x4, R4 ;  /* 0x00000004904c7825 */ /* 0x000fd200078e0204 */
[----:B----4-:R1:W-:Y:S04]  /*741b0*/  @P5 STG.E desc[UR6][R76.64], R140 ;  /* 0x0000008c4c005986 */ /* 0x0103e8000c101906 */
[----:B-1----:R-:W3:Y:S01]  /*741c0*/  LDL.LU R140, [R1] ;  /* 0x00000000018c7983 */ /* 0x002ee20000300800 */
[----:B------:R-:W-:Y:S01]  /*741d0*/  ISETP.LT.AND P5, PT, R13, UR9, !P4 ;  /* 0x000000090d007c0c */ /* 0x000fe2000e7a1270 */
[----:B------:R-:W-:Y:S01]  /*741e0*/  IMAD.WIDE R76, R144, 0x4, R6 ;  /* 0x00000004904c7825 */ /* 0x000fe200078e0206 */
[----:B------:R-:W-:Y:S01]  /*741f0*/  ISETP.LT.AND P4, PT, R14, UR8, !P4 ;  /* 0x000000080e007c0c */ /* 0x000fe2000e781270 */
[----:B------:R-:W-:-:S10]  /*74200*/  ULDC.64 UR8, c[0x0][0x228] ;  /* 0x00008a0000087ab9 */ /* 0x000fd40000000a00 */
[----:B------:R1:W-:Y:S02]  /*74210*/  @P5 STG.E desc[UR6][R76.64], R148 ;  /* 0x000000944c005986 */ /* 0x0003e4000c101906 */
[----:B-1----:R-:W-:Y:S02]  /*74220*/  IMAD.WIDE R76, R144, 0x4, R8 ;  /* 0x00000004904c7825 */ /* 0x002fe400078e0208 */
[----:B------:R-:W4:Y:S04]  /*74230*/  LDL.LU R144, [R1+0x2094] ;  /* 0x0020940001907983 */ /* 0x000f280000300800 */
[----:B------:R-:W4:Y:S04]  /*74240*/  LDL.LU R148, [R1+0x1e44] ;  /* 0x001e440001947983 */ /* 0x000f280000300800 */
[----:B------:R1:W-:Y:S01]  /*74250*/  @P4 STG.E desc[UR6][R76.64], R141 ;  /* 0x0000008d4c004986 */ /* 0x0003e2000c101906 */
[----:B------:R-:W-:-:S03]  /*74260*/  VIADD R78, R10, 0x9 ;  /* 0x000000090a4e7836 */ /* 0x000fc60000000000 */
[----:B-1----:R-:W4:Y:S02]  /*74270*/  LDL.LU R141, [R1+0x1e34] ;  /* 0x001e3400018d7983 */ /* 0x002f240000300800 */
[----:B------:R-:W-:Y:S01]  /*74280*/  ISETP.GE.AND P4, PT, R78, UR9, PT ;  /* 0x000000094e007c0c */ /* 0x000fe2000bf86270 */
[----:B------:R-:W-:Y:S01]  /*74290*/  IMAD.WIDE R76, R146, 0x4, R2 ;  /* 0x00000004924c7825 */ /* 0x000fe200078e0202 */
[----:B------:R-:W-:Y:S02]  /*742a0*/  ULDC UR9, c[0x0][0x228] ;  /* 0x00008a0000097ab9 */ /* 0x000fe40000000800 */
[----:B------:R-:W-:Y:S01]  /*742b0*/  ISETP.LT.AND P5, PT, R11, UR10, !P4 ;  /* 0x0000000a0b007c0c */ /* 0x000fe2000e7a1270 */
[----:B------:R-:W-:Y:S01]  /*742c0*/  VIADD R78, R10, 0xa ;  /* 0x0000000a0a4e7836 */ /* 0x000fe20000000000 */
[----:B------:R-:W-:-:S11]  /*742d0*/  ULDC UR10, c[0x0][0x228] ;  /* 0x00008a00000a7ab9 */ /* 0x000fd60000000800 */
[----:B------:R1:W-:Y:S01]  /*742e0*/  @P5 STG.E desc[UR6][R76.64], R147 ;  /* 0x000000934c005986 */ /* 0x0003e2000c101906 */
[----:B------:R-:W-:Y:S01]  /*742f0*/  ISETP.LT.AND P5, PT, R12, UR9, !P4 ;  /* 0x000000090c007c0c */ /* 0x000fe2000e7a1270 */
[----:B------:R-:W-:Y:S02]  /*74300*/  ULDC UR9, c[0x0][0x228] ;  /* 0x00008a0000097ab9 */ /* 0x000fe40000000800 */
[----:B-1----:R-:W4:Y:S01]  /*74310*/  LDL.LU R147, [R1+0x1c04] ;  /* 0x001c040001937983 */ /* 0x002f220000300800 */
[----:B------:R-:W-:-:S09]  /*74320*/  IMAD.WIDE R76, R146, 0x4, R4 ;  /* 0x00000004924c7825 */ /* 0x000fd200078e0204 */
[----:B------:R1:W-:Y:S04]  /*74330*/  @P5 STG.E desc[UR6][R76.64], R142 ;  /* 0x0000008e4c005986 */ /* 0x0003e8000c101906 */
[----:B-1----:R-:W4:Y:S01]  /*74340*/  LDL.LU R142, [R1+0x1404] ;  /* 0x00140400018e7983 */ /* 0x002f220000300800 */
[----:B------:R-:W-:Y:S01]  /*74350*/  ISETP.LT.AND P5, PT, R13, UR9, !P4 ;  /* 0x000000090d007c0c */ /* 0x000fe2000e7a1270 */
[----:B------:R-:W-:Y:S01]  /*74360*/  IMAD.WIDE R76, R146, 0x4, R6 ;  /* 0x00000004924c7825 */ /* 0x000fe200078e0206 */
[----:B------:R-:W-:Y:S01]  /*74370*/  ISETP.LT.AND P4, PT, R14, UR8, !P4 ;  /* 0x000000080e007c0c */ /* 0x000fe2000e781270 */
[----:B------:R-:W-:-:S10]  /*74380*/  ULDC.64 UR8, c[0x0][0x228] ;  /* 0x00008a0000087ab9 */ /* 0x000fd40000000a00 */
[----:B--2---:R1:W-:Y:S02]  /*74390*/  @P5 STG.E desc[UR6][R76.64], R145 ;  /* 0x000000914c005986 */ /* 0x0043e4000c101906 */
[----:B-1----:R-:W-:Y:S02]  /*743a0*/  IMAD.WIDE R76, R146, 0x4, R8 ;  /* 0x00000004924c7825 */ /* 0x002fe400078e0208 */
[----:B------:R-:W2:Y:S04]  /*743b0*/  LDL.LU R146, [R1+0x2098] ;  /* 0x0020980001927983 */ /* 0x000ea80000300800 */
[----:B------:R-:W2:Y:S04]  /*743c0*/  LDL.LU R145, [R1+0xc04] ;  /* 0x000c040001917983 */ /* 0x000ea80000300800 */
[----:B---3--:R1:W-:Y:S04]  /*743d0*/  @P4 STG.E desc[UR6][R76.64], R140 ;  /* 0x0000008c4c004986 */ /* 0x0083e8000c101906 */
[----:B-1----:R-:W3:Y:S01]  /*743e0*/  LDL.LU R140, [R1+0x404] ;  /* 0x00040400018c7983 */ /* 0x002ee20000300800 */
[----:B------:R-:W-:Y:S01]  /*743f0*/  ISETP.GE.AND P4, PT, R78, UR9, PT ;  /* 0x000000094e007c0c */ /* 0x000fe2000bf86270 */
[----:B------:R-:W-:Y:S01]  /*74400*/  IMAD.WIDE R76, R143, 0x4, R2 ;  /* 0x000000048f4c7825 */ /* 0x000fe200078e0202 */
[----:B------:R-:W-:-:S02]  /*74410*/  ULDC UR9, c[0x0][0x228] ;  /* 0x00008a0000097ab9 */ /* 0x000fc40000000800 */
[----:B------:R-:W-:Y:S01]  /*74420*/  ISETP.LT.AND P5, PT, R11, UR10, !P4 ;  /* 0x0000000a0b007c0c */ /* 0x000fe2000e7a1270 */
[----:B------:R-:W-:Y:S01]  /*74430*/  VIADD R78, R10, 0xb ;  /* 0x0000000b0a4e7836 */ /* 0x000fe20000000000 */
[----:B------:R-:W-:-:S11]  /*74440*/  ULDC UR10, c[0x0][0x228] ;  /* 0x00008a00000a7ab9 */ /* 0x000fd60000000800 */
[----:B----4-:R1:W-:Y:S01]  /*74450*/  @P5 STG.E desc[UR6][R76.64], R148 ;  /* 0x000000944c005986 */ /* 0x0103e2000c101906 */
[----:B------:R-:W-:Y:S01]  /*74460*/  ISETP.LT.AND P5, PT, R12, UR9, !P4 ;  /* 0x000000090c007c0c */ /* 0x000fe2000e7a1270 */
[----:B------:R-:W-:Y:S02]  /*74470*/  ULDC UR9, c[0x0][0x228] ;  /* 0x00008a0000097ab9 */ /* 0x000fe40000000800 */
[----:B-1----:R-:W4:Y:S01]  /*74480*/  LDL.LU R148, [R1+0x14] ;  /* 0x0000140001947983 */ /* 0x002f220000300800 */
[----:B------:R-:W-:-:S09]  /*74490*/  IMAD.WIDE R76, R143, 0x4, R4 ;  /* 0x000000048f4c7825 */ /* 0x000fd200078e0204 */
[----:B------:R1:W-:Y:S04]  /*744a0*/  @P5 STG.E desc[UR6][R76.64], R141 ;  /* 0x0000008d4c005986 */ /* 0x0003e8000c101906 */
[----:B-1----:R-:W4:Y:S01]  /*744b0*/  LDL.LU R141, [R1+0x4] ;  /* 0x00000400018d7983 */ /* 0x002f220000300800 */
[----:B------:R-:W-:Y:S02]  /*744c0*/  ISETP.LT.AND P5, PT, R13, UR9, !P4 ;  /* 0x000000090d007c0c */ /* 0x000fe4000e7a1270 */
[----:B------:R-:W-:Y:S01]  /*744d0*/  ISETP.LT.AND P4, PT, R14, UR8, !P4 ;  /* 0x000000080e007c0c */ /* 0x000fe2000e781270 */
[----:B------:R-:W-:Y:S01]  /*744e0*/  IMAD.WIDE R76, R143, 0x4, R6 ;  /* 0x000000048f4c7825 */ /* 0x000fe200078e0206 */
[----:B------:R-:W-:-:S09]  /*744f0*/  ULDC.64 UR8, c[0x0][0x228] ;  /* 0x00008a0000087ab9 */ /* 0x000fd20000000a00 */
[----:B------:R1:W-:Y:S02]  /*74500*/  @P5 STG.E desc[UR6][R76.64], R147 ;  /* 0x000000934c005986 */ /* 0x0003e4000c101906 */
[----:B-1----:R-:W-:Y:S02]  /*74510*/  IMAD.WIDE R76, R143, 0x4, R8 ;  /* 0x000000048f4c7825 */ /* 0x002fe400078e0208 */
[----:B------:R-:W4:Y:S04]  /*74520*/  LDL.LU R143, [R1+0x209c] ;  /* 0x00209c00018f7983 */ /* 0x000f280000300800 */
[----:B------:R1:W-:Y:S01]  /*74530*/  @P4 STG.E desc[UR6][R76.64], R142 ;  /* 0x0000008e4c004986 */ /* 0x0003e2000c101906 */
[----:B------:R-:W-:Y:S01]  /*74540*/  ISETP.GE.AND P4, PT, R78, UR9, PT ;  /* 0x000000094e007c0c */ /* 0x000fe2000bf86270 */
[----:B------:R-:W-:-:S02]  /*74550*/  ULDC UR9, c[0x0][0x228] ;  /* 0x00008a0000097ab9 */ /* 0x000fc40000000800 */
[----:B-1----:R-:W4:Y:S01]  /*74560*/  LDL.LU R142, [R1+0x1e48] ;  /* 0x001e4800018e7983 */ /* 0x002f220000300800 */
[----:B------:R-:W-:Y:S01]  /*74570*/  ISETP.LT.AND P5, PT, R11, UR10, !P4 ;  /* 0x0000000a0b007c0c */ /* 0x000fe2000e7a1270 */
[----:B------:R-:W-:Y:S01]  /*74580*/  IMAD.WIDE R76, R144, 0x4, R2 ;  /* 0x00000004904c7825 */ /* 0x000fe200078e0202 */
[----:B------:R-:W-:Y:S01]  /*74590*/  ULDC UR10, c[0x0][0x228] ;  /* 0x00008a00000a7ab9 */ /* 0x000fe20000000800 */
[----:B------:R-:W4:Y:S10]  /*745a0*/  LDL.LU R147, [R1+0x1e38] ;  /* 0x001e380001937983 */ /* 0x000f340000300800 */
[----:B--2---:R1:W-:Y:S01]  /*745b0*/  @P5 STG.E desc[UR6][R76.64], R145 ;  /* 0x000000914c005986 */ /* 0x0043e2000c101906 */
[----:B------:R-:W-:Y:S01]  /*745c0*/  ISETP.LT.AND P5, PT, R12, UR9, !P4 ;  /* 0x000000090c007c0c */ /* 0x000fe2000e7a1270 */
[----:B------:R-:W-:-:S02]  /*745d0*/  ULDC UR9, c[0x0][0x228] ;  /* 0x00008a0000097ab9 */ /* 0x000fc40000000800 */
[----:B-1----:R-:W2:Y:S01]  /*745e0*/  LDL.LU R145, [R1+0x1c08] ;  /* 0x001c080001917983 */ /* 0x002ea20000300800 */
[----:B------:R-:W-:-:S09]  /*745f0*/  IMAD.WIDE R76, R144, 0x4, R4 ;  /* 0x00000004904c7825 */ /* 0x000fd200078e0204 */
[----:B---3--:R1:W-:Y:S04]  /*74600*/  @P5 STG.E desc[UR6][R76.64], R140 ;  /* 0x0000008c4c005986 */ /* 0x0083e8000c101906 */
[----:B-1----:R-:W3:Y:S01]  /*74610*/  LDL.LU R140, [R1+0x1408] ;  /* 0x00140800018c7983 */ /* 0x002ee20000300800 */
[----:B------:R-:W-:Y:S02]  /*74620*/  ISETP.LT.AND P5, PT, R13, UR9, !P4 ;  /* 0x000000090d007c0c */ /* 0x000fe4000e7a1270 */
[----:B------:R-:W-:Y:S01]  /*74630*/  ISETP.LT.AND P4, PT, R14, UR8, !P4 ;  /* 0x000000080e007c0c */ /* 0x000fe2000e781270 */
[----:B------:R-:W-:Y:S01]  /*74640*/  IMAD.WIDE R76, R144, 0x4, R6 ;  /* 0x00000004904c7825 */ /* 0x000fe200078e0206 */
[----:B------:R-:W-:-:S09]  /*74650*/  ULDC.64 UR8, c[0x0][0x228] ;  /* 0x00008a0000087ab9 */ /* 0x000fd20000000a00 */
[----:B----4-:R1:W-:Y:S02]  /*74660*/  @P5 STG.E desc[UR6][R76.64], R148 ;  /* 0x000000944c005986 */ /* 0x0103e4000c101906 */
[----:B-1----:R-:W-:Y:S02]  /*74670*/  IMAD.WIDE R76, R144, 0x4, R8 ;  /* 0x00000004904c7825 */ /* 0x002fe400078e0208 */
[----:B------:R-:W4:Y:S04]  /*74680*/  LDL.LU R144, [R1+0x20a0] ;  /* 0x0020a00001907983 */ /* 0x000f280000300800 */
[----:B------:R1:W-:Y:S04]  /*74690*/  @P4 STG.E desc[UR6][R76.64], R141 ;  /* 0x0000008d4c004986 */ /* 0x0003e8000c101906 */
[----:B-1----:R-:W4:Y:S04]  /*746a0*/  LDL.LU R141, [R1+0xc08] ;  /* 0x000c0800018d7983 */ /* 0x002f280000300800 */
[----:B------:R-:W4:Y:S01]  /*746b0*/  LDL.LU R150, [R1+0x408] ;  /* 0x0004080001967983 */ /* 0x000f220000300800 */
[----:B------:R-:W-:-:S03]  /*746c0*/  VIADD R78, R10, 0xc ;  /* 0x0000000c0a4e7836 */ /* 0x000fc60000000000 */
[----:B------:R-:W4:Y:S02]  /*746d0*/  LDL.LU R148, [R1+0x18] ;  /* 0x0000180001947983 */ /* 0x000f240000300800 */
        /* <DEDUP_REMOVED lines=11> */
[----:B------:R1:W-:Y:S01]  /*74790*/  @P5 STG.E desc[UR6][R76.64], R147 ;  /* 0x000000934c005986 */ /* 0x0003e2000c101906 */
[----:B------:R-:W-:Y:S02]  /*747a0*/  ISETP.LT.AND P5, PT, R13, UR9, !P4 ;  /* 0x000000090d007c0c */ /* 0x000fe4000e7a1270 */
[----:B------:R-:W-:Y:S01]  /*747b0*/  ISETP.LT.AND P4, PT, R14, UR8, !P4 ;  /* 0x000000080e007c0c */ /* 0x000fe2000e781270 */
[----:B------:R-:W-:Y:S01]  /*747c0*/  ULDC.64 UR8, c[0x0][0x228] ;  /* 0x00008a0000087ab9 */ /* 0x000fe20000000a00 */
[----:B-1----:R-:W-:-:S09]  /*747d0*/  IMAD.WIDE R76, R146, 0x4, R6 ;  /* 0x00000004924c7825 */ /* 0x002fd200078e0206 */
[----:B--2---:R1:W-:Y:S04]  /*747e0*/  @P5 STG.E desc[UR6][R76.64], R145 ;  /* 0x000000914c005986 */ /* 0x0043e8000c101906 */
[----:B-1----:R-:W2:Y:S01]  /*747f0*/  LDL.LU R145, [R1+0x1e4c] ;  /* 0x001e4c0001917983 */ /* 0x002ea20000300800 */
[----:B------:R-:W-:-:S03]  /*74800*/  IMAD.WIDE R76, R146, 0x4, R8 ;  /* 0x00000004924c7825 */ /* 0x000fc600078e0208 */
[----:B------:R-:W2:Y:S04]  /*74810*/  LDL.LU R146, [R1+0x20a4] ;  /* 0x0020a40001927983 */ /* 0x000ea80000300800 */
[----:B---3--:R1:W-:Y:S04]  /*74820*/  @P4 STG.E desc[UR6][R76.64], R140 ;  /* 0x0000008c4c004986 */ /* 0x0083e8000c101906 */
[----:B-1----:R-:W3:Y:S01]  /*74830*/  LDL.LU R140, [R1+0x1e3c] ;  /* 0x001e3c00018c7983 */ /* 0x002ee20000300800 */
[----:B------:R-:W-:Y:S01]  /*74840*/  ISETP.GE.AND P4, PT, R78, UR9, PT ;  /* 0x000000094e007c0c */ /* 0x000fe2000bf86270 */
[----:B------:R-:W-:Y:S01]  /*74850*/  IMAD.WIDE R76, R143, 0x4, R2 ;  /* 0x000000048f4c7825 */ /* 0x000fe200078e0202 */
[----:B------:R-:W-:Y:S01]  /*74860*/  ULDC UR9, c[0x0][0x228] ;  /* 0x00008a0000097ab9 */ /* 0x000fe20000000800 */
[----:B------:R-:W3:Y:S01]  /*74870*/  LDL.LU R147, [R1+0x1c0c] ;  /* 0x001c0c0001937983 */ /* 0x000ee20000300800 */
        /* <DEDUP_REMOVED lines=26> */
[----:B------:R-:W-:Y:S01]  /*74a20*/  ULDC UR9, c[0x0][0x228] ;  /* 0x00008a0000097ab9 */ /* 0x000fe20000000800 */
[----:B-1----:R-:W-:-:S11]  /*74a30*/  IMAD.WIDE R76, R144, 0x4, R4 ;  /* 0x00000004904c7825 */ /* 0x002fd600078e0204 */
[----:B---3--:R1:W-:Y:S04]  /*74a40*/  @P5 STG.E desc[UR6][R76.64], R140 ;  /* 0x0000008c4c005986 */ /* 0x0083e8000c101906 */
[----:B-1----:R-:W2:Y:S01]  /*74a50*/  LDL.LU R140, [R1+0xc] ;  /* 0x00000c00018c7983 */ /* 0x002ea20000300800 */
[----:B------:R-:W-:Y:S01]  /*74a60*/  ISETP.LT.AND P5, PT, R13, UR9, !P4 ;  /* 0x000000090d007c0c */ /* 0x000fe2000e7a1270 */
[----:B------:R-:W-:Y:S02]  /*74a70*/  IMAD.WIDE R76, R144, 0x4, R6 ;  /* 0x00000004904c7825 */ /* 0x000fe400078e0206 */
[----:B------:R-:W3:Y:S01]  /*74a80*/  LDL.LU R145, [R1+0x20a8] ;  /* 0x0020a80001917983 */ /* 0x000ee20000300800 */
[----:B------:R-:W-:Y:S01]  /*74a90*/  ISETP.LT.AND P4, PT, R14, UR8, !P4 ;  /* 0x000000080e007c0c */ /* 0x000fe2000e781270 */
[----:B------:R-:W-:Y:S01]  /*74aa0*/  VIADD R78, R10, 0xf ;  /* 0x0000000f0a4e7836 */ /* 0x000fe20000000000 */
[----:B------:R-:W-:-:S07]  /*74ab0*/  ULDC.64 UR8, c[0x0][0x228] ;  /* 0x00008a0000087ab9 */ /* 0x000fce0000000a00 */
[----:B------:R1:W-:Y:S02]  /*74ac0*/  @P5 STG.E desc[UR6][R76.64], R147 ;  /* 0x000000934c005986 */ /* 0x0003e4000c101906 */
[----:B-1----:R-:W-:Y:S02]  /*74ad0*/  IMAD.WIDE R76, R144, 0x4, R8 ;  /* 0x00000004904c7825 */ /* 0x002fe400078e0208 */
[----:B------:R-:W3:Y:S04]  /*74ae0*/  LDL.LU R144, [R1+0x1c10] ;  /* 0x001c100001907983 */ /* 0x000ee80000300800 */
[----:B----4-:R1:W-:Y:S01]  /*74af0*/  @P4 STG.E desc[UR6][R76.64], R141 ;  /* 0x0000008d4c004986 */ /* 0x0103e2000c101906 */
[----:B------:R-:W-:Y:S01]  /*74b00*/  ISETP.GE.AND P4, PT, R78, UR9, PT ;  /* 0x000000094e007c0c */ /* 0x000fe2000bf86270 */
[----:B------:R-:W-:-:S02]  /*74b10*/  ULDC UR9, c[0x0][0x228] ;  /* 0x00008a0000097ab9 */ /* 0x000fc40000000800 */
[----:B-1----:R-:W4:Y:S01]  /*74b20*/  LDL.LU R141, [R1+0x1810] ;  /* 0x00181000018d7983 */ /* 0x002f220000300800 */
[----:B------:R-:W-:Y:S01]  /*74b30*/  ISETP.LT.AND P5, PT, R11, UR10, !P4 ;  /* 0x0000000a0b007c0c */ /* 0x000fe2000e7a1270 */
[----:B------:R-:W-:Y:S01]  /*74b40*/  IMAD.WIDE R76, R146, 0x4, R2 ;  /* 0x00000004924c7825 */ /* 0x000fe200078e0202 */
[----:B------:R-:W-:Y:S01]  /*74b50*/  ULDC UR10, c[0x0][0x228] ;  /* 0x00008a00000a7ab9 */ /* 0x000fe20000000800 */
[----:B------:R-:W4:Y:S10]  /*74b60*/  LDL.LU R147, [R1+0x1410] ;  /* 0x0014100001937983 */ /* 0x000f340000300800 */
[----:B------:R1:W-:Y:S01]  /*74b70*/  @P5 STG.E desc[UR6][R76.64], R143 ;  /* 0x0000008f4c005986 */ /* 0x0003e2000c101906 */
[----:B------:R-:W-:Y:S01]  /*74b80*/  ISETP.LT.AND P5, PT, R12, UR9, !P4 ;  /* 0x000000090c007c0c */ /* 0x000fe2000e7a1270 */
[----:B------:R-:W-:Y:S01]  /*74b90*/  ULDC UR9, c[0x0][0x228] ;  /* 0x00008a0000097ab9 */ /* 0x000fe20000000800 */
[----:B-1----:R-:W-:-:S11]  /*74ba0*/  IMAD.WIDE R76, R146, 0x4, R4 ;  /* 0x00000004924c7825 */ /* 0x002fd600078e0204 */
[----:B------:R1:W-:Y:S04]  /*74bb0*/  @P5 STG.E desc[UR6][R76.64], R142 ;  /* 0x0000008e4c005986 */ /* 0x0003e8000c101906 */
[----:B-1----:R-:W4:Y:S01]  /*74bc0*/  LDL.LU R142, [R1+0x1010] ;  /* 0x00101000018e7983 */ /* 0x002f220000300800 */
[----:B------:R-:W-:Y:S01]  /*74bd0*/  ISETP.LT.AND P5, PT, R13, UR9, !P4 ;  /* 0x000000090d007c0c */ /* 0x000fe2000e7a1270 */
[----:B------:R-:W-:Y:S02]  /*74be0*/  IMAD.WIDE R76, R146, 0x4, R6 ;  /* 0x00000004924c7825 */ /* 0x000fe400078e0206 */
[----:B------:R-:W4:Y:S01]  /*74bf0*/  LDL.LU R143, [R1+0x20ac] ;  /* 0x0020ac00018f7983 */ /* 0x000f220000300800 */
[----:B------:R-:W-:Y:S01]  /*74c00*/  ISETP.LT.AND P4, PT, R14, UR8, !P4 ;  /* 0x000000080e007c0c */ /* 0x000fe2000e781270 */
[----:B------:R-:W-:Y:S01]  /*74c10*/  VIADD R78, R10, 0x10 ;  /* 0x000000100a4e7836 */ /* 0x000fe20000000000 */
[----:B------:R-:W-:-:S07]  /*74c20*/  ULDC.64 UR8, c[0x0][0x228] ;  /* 0x00008a0000087ab9 */ /* 0x000fce0000000a00 */
[----:B------:R1:W-:Y:S04]  /*74c30*/  @P5 STG.E desc[UR6][R76.64], R148 ;  /* 0x000000944c005986 */ /* 0x0003e8000c101906 */
[----:B-1----:R-:W4:Y:S01]  /*74c40*/  LDL.LU R148, [R1+0xc10] ;  /* 0x000c100001947983 */ /* 0x002f220000300800 */
[----:B------:R-:W-:-:S05]  /*74c50*/  IMAD.WIDE R76, R146, 0x4, R8 ;  /* 0x00000004924c7825 */ /* 0x000fca00078e0208 */
[----:B--2---:R1:W-:Y:S04]  /*74c60*/  @P4 STG.E desc[UR6][R76.64], R140 ;  /* 0x0000008c4c004986 */ /* 0x0043e8000c101906 */
[----:B-1----:R-:W2:Y:S01]  /*74c70*/  LDL.LU R140, [R1+0x810] ;  /* 0x00081000018c7983 */ /* 0x002ea20000300800 */
[----:B------:R-:W-:Y:S01]  /*74c80*/  ISETP.GE.AND P4, PT, R78, UR9, PT ;  /* 0x000000094e007c0c */ /* 0x000fe2000bf86270 */
[----:B---3--:R-:W-:Y:S01]  /*74c90*/  IMAD.WIDE R76, R145, 0x4, R2 ;  /* 0x00000004914c7825 */ /* 0x008fe200078e0202 */
[----:B------:R-:W-:Y:S01]  /*74ca0*/  ULDC UR9, c[0x0][0x228] ;  /* 0x00008a0000097ab9 */ /* 0x000fe20000000800 */
[----:B------:R-:W3:Y:S01]  /*74cb0*/  LDL.LU R146, [R1+0x20b0] ;  /* 0x0020b00001927983 */ /* 0x000ee20000300800 */
[----:B------:R-:W-:Y:S01]  /*74cc0*/  ISETP.LT.AND P5, PT, R11, UR10, !P4 ;  /* 0x0000000a0b007c0c */ /* 0x000fe2000e7a1270 */
[----:B------:R-:W-:Y:S01]  /*74cd0*/  VIADD R78, R10, 0x11 ;  /* 0x000000110a4e7836 */ /* 0x000fe20000000000 */
[----:B------:R-:W-:-:S11]  /*74ce0*/  ULDC UR10, c[0x0][0x228] ;  /* 0x00008a00000a7ab9 */ /* 0x000fd60000000800 */
[----:B------:R1:W-:Y:S01]  /*74cf0*/  @P5 STG.E desc[UR6][R76.64], R144 ;  /* 0x000000904c005986 */ /* 0x0003e2000c101906 */
[----:B------:R-:W-:Y:S01]  /*74d00*/  ISETP.LT.AND P5, PT, R12, UR9, !P4 ;  /* 0x000000090c007c0c */ /* 0x000fe2000e7a1270 */
[----:B------:R-:W-:Y:S02]  /*74d10*/  ULDC UR9, c[0x0][0x228] ;  /* 0x00008a0000097ab9 */ /* 0x000fe40000000800 */
[----:B-1----:R-:W3:Y:S01]  /*74d20*/  LDL.LU R144, [R1+0x410] ;  /* 0x0004100001907983 */ /* 0x002ee20000300800 */
[----:B------:R-:W-:-:S09]  /*74d30*/  IMAD.WIDE R76, R145, 0x4, R4 ;  /* 0x00000004914c7825 */ /* 0x000fd200078e0204 */
[----:B----4-:R1:W-:Y:S04]  /*74d40*/  @P5 STG.E desc[UR6][R76.64], R141 ;  /* 0x0000008d4c005986 */ /* 0x0103e8000c101906 */
[----:B-1----:R-:W4:Y:S01]  /*74d50*/  LDL.LU R141, [R1+0x20] ;  /* 0x00002000018d7983 */ /* 0x002f220000300800 */
        /* <DEDUP_REMOVED lines=9> */
[----:B------:R-:W-:Y:S01]  /*74df0*/  ISETP.GE.AND P4, PT, R78, UR9, PT ;  /* 0x000000094e007c0c */ /* 0x000fe2000bf86270 */
[----:B------:R-:W-:-:S02]  /*74e00*/  ULDC UR9, c[0x0][0x228] ;  /* 0x00008a0000097ab9 */ /* 0x000fc40000000800 */
[----:B-1----:R-:W4:Y:S01]  /*74e10*/  LDL.LU R142, [R1+0x1814] ;  /* 0x00181400018e7983 */ /* 0x002f220000300800 */
[----:B------:R-:W-:Y:S01]  /*74e20*/  ISETP.LT.AND P5, PT, R11, UR10, !P4 ;  /* 0x0000000a0b007c0c */ /* 0x000fe2000e7a1270 */
[----:B------:R-:W-:Y:S01]  /*74e30*/  IMAD.WIDE R76, R143, 0x4, R2 ;  /* 0x000000048f4c7825 */ /* 0x000fe200078e0202 */
[----:B------:R-:W-:-:S11]  /*74e40*/  ULDC UR10, c[0x0][0x228] ;  /* 0x00008a00000a7ab9 */ /* 0x000fd60000000800 */
[----:B------:R1:W-:Y:S01]  /*74e50*/  @P5 STG.E desc[UR6][R76.64], R148 ;  /* 0x000000944c005986 */ /* 0x0003e2000c101906 */
[----:B------:R-:W-:Y:S01]  /*74e60*/  ISETP.LT.AND P5, PT, R12, UR9, !P4 ;  /* 0x000000090c007c0c */ /* 0x000fe2000e7a1270 */
[----:B------:R-:W-:Y:S02]  /*74e70*/  ULDC UR9, c[0x0][0x228] ;  /* 0x00008a0000097ab9 */ /* 0x000fe40000000800 */
[----:B-1----:R-:W4:Y:S01]  /*74e80*/  LDL.LU R148, [R1+0x1414] ;  /* 0x0014140001947983 */ /* 0x002f220000300800 */
[----:B------:R-:W-:-:S09]  /*74e90*/  IMAD.WIDE R76, R143, 0x4, R4 ;  /* 0x000000048f4c7825 */ /* 0x000fd200078e0204 */
[----:B--2---:R1:W-:Y:S04]  /*74ea0*/  @P5 STG.E desc[UR6][R76.64], R140 ;  /* 0x0000008c4c005986 */ /* 0x0043e8000c101906 */
[----:B-1----:R-:W2:Y:S01]  /*74eb0*/  LDL.LU R140, [R1+0x1014] ;  /* 0x00101400018c7983 */ /* 0x002ea20000300800 */
[----:B------:R-:W-:Y:S01]  /*74ec0*/  ISETP.LT.AND P5, PT, R13, UR9, !P4 ;  /* 0x000000090d007c0c */ /* 0x000fe2000e7a1270 */
[----:B------:R-:W-:Y:S01]  /*74ed0*/  IMAD.WIDE R76, R143, 0x4, R6 ;  /* 0x000000048f4c7825 */ /* 0x000fe200078e0206 */
[----:B------:R-:W-:Y:S01]  /*74ee0*/  ISETP.LT.AND P4, PT, R14, UR8, !P4 ;  /* 0x000000080e007c0c */ /* 0x000fe2000e781270 */
[----:B------:R-:W-:-:S10]  /*74ef0*/  ULDC.64 UR8, c[0x0][0x228] ;  /* 0x00008a0000087ab9 */ /* 0x000fd40000000a00 */
[----:B---3--:R1:W-:Y:S02]  /*74f00*/  @P5 STG.E desc[UR6][R76.64], R144 ;  /* 0x000000904c005986 */ /* 0x0083e4000c101906 */
[----:B-1----:R-:W-:Y:S02]  /*74f10*/  IMAD.WIDE R76, R143, 0x4, R8 ;  /* 0x000000048f4c7825 */ /* 0x002fe400078e0208 */
[----:B------:R-:W3:Y:S04]  /*74f20*/  LDL.LU R143, [R1+0x20b8] ;  /* 0x0020b800018f7983 */ /* 0x000ee80000300800 */
[----:B------:R-:W3:Y:S04]  /*74f30*/  LDL.LU R144, [R1+0xc14] ;  /* 0x000c140001907983 */ /* 0x000ee80000300800 */
[----:B----4-:R1:W-:Y:S01]  /*74f40*/  @P4 STG.E desc[UR6][R76.64], R141 ;  /* 0x0000008d4c004986 */ /* 0x0103e2000c101906 */
        /* <DEDUP_REMOVED lines=22> */
[----:B--2---:R1:W-:Y:S04]  /*750b0*/  @P4 STG.E desc[UR6][R76.64], R140 ;  /* 0x0000008c4c004986 */ /* 0x0043e8000c101906 */
[----:B-1----:R-:W2:Y:S01]  /*750c0*/  LDL.LU R140, [R1+0x1c18] ;  /* 0x001c1800018c7983 */ /* 0x002ea20000300800 */
[----:B------:R-:W-:Y:S01]  /*750d0*/  ISETP.GE.AND P4, PT, R78, UR9, PT ;  /* 0x000000094e007c0c */ /* 0x000fe2000bf86270 */
[----:B------:R-:W-:Y:S01]  /*750e0*/  IMAD.WIDE R76, R145, 0x4, R2 ;  /* 0x00000004914c7825 */ /* 0x000fe200078e0202 */
[----:B------:R-:W-:Y:S01]  /*750f0*/  ULDC UR9, c[0x0][0x228] ;  /* 0x00008a0000097ab9 */ /* 0x000fe20000000800 */
[----:B------:R-:W2:Y:S01]  /*75100*/  LDL.LU R148, [R1+0x1818] ;  /* 0x0018180001947983 */ /* 0x000ea20000300800 */
[----:B------:R-:W-:Y:S01]  /*75110*/  ISETP.LT.AND P5, PT, R11, UR10, !P4 ;  /* 0x0000000a0b007c0c */ /* 0x000fe2000e7a1270 */
[----:B------:R-:W-:Y:S01]  /*75120*/  VIADD R78, R10, 0x14 ;  /* 0x000000140a4e7836 */ /* 0x000fe20000000000 */
[----:B------:R-:W-:-:S11]  /*75130*/  ULDC UR10, c[0x0][0x228] ;  /* 0x00008a00000a7ab9 */ /* 0x000fd60000000800 */
        /* <DEDUP_REMOVED lines=14> */
[----:B------:R1:W-:Y:S04]  /*75220*/  @P4 STG.E desc[UR6][R76.64], R142 ;  /* 0x0000008e4c004986 */ /* 0x0003e8000c101906 */
[----:B-1----:R-:W4:Y:S04]  /*75230*/  LDL.LU R142, [R1+0xc18] ;  /* 0x000c1800018e7983 */ /* 0x002f280000300800 */
[----:B------:R-:W4:Y:S01]  /*75240*/  LDL.LU R150, [R1+0x818] ;  /* 0x0008180001967983 */ /* 0x000f220000300800 */
[----:B------:R-:W-:Y:S01]  /*75250*/  ISETP.GE.AND P4, PT, R78, UR9, PT ;  /* 0x000000094e007c0c */ /* 0x000fe2000bf86270 */
[----:B------:R-:W-:Y:S01]  /*75260*/  IMAD.WIDE R76, R143, 0x4, R2 ;  /* 0x000000048f4c7825 */ /* 0x000fe200078e0202 */
[----:B------:R-:W-:Y:S01]  /*75270*/  ULDC UR9, c[0x0][0x228] ;  /* 0x00008a0000097ab9 */ /* 0x000fe20000000800 */
[----:B------:R-:W4:Y:S01]  /*75280*/  LDL.LU R147, [R1+0x418] ;  /* 0x0004180001937983 */ /* 0x000f220000300800 */
[----:B------:R-:W-:Y:S01]  /*75290*/  ISETP.LT.AND P5, PT, R11, UR10, !P4 ;  /* 0x0000000a0b007c0c */ /* 0x000fe2000e7a1270 */
[----:B------:R-:W-:Y:S01]  /*752a0*/  VIADD R78, R10, 0x15 ;  /* 0x000000150a4e7836 */ /* 0x000fe20000000000 */
[----:B------:R-:W-:-:S11]  /*752b0*/  ULDC UR10, c[0x0][0x228] ;  /* 0x00008a00000a7ab9 */ /* 0x000fd60000000800 */
[----:B--2---:R1:W-:Y:S04]  /*752c0*/  @P5 STG.E desc[UR6][R76.64], R140 ;  /* 0x0000008c4c005986 */ /* 0x0043e8000c101906 */
[----:B-1----:R-:W2:Y:S01]  /*752d0*/  LDL.LU R140, [R1+0x28] ;  /* 0x00002800018c7983 */ /* 0x002ea20000300800 */
[----:B------:R-:W-:Y:S01]  /*752e0*/  ISETP.LT.AND P5, PT, R12, UR9, !P4 ;  /* 0x000000090c007c0c */ /* 0x000fe2000e7a1270 */
[----:B------:R-:W-:Y:S01]  /*752f0*/  IMAD.WIDE R76, R143, 0x4, R4 ;  /* 0x000000048f4c7825 */ /* 0x000fe200078e0204 */
[----:B------:R-:W-:-:S11]  /*75300*/  ULDC UR9, c[0x0][0x228] ;  /* 0x00008a0000097ab9 */ /* 0x000fd60000000800 */
[----:B------:R1:W-:Y:S01]  /*75310*/  @P5 STG.E desc[UR6][R76.64], R148 ;  /* 0x000000944c005986 */ /* 0x0003e2000c101906 */
[----:B------:R-:W-:Y:S02]  /*75320*/  ISETP.LT.AND P5, PT, R13, UR9, !P4 ;  /* 0x000000090d007c0c */ /* 0x000fe4000e7a1270 */
[----:B------:R-:W-:Y:S01]  /*75330*/  ISETP.LT.AND P4, PT, R14, UR8, !P4 ;  /* 0x000000080e007c0c */ /* 0x000fe2000e781270 */
[----:B------:R-:W-:Y:S01]  /*75340*/  ULDC.64 UR8, c[0x0][0x228] ;  /* 0x00008a0000087ab9 */ /* 0x000fe20000000a00 */
[----:B-1----:R-:W-:-:S09]  /*75350*/  IMAD.WIDE R76, R143, 0x4, R6 ;  /* 0x000000048f4c7825 */ /* 0x002fd200078e0206 */
[----:B---3--:R1:W-:Y:S04]  /*75360*/  @P5 STG.E desc[UR6][R76.64], R144 ;  /* 0x000000904c005986 */ /* 0x0083e8000c101906 */
[----:B-1----:R-:W3:Y:S01]  /*75370*/  LDL.LU R144, [R1+0x1c1c] ;  /* 0x001c1c0001907983 */ /* 0x002ee20000300800 */
[----:B------:R-:W-:-:S03]  /*75380*/  IMAD.WIDE R76, R143, 0x4, R8 ;  /* 0x000000048f4c7825 */ /* 0x000fc600078e0208 */
[----:B------:R-:W3:Y:S04]  /*75390*/  LDL.LU R143, [R1+0x20c4] ;  /* 0x0020c400018f7983 */ /* 0x000ee80000300800 */
        /* <DEDUP_REMOVED lines=33> */
[----:B------:R-:W-:Y:S01]  /*755b0*/  ULDC UR9, c[0x0][0x228] ;  /* 0x00008a0000097ab9 */ /* 0x000fe20000000800 */
[----:B-1----:R-:W-:-:S11]  /*755c0*/  IMAD.WIDE R76, R145, 0x4, R4 ;  /* 0x00000004914c7825 */ /* 0x002fd600078e0204 */
[----:B----4-:R1:W-:Y:S04]  /*755d0*/  @P5 STG.E desc[UR6][R76.64], R141 ;  /* 0x0000008d4c005986 */ /* 0x0103e8000c101906 */
[----:B-1----:R-:W3:Y:S01]  /*755e0*/  LDL.LU R141, [R1+0x2c] ;  /* 0x00002c00018d7983 */ /* 0x002ee20000300800 */
[----:B------:R-:W-:Y:S01]  /*755f0*/  ISETP.LT.AND P5, PT, R13, UR9, !P4 ;  /* 0x000000090d007c0c */ /* 0x000fe2000e7a1270 */
[----:B------:R-:W-:Y:S02]  /*75600*/  IMAD.WIDE R76, R145, 0x4, R6 ;  /* 0x00000004914c7825 */ /* 0x000fe400078e0206 */
[----:B------:R-:W4:Y:S01]  /*75610*/  LDL.LU R144, [R1+0x20c8] ;  /* 0x0020c80001907983 */ /* 0x000f220000300800 */
[----:B------:R-:W-:Y:S01]  /*75620*/  ISETP.LT.AND P4, PT, R14, UR8, !P4 ;  /* 0x000000080e007c0c */ /* 0x000fe2000e781270 */
[----:B------:R-:W-:-:S08]  /*75630*/  ULDC.64 UR8, c[0x0][0x228] ;  /* 0x00008a0000087ab9 */ /* 0x000fd00000000a00 */
        /* <DEDUP_REMOVED lines=8> */
[C---:B------:R-:W-:Y:S01]  /*756c0*/  IMAD.WIDE R76, R143.reuse, 0x4, R2 ;  /* 0x000000048f4c7825 */ /* 0x040fe200078e0202 */
[----:B------:R-:W-:Y:S01]  /*756d0*/  ULDC UR10, c[0x0][0x228] ;  /* 0x00008a00000a7ab9 */ /* 0x000fe20000000800 */
[----:B------:R-:W4:Y:S10]  /*756e0*/  LDL.LU R148, [R1+0x1420] ;  /* 0x0014200001947983 */ /* 0x000f340000300800 */
[----:B------:R1:W-:Y:S01]  /*756f0*/  @P5 STG.E desc[UR6][R76.64], R146 ;  /* 0x000000924c005986 */ /* 0x0003e2000c101906 */
[----:B------:R-:W-:Y:S01]  /*75700*/  ISETP.LT.AND P5, PT, R12, UR9, !P4 ;  /* 0x000000090c007c0c */ /* 0x000fe2000e7a1270 */
[----:B------:R-:W-:Y:S01]  /*75710*/  ULDC UR9, c[0x0][0x228] ;  /* 0x00008a0000097ab9 */ /* 0x000fe20000000800 */
[----:B-1----:R-:W-:-:S11]  /*75720*/  IMAD.WIDE R76, R143, 0x4, R4 ;  /* 0x000000048f4c7825 */ /* 0x002fd600078e0204 */
[----:B--2---:R1:W-:Y:S04]  /*75730*/  @P5 STG.E desc[UR6][R76.64], R140 ;  /* 0x0000008c4c005986 */ /* 0x0043e8000c101906 */
[----:B-1----:R-:W2:Y:S01]  /*75740*/  LDL.LU R140, [R1+0x1020] ;  /* 0x00102000018c7983 */ /* 0x002ea20000300800 */
[----:B------:R-:W-:Y:S01]  /*75750*/  ISETP.LT.AND P5, PT, R13, UR9, !P4 ;  /* 0x000000090d007c0c */ /* 0x000fe2000e7a1270 */
[----:B------:R-:W-:Y:S02]  /*75760*/  IMAD.WIDE R76, R143, 0x4, R6 ;  /* 0x000000048f4c7825 */ /* 0x000fe400078e0206 */
[----:B------:R-:W2:Y:S01]  /*75770*/  LDL.LU R146, [R1+0x20cc] ;  /* 0x0020cc0001927983 */ /* 0x000ea20000300800 */
[----:B------:R-:W-:Y:S01]  /*75780*/  ISETP.LT.AND P4, PT, R14, UR8, !P4 ;  /* 0x000000080e007c0c */ /* 0x000fe2000e781270 */
[----:B------:R-:W-:Y:S01]  /*75790*/  VIADD R78, R10, 0x18 ;  /* 0x000000180a4e7836 */ /* 0x000fe20000000000 */
[----:B------:R-:W-:-:S07]  /*757a0*/  ULDC.64 UR8, c[0x0][0x228] ;  /* 0x00008a0000087ab9 */ /* 0x000fce0000000a00 */
[----:B------:R1:W-:Y:S04]  /*757b0*/  @P5 STG.E desc[UR6][R76.64], R147 ;  /* 0x000000934c005986 */ /* 0x0003e8000c101906 */
[----:B-1----:R-:W2:Y:S01]  /*757c0*/  LDL.LU R147, [R1+0xc20] ;  /* 0x000c200001937983 */ /* 0x002ea20000300800 */
[----:B------:R-:W-:-:S05]  /*757d0*/  IMAD.WIDE R76, R143, 0x4, R8 ;  /* 0x000000048f4c7825 */ /* 0x000fca00078e0208 */
[----:B---3--:R1:W-:Y:S01]  /*757e0*/  @P4 STG.E desc[UR6][R76.64], R141 ;  /* 0x0000008d4c004986 */ /* 0x0083e2000c101906 */
[----:B------:R-:W-:Y:S01]  /*757f0*/  ISETP.GE.AND P4, PT, R78, UR9, PT ;  /* 0x000000094e007c0c */ /* 0x000fe2000bf86270 */
[----:B------:R-:W-:Y:S02]  /*75800*/  ULDC UR9, c[0x0][0x228] ;  /* 0x00008a0000097ab9 */ /* 0x000fe40000000800 */
[----:B-1----:R-:W3:Y:S01]  /*75810*/  LDL.LU R141, [R1+0x820] ;  /* 0x00082000018d7983 */ /* 0x002ee20000300800 */
[----:B------:R-:W-:Y:S01]  /*75820*/  ISETP.LT.AND P5, PT, R11, UR10, !P4 ;  /* 0x0000000a0b007c0c */ /* 0x000fe2000e7a1270 */
[----:B----4-:R-:W-:Y:S01]  /*75830*/  IMAD.WIDE R76, R144, 0x4, R2 ;  /* 0x00000004904c7825 */ /* 0x010fe200078e0202 */
[----:B------:R-:W-:Y:S01]  /*75840*/  ULDC UR10, c[0x0][0x228] ;  /* 0x00008a00000a7ab9 */ /* 0x000fe20000000800 */
[----:B------:R-:W4:Y:S10]  /*75850*/  LDL.LU R143, [R1+0x20d0] ;  /* 0x0020d000018f7983 */ /* 0x000f340000300800 */
[----:B------:R1:W-:Y:S01]  /*75860*/  @P5 STG.E desc[UR6][R76.64], R145 ;  /* 0x000000914c005986 */ /* 0x0003e2000c101906 */
[----:B------:R-:W-:Y:S01]  /*75870*/  ISETP.LT.AND P5, PT, R12, UR9, !P4 ;  /* 0x000000090c007c0c */ /* 0x000fe2000e7a1270 */
[----:B------:R-:W-:-:S02]  /*75880*/  ULDC UR9, c[0x0][0x228] ;  /* 0x00008a0000097ab9 */ /* 0x000fc40000000800 */
        /* <DEDUP_REMOVED lines=12> */
[----:B--2---:R1:W-:Y:S04]  /*75950*/  @P4 STG.E desc[UR6][R76.64], R140 ;  /* 0x0000008c4c004986 */ /* 0x0043e8000c101906 */
[----:B-1----:R-:W2:Y:S01]  /*75960*/  LDL.LU R140, [R1+0x1824] ;  /* 0x00182400018c7983 */ /* 0x002ea20000300800 */
[----:B------:R-:W-:-:S05]  /*75970*/  VIADD R78, R10, 0x19 ;  /* 0x000000190a4e7836 */ /* 0x000fca0000000000 */
        /* <DEDUP_REMOVED lines=9> */
[----:B-1----:R-:W2:Y:S01]  /*75a10*/  LDL.LU R147, [R1+0x1424] ;  /* 0x0014240001937983 */ /* 0x002ea20000300800 */
[----:B------:R-:W-:-:S09]  /*75a20*/  IMAD.WIDE R76, R146, 0x4, R4 ;  /* 0x00000004924c7825 */ /* 0x000fd200078e0204 */
[----:B---3--:R1:W-:Y:S04]  /*75a30*/  @P5 STG.E desc[UR6][R76.64], R141 ;  /* 0x0000008d4c005986 */ /* 0x0083e8000c101906 */
[----:B-1----:R-:W3:Y:S01]  /*75a40*/  LDL.LU R141, [R1+0x1024] ;  /* 0x00102400018d7983 */ /* 0x002ee20000300800 */
[----:B------:R-:W-:Y:S01]  /*75a50*/  ISETP.LT.AND P5, PT, R13, UR9, !P4 ;  /* 0x000000090d007c0c */ /* 0x000fe2000e7a1270 */
[----:B------:R-:W-:Y:S01]  /*75a60*/  IMAD.WIDE R76, R146, 0x4, R6 ;  /* 0x00000004924c7825 */ /* 0x000fe200078e0206 */
[----:B------:R-:W-:Y:S01]  /*75a70*/  ISETP.LT.AND P4, PT, R14, UR8, !P4 ;  /* 0x000000080e007c0c */ /* 0x000fe2000e781270 */
[----:B------:R-:W-:-:S10]  /*75a80*/  ULDC.64 UR8, c[0x0][0x228] ;  /* 0x00008a0000087ab9 */ /* 0x000fd40000000a00 */
[----:B----4-:R1:W-:Y:S02]  /*75a90*/  @P5 STG.E desc[UR6][R76.64], R145 ;  /* 0x000000914c005986 */ /* 0x0103e4000c101906 */
        /* <DEDUP_REMOVED lines=17> */
[----:B------:R-:W-:Y:S02]  /*75bb0*/  ISETP.LT.AND P5, PT, R13, UR9, !P4 ;  /* 0x000000090d007c0c */ /* 0x000fe4000e7a1270 */
[----:B------:R-:W-:Y:S01]  /*75bc0*/  ISETP.LT.AND P4, PT, R14, UR8, !P4 ;  /* 0x000000080e007c0c */ /* 0x000fe2000e781270 */
[----:B------:R-:W-:Y:S01]  /*75bd0*/  IMAD.WIDE R76, R143, 0x4, R6 ;  /* 0x000000048f4c7825 */ /* 0x000fe200078e0206 */
[----:B------:R-:W-:-:S03]  /*75be0*/  ULDC.64 UR8, c[0x0][0x228] ;  /* 0x00008a0000087ab9 */ /* 0x000fc60000000a00 */
[----:B------:R-:W-:-:S06]  /*75bf0*/  VIADD R78, R10, 0x1b ;  /* 0x0000001b0a4e7836 */ /* 0x000fcc0000000000 */
[----:B------:R1:W-:Y:S02]  /*75c00*/  @P5 STG.E desc[UR6][R76.64], R147 ;  /* 0x000000934c005986 */ /* 0x0003e4000c101906 */
[----:B-1----:R-:W-:Y:S02]  /*75c10*/  IMAD.WIDE R76, R143, 0x4, R8 ;  /* 0x000000048f4c7825 */ /* 0x002fe400078e0208 */
[----:B------:R-:W2:Y:S04]  /*75c20*/  LDL.LU R143, [R1+0x20dc] ;  /* 0x0020dc00018f7983 */ /* 0x000ea80000300800 */
[----:B---3--:R1:W-:Y:S01]  /*75c30*/  @P4 STG.E desc[UR6][R76.64], R141 ;  /* 0x0000008d4c004986 */ /* 0x0083e2000c101906 */
[----:B------:R-:W-:Y:S01]  /*75c40*/  ISETP.GE.AND P4, PT, R78, UR9, PT ;  /* 0x000000094e007c0c */ /* 0x000fe2000bf86270 */
[----:B------:R-:W-:-:S02]  /*75c50*/  ULDC UR9, c[0x0][0x228] ;  /* 0x00008a0000097ab9 */ /* 0x000fc40000000800 */
[----:B-1----:R-:W3:Y:S01]  /*75c60*/  LDL.LU R141, [R1+0x1c28] ;  /* 0x001c2800018d7983 */ /* 0x002ee20000300800 */
[----:B------:R-:W-:Y:S01]  /*75c70*/  ISETP.LT.AND P5, PT, R11, UR10, !P4 ;  /* 0x0000000a0b007c0c */ /* 0x000fe2000e7a1270 */
[----:B------:R-:W-:Y:S01]  /*75c80*/  IMAD.WIDE R76, R144, 0x4, R2 ;  /* 0x00000004904c7825 */ /* 0x000fe200078e0202 */
[----:B------:R-:W-:Y:S01]  /*75c90*/  ULDC UR10, c[0x0][0x228] ;  /* 0x00008a00000a7ab9 */ /* 0x000fe20000000800 */
[----:B------:R-:W3:Y:S10]  /*75ca0*/  LDL.LU R147, [R1+0x1828] ;  /* 0x0018280001937983 */ /* 0x000ef40000300800 */
[----:B----4-:R1:W-:Y:S01]  /*75cb0*/  @P5 STG.E desc[UR6][R76.64], R145 ;  /* 0x000000914c005986 */ /* 0x0103e2000c101906 */
[----:B------:R-:W-:Y:S01]  /*75cc0*/  ISETP.LT.AND P5, PT, R12, UR9, !P4 ;  /* 0x000000090c007c0c */ /* 0x000fe2000e7a1270 */
[----:B------:R-:W-:-:S02]  /*75cd0*/  ULDC UR9, c[0x0][0x228] ;  /* 0x00008a0000097ab9 */ /* 0x000fc40000000800 */
        /* <DEDUP_REMOVED lines=12> */
[----:B-1----:R-:W2:Y:S04]  /*75da0*/  LDL.LU R140, [R1+0xc28] ;  /* 0x000c2800018c7983 */ /* 0x002ea80000300800 */
[----:B------:R-:W2:Y:S01]  /*75db0*/  LDL.LU R150, [R1+0x828] ;  /* 0x0008280001967983 */ /* 0x000ea20000300800 */
[----:B------:R-:W-:-:S03]  /*75dc0*/  VIADD R78, R10, 0x1c ;  /* 0x0000001c0a4e7836 */ /* 0x000fc60000000000 */
[----:B------:R-:W2:Y:S02]  /*75dd0*/  LDL.LU R148, [R1+0x438] ;  /* 0x0004380001947983 */ /* 0x000ea40000300800 */
[----:B------:R-:W-:Y:S01]  /*75de0*/  ISETP.GE.AND P4, PT, R78, UR9, PT ;  /* 0x000000094e007c0c */ /* 0x000fe2000bf86270 */
[----:B------:R-:W-:Y:S01]  /*75df0*/  IMAD.WIDE R76, R146, 0x4, R2 ;  /* 0x00000004924c7825 */ /* 0x000fe200078e0202 */
[----:B------:R-:W-:Y:S02]  /*75e00*/  ULDC UR9, c[0x0][0x228] ;  /* 0x00008a0000097ab9 */ /* 0x000fe40000000800 */
        /* <DEDUP_REMOVED lines=8> */
[----:B------:R1:W-:Y:S01]  /*75e90*/  @P5 STG.E desc[UR6][R76.64], R147 ;  /* 0x000000934c005986 */ /* 0x0003e2000c101906 */
[----:B------:R-:W-:Y:S02]  /*75ea0*/  ISETP.LT.AND P5, PT, R13, UR9, !P4 ;  /* 0x000000090d007c0c */ /* 0x000fe4000e7a1270 */
[----:B------:R-:W-:Y:S01]  /*75eb0*/  ISETP.LT.AND P4, PT, R14, UR8, !P4 ;  /* 0x000000080e007c0c */ /* 0x000fe2000e781270 */
[----:B------:R-:W-:Y:S01]  /*75ec0*/  ULDC.64 UR8, c[0x0][0x228] ;  /* 0x00008a0000087ab9 */ /* 0x000fe20000000a00 */
[----:B-1----:R-:W-:-:S09]  /*75ed0*/  IMAD.WIDE R76, R146, 0x4, R6 ;  /* 0x00000004924c7825 */ /* 0x002fd200078e0206 */
[----:B----4-:R1:W-:Y:S04]  /*75ee0*/  @P5 STG.E desc[UR6][R76.64], R145 ;  /* 0x000000914c005986 */ /* 0x0103e8000c101906 */
[----:B-1----:R-:W4:Y:S01]  /*75ef0*/  LDL.LU R145, [R1+0x1c2c] ;  /* 0x001c2c0001917983 */ /* 0x002f220000300800 */
[----:B------:R-:W-:-:S03]  /*75f00*/  IMAD.WIDE R76, R146, 0x4, R8 ;  /* 0x00000004924c7825 */ /* 0x000fc600078e0208 */
[----:B------:R-:W4:Y:S04]  /*75f10*/  LDL.LU R146, [R1+0x20e4] ;  /* 0x0020e40001927983 */ /* 0x000f280000300800 */
[----:B------:R1:W-:Y:S04]  /*75f20*/  @P4 STG.E desc[UR6][R76.64], R142 ;  /* 0x0000008e4c004986 */ /* 0x0003e8000c101906 */
        /* <DEDUP_REMOVED lines=53> */
[----:B------:R1:W-:Y:S01]  /*76280*/  @P5 STG.E desc[UR6][R76.64], R143 ;  /* 0x0000008f4c005986 */ /* 0x0003e2000c101906 */
[----:B------:R-:W-:Y:S01]  /*76290*/  ISETP.LT.AND P5, PT, R12, UR9, !P4 ;  /* 0x000000090c007c0c */ /* 0x000fe2000e7a1270 */
[----:B------:R-:W-:Y:S01]  /*762a0*/  ULDC UR9, c[0x0][0x228] ;  /* 0x00008a0000097ab9 */ /* 0x000fe20000000800 */
[----:B-1----:R-:W-:-:S11]  /*762b0*/  IMAD.WIDE R76, R146, 0x4, R4 ;  /* 0x00000004924c7825 */ /* 0x002fd600078e0204 */
[----:B---3--:R1:W-:Y:S04]  /*762c0*/  @P5 STG.E desc[UR6][R76.64], R141 ;  /* 0x0000008d4c005986 */ /* 0x0083e8000c101906 */
[----:B-1----:R-:W3:Y:S01]  /*762d0*/  LDL.LU R141, [R1+0x1030] ;  /* 0x00103000018d7983 */ /* 0x002ee20000300800 */
[----:B------:R-:W-:Y:S01]  /*762e0*/  ISETP.LT.AND P5, PT, R13, UR9, !P4 ;  /* 0x000000090d007c0c */ /* 0x000fe2000e7a1270 */
[----:B------:R-:W-:Y:S02]  /*762f0*/  IMAD.WIDE R76, R146, 0x4, R6 ;  /* 0x00000004924c7825 */ /* 0x000fe400078e0206 */
[----:B------:R-:W3:Y:S01]  /*76300*/  LDL.LU R143, [R1+0x20ec] ;  /* 0x0020ec00018f7983 */ /* 0x000ee20000300800 */
[----:B------:R-:W-:Y:S01]  /*76310*/  ISETP.LT.AND P4, PT, R14, UR8, !P4 ;  /* 0x000000080e007c0c */ /* 0x000fe2000e781270 */
[----:B------:R-:W-:-:S08]  /*76320*/  ULDC.64 UR8, c[0x0][0x228] ;  /* 0x00008a0000087ab9 */ /* 0x000fd00000000a00 */
[----:B------:R1:W-:Y:S04]  /*76330*/  @P5 STG.E desc[UR6][R76.64], R148 ;  /* 0x000000944c005986 */ /* 0x0003e8000c101906 */
[----:B-1----:R-:W3:Y:S01]  /*76340*/  LDL.LU R148, [R1+0xc30] ;  /* 0x000c300001947983 */ /* 0x002ee20000300800 */
[----:B------:R-:W-:-:S05]  /*76350*/  IMAD.WIDE R76, R146, 0x4, R8 ;  /* 0x00000004924c7825 */ /* 0x000fca00078e0208 */
[----:B----4-:R1:W-:Y:S01]  /*76360*/  @P4 STG.E desc[UR6][R76.64], R142 ;  /* 0x0000008e4c004986 */ /* 0x0103e2000c101906 */
[----:B------:R-:W-:Y:S01]  /*76370*/  ISETP.GE.AND P4, PT, R78, UR9, PT ;  /* 0x000000094e007c0c */ /* 0x000fe2000bf86270 */
[----:B------:R-:W-:Y:S02]  /*76380*/  ULDC UR9, c[0x0][0x228] ;  /* 0x00008a0000097ab9 */ /* 0x000fe40000000800 */
[----:B-1----:R-:W4:Y:S01]  /*76390*/  LDL.LU R142, [R1+0x830] ;  /* 0x00083000018e7983 */ /* 0x002f220000300800 */
[----:B------:R-:W-:Y:S01]  /*763a0*/  ISETP.LT.AND P5, PT, R11, UR10, !P4 ;  /* 0x0000000a0b007c0c */ /* 0x000fe2000e7a1270 */
[----:B------:R-:W-:Y:S01]  /*763b0*/  IMAD.WIDE R76, R145, 0x4, R2 ;  /* 0x00000004914c7825 */ /* 0x000fe200078e0202 */
[----:B------:R-:W-:Y:S01]  /*763c0*/  ULDC UR10, c[0x0][0x228] ;  /* 0x00008a00000a7ab9 */ /* 0x000fe20000000800 */
[----:B------:R-:W4:Y:S10]  /*763d0*/  LDL.LU R146, [R1+0x20f0] ;  /* 0x0020f00001927983 */ /* 0x000f340000300800 */
[----:B------:R1:W-:Y:S01]  /*763e0*/  @P5 STG.E desc[UR6][R76.64], R144 ;  /* 0x000000904c005986 */ /* 0x0003e2000c101906 */
[----:B------:R-:W-:Y:S01]  /*763f0*/  ISETP.LT.AND P5, PT, R12, UR9, !P4 ;  /* 0x000000090c007c0c */ /* 0x000fe2000e7a1270 */
[----:B------:R-:W-:-:S02]  /*76400*/  ULDC UR9, c[0x0][0x228] ;  /* 0x00008a0000097ab9 */ /* 0x000fc40000000800 */
        /* <DEDUP_REMOVED lines=8> */
[----:B------:R1:W-:Y:S02]  /*76490*/  @P5 STG.E desc[UR6][R76.64], R147 ;  /* 0x000000934c005986 */ /* 0x0003e4000c101906 */
[----:B-1----:R-:W-:Y:S02]  /*764a0*/  IMAD.WIDE R76, R145, 0x4, R8 ;  /* 0x00000004914c7825 */ /* 0x002fe400078e0208 */
[----:B------:R-:W2:Y:S04]  /*764b0*/  LDL.LU R145, [R1+0x20f4] ;  /* 0x0020f40001917983 */ /* 0x000ea80000300800 */
[----:B------:R-:W2:Y:S01]  /*764c0*/  LDL.LU R147, [R1+0x1c34] ;  /* 0x001c340001937983 */ /* 0x000ea20000300800 */
[----:B------:R-:W-:-:S03]  /*764d0*/  VIADD R78, R10, 0x21 ;  /* 0x000000210a4e7836 */ /* 0x000fc60000000000 */
[----:B---3--:R1:W-:Y:S02]  /*764e0*/  @P4 STG.E desc[UR6][R76.64], R141 ;  /* 0x0000008d4c004986 */ /* 0x0083e4000c101906 */
[----:B------:R-:W-:Y:S01]  /*764f0*/  ISETP.GE.AND P4, PT, R78, UR9, PT ;  /* 0x000000094e007c0c */ /* 0x000fe2000bf86270 */
[----:B------:R-:W-:Y:S01]  /*76500*/  ULDC UR9, c[0x0][0x228] ;  /* 0x00008a0000097ab9 */ /* 0x000fe20000000800 */
[----:B-1----:R-:W3:Y:S02]  /*76510*/  LDL.LU R141, [R1+0x1834] ;  /* 0x00183400018d7983 */ /* 0x002ee40000300800 */
[----:B------:R-:W-:Y:S01]  /*76520*/  ISETP.LT.AND P5, PT, R11, UR10, !P4 ;  /* 0x0000000a0b007c0c */ /* 0x000fe2000e7a1270 */
[----:B------:R-:W-:Y:S01]  /*76530*/  IMAD.WIDE R76, R143, 0x4, R2 ;  /* 0x000000048f4c7825 */ /* 0x000fe200078e0202 */
        /* <DEDUP_REMOVED lines=54> */
[----:B------:R-:W-:Y:S02]  /*768a0*/  ISETP.LT.AND P5, PT, R13, UR9, !P4 ;  /* 0x000000090d007c0c */ /* 0x000fe4000e7a1270 */
[----:B------:R-:W-:Y:S01]  /*768b0*/  ISETP.LT.AND P4, PT, R14, UR8, !P4 ;  /* 0x000000080e007c0c */ /* 0x000fe2000e781270 */
[----:B------:R-:W-:Y:S01]  /*768c0*/  IMAD.WIDE R76, R145, 0x4, R6 ;  /* 0x00000004914c7825 */ /* 0x000fe200078e0206 */
[----:B------:R-:W-:-:S09]  /*768d0*/  ULDC.64 UR8, c[0x0][0x228] ;  /* 0x00008a0000087ab9 */ /* 0x000fd20000000a00 */
[----:B------:R1:W-:Y:S02]  /*768e0*/  @P5 STG.E desc[UR6][R76.64], R147 ;  /* 0x000000934c005986 */ /* 0x0003e4000c101906 */
[----:B-1----:R-:W-:Y:S02]  /*768f0*/  IMAD.WIDE R76, R145, 0x4, R8 ;  /* 0x00000004914c7825 */ /* 0x002fe400078e0208 */
[----:B------:R-:W2:Y:S04]  /*76900*/  LDL.LU R145, [R1+0x2100] ;  /* 0x0021000001917983 */ /* 0x000ea80000300800 */
[----:B---3--:R1:W-:Y:S04]  /*76910*/  @P4 STG.E desc[UR6][R76.64], R141 ;  /* 0x0000008d4c004986 */ /* 0x0083e8000c101906 */
[----:B-1----:R-:W3:Y:S04]  /*76920*/  LDL.LU R141, [R1+0xc38] ;  /* 0x000c3800018d7983 */ /* 0x002ee80000300800 */
[----:B------:R-:W3:Y:S01]  /*76930*/  LDL.LU R150, [R1+0x838] ;  /* 0x0008380001967983 */ /* 0x000ee20000300800 */
[----:B------:R-:W-:-:S03]  /*76940*/  VIADD R78, R10, 0x24 ;  /* 0x000000240a4e7836 */ /* 0x000fc60000000000 */
[----:B------:R-:W3:Y:S02]  /*76950*/  LDL.LU R147, [R1+0x448] ;  /* 0x0004480001937983 */ /* 0x000ee40000300800 */
[----:B------:R-:W-:Y:S01]  /*76960*/  ISETP.GE.AND P4, PT, R78, UR9, PT ;  /* 0x000000094e007c0c */ /* 0x000fe2000bf86270 */
[----:B------:R-:W-:Y:S01]  /*76970*/  IMAD.WIDE R76, R143, 0x4, R2 ;  /* 0x000000048f4c7825 */ /* 0x000fe200078e0202 */
[----:B------:R-:W-:Y:S02]  /*76980*/  ULDC UR9, c[0x0][0x228] ;  /* 0x00008a0000097ab9 */ /* 0x000fe40000000800 */
        /* <DEDUP_REMOVED lines=13> */
[----:B------:R1:W-:Y:S04]  /*76a60*/  @P5 STG.E desc[UR6][R76.64], R144 ;  /* 0x000000904c005986 */ /* 0x0003e8000c101906 */
[----:B-1----:R-:W4:Y:S01]  /*76a70*/  LDL.LU R144, [R1+0x1c3c] ;  /* 0x001c3c0001907983 */ /* 0x002f220000300800 */
[----:B------:R-:W-:-:S03]  /*76a80*/  IMAD.WIDE R76, R143, 0x4, R8 ;  /* 0x000000048f4c7825 */ /* 0x000fc600078e0208 */
        /* <DEDUP_REMOVED lines=51> */
[C---:B------:R-:W-:Y:S01]  /*76dc0*/  IMAD.WIDE R76, R143.reuse, 0x4, R2 ;  /* 0x000000048f4c7825 */ /* 0x040fe200078e0202 */
[----:B------:R-:W-:Y:S01]  /*76dd0*/  ULDC UR10, c[0x0][0x228] ;  /* 0x00008a00000a7ab9 */ /* 0x000fe20000000800 */
[----:B------:R-:W3:Y:S10]  /*76de0*/  LDL.LU R148, [R1+0x1440] ;  /* 0x0014400001947983 */ /* 0x000ef40000300800 */
[----:B------:R1:W-:Y:S01]  /*76df0*/  @P5 STG.E desc[UR6][R76.64], R146 ;  /* 0x000000924c005986 */ /* 0x0003e2000c101906 */
[----:B------:R-:W-:Y:S01]  /*76e00*/  ISETP.LT.AND P5, PT, R12, UR9, !P4 ;  /* 0x000000090c007c0c */ /* 0x000fe2000e7a1270 */
[----:B------:R-:W-:Y:S01]  /*76e10*/  ULDC UR9, c[0x0][0x228] ;  /* 0x00008a0000097ab9 */ /* 0x000fe20000000800 */
[----:B-1----:R-:W-:-:S11]  /*76e20*/  IMAD.WIDE R76, R143, 0x4, R4 ;  /* 0x000000048f4c7825 */ /* 0x002fd600078e0204 */
[----:B----4-:R1:W-:Y:S04]  /*76e30*/  @P5 STG.E desc[UR6][R76.64], R142 ;  /* 0x0000008e4c005986 */ /* 0x0103e8000c101906 */
        /* <DEDUP_REMOVED lines=30> */
[----:B------:R1:W-:Y:S02]  /*77020*/  @P5 STG.E desc[UR6][R76.64], R148 ;  /* 0x000000944c005986 */ /* 0x0003e4000c101906 */
[----:B-1----:R-:W-:Y:S02]  /*77030*/  IMAD.WIDE R76, R144, 0x4, R8 ;  /* 0x00000004904c7825 */ /* 0x002fe400078e0208 */
[----:B------:R-:W3:Y:S04]  /*77040*/  LDL.LU R144, [R1+0x2114] ;  /* 0x0021140001907983 */ /* 0x000ee80000300800 */
[----:B------:R-:W3:Y:S04]  /*77050*/  LDL.LU R148, [R1+0x1c44] ;  /* 0x001c440001947983 */ /* 0x000ee80000300800 */
[----:B----4-:R1:W-:Y:S01]  /*77060*/  @P4 STG.E desc[UR6][R76.64], R142 ;  /* 0x0000008e4c004986 */ /* 0x0103e2000c101906 */
        /* <DEDUP_REMOVED lines=67> */
[----:B----4-:R1:W-:Y:S04]  /*774a0*/  @P4 STG.E desc[UR6][R76.64], R142 ;  /* 0x0000008e4c004986 */ /* 0x0103e8000c101906 */
        /* <DEDUP_REMOVED lines=19> */
[----:B------:R1:W-:Y:S04]  /*775e0*/  @P5 STG.E desc[UR6][R76.64], R145 ;  /* 0x000000914c005986 */ /* 0x0003e8000c101906 */
        /* <DEDUP_REMOVED lines=76> */
[----:B------:R-:W-:Y:S01]  /*77ab0*/  IMAD.WIDE R76, R145, 0x4, R2 ;  /* 0x00000004914c7825 */ /* 0x000fe200078e0202 */
[----:B------:R-:W-:Y:S01]  /*77ac0*/  ULDC UR10, c[0x0][0x228] ;  /* 0x00008a00000a7ab9 */ /* 0x000fe20000000800 */
[----:B------:R-:W3:Y:S10]  /*77ad0*/  LDL.LU R146, [R1+0x2130] ;  /* 0x0021300001927983 */ /* 0x000ef40000300800 */
[----:B------:R1:W-:Y:S01]  /*77ae0*/  @P5 STG.E desc[UR6][R76.64], R144 ;  /* 0x000000904c005986 */ /* 0x0003e2000c101906 */
[----:B------:R-:W-:Y:S01]  /*77af0*/  ISETP.LT.AND P5, PT, R12, UR9, !P4 ;  /* 0x000000090c007c0c */ /* 0x000fe2000e7a1270 */
[----:B------:R-:W-:-:S02]  /*77b00*/  ULDC UR9, c[0x0][0x228] ;  /* 0x00008a0000097ab9 */ /* 0x000fc40000000800 */
        /* <DEDUP_REMOVED lines=101> */
[----:B------:R1:W-:Y:S04]  /*78160*/  @P5 STG.E desc[UR6][R76.64], R144 ;  /* 0x000000904c005986 */ /* 0x0003e8000c101906 */
        /* <DEDUP_REMOVED lines=199> */
[----:B-1----:R-:W-:Y:S01]  /*78de0*/  IMAD.WIDE R76, R143, 0x4, R4 ;  /* 0x000000048f4c7825 */ /* 0x002fe200078e0204 */
[----:B------:R-:W3:Y:S10]  /*78df0*/  LDL.LU R141, [R1+0x106c] ;  /* 0x00106c00018d7983 */ /* 0x000ef40000300800 */
[----:B------:R1:W-:Y:S01]  /*78e00*/  @P5 STG.E desc[UR6][R76.64], R150 ;  /* 0x000000964c005986 */ /* 0x0003e2000c101906 */
[----:B------:R-:W-:-:S02]  /*78e10*/  ISETP.LT.AND P5, PT, R13, UR9, !P4 ;  /* 0x000000090d007c0c */ /* 0x000fc4000e7a1270 */
        /* <DEDUP_REMOVED lines=31> */
[----:B------:R-:W-:-:S03]  /*79010*/  ULDC UR9, c[0x0][0x228] ;  /* 0x00008a0000097ab9 */ /* 0x000fc60000000800 */
[----:B------:R-:W-:Y:S01]  /*79020*/  ISETP.LT.AND P5, PT, R11, UR10, !P4 ;  /* 0x0000000a0b007c0c */ /* 0x000fe2000e7a1270 */
[----:B-1----:R-:W3:Y:S01]  /*79030*/  LDL.LU R141, [R1+0x1870] ;  /* 0x00187000018d7983 */ /* 0x002ee20000300800 */
[----:B------:R-:W-:Y:S01]  /*79040*/  IMAD.WIDE R76, R146, 0x4, R2 ;  /* 0x00000004924c7825 */ /* 0x000fe200078e0202 */
[----:B------:R-:W-:Y:S02]  /*79050*/  ULDC UR10, c[0x0][0x228] ;  /* 0x00008a00000a7ab9 */ /* 0x000fe40000000800 */
[----:B------:R-:W3:Y:S08]  /*79060*/  LDL.LU R147, [R1+0x1470] ;  /* 0x0014700001937983 */ /* 0x000ef00000300800 */
        /* <DEDUP_REMOVED lines=29> */
[----:B---3--:R1:W-:Y:S01]  /*79240*/  @P5 STG.E desc[UR6][R76.64], R141 ;  /* 0x0000008d4c005986 */ /* 0x0083e2000c101906 */
[----:B------:R-:W-:-:S03]  /*79250*/  ISETP.LT.AND P5, PT, R13, UR9, !P4 ;  /* 0x000000090d007c0c */ /* 0x000fc6000e7a1270 */
[----:B-1----:R-:W3:Y:S01]  /*79260*/  LDL.LU R141, [R1+0x480] ;  /* 0x00048000018d7983 */ /* 0x002ee20000300800 */
[----:B------:R-:W-:Y:S01]  /*79270*/  IMAD.WIDE R76, R145, 0x4, R6 ;  /* 0x00000004914c7825 */ /* 0x000fe200078e0206 */
[----:B------:R-:W-:Y:S01]  /*79280*/  ISETP.LT.AND P4, PT, R14, UR8, !P4 ;  /* 0x000000080e007c0c */ /* 0x000fe2000e781270 */
[----:B------:R-:W-:-:S07]  /*79290*/  ULDC.64 UR8, c[0x0][0x228] ;  /* 0x00008a0000087ab9 */ /* 0x000fce0000000a00 */
        /* <DEDUP_REMOVED lines=21> */
[----:B------:R-:W-:Y:S02]  /*793f0*/  ULDC.64 UR8, c[0x0][0x228] ;  /* 0x00008a0000087ab9 */ /* 0x000fe40000000a00 */
[----:B------:R-:W-:-:S08]  /*79400*/  VIADD R78, R10, 0x42 ;  /* 0x000000420a4e7836 */ /* 0x000fd00000000000 */
[----:B------:R1:W-:Y:S02]  /*79410*/  @P5 STG.E desc[UR6][R76.64], R144 ;  /* 0x000000904c005986 */ /* 0x0003e4000c101906 */
[----:B-1----:R-:W-:Y:S02]  /*79420*/  IMAD.WIDE R76, R143, 0x4, R8 ;  /* 0x000000048f4c7825 */ /* 0x002fe400078e0208 */
[----:B------:R-:W2:Y:S04]  /*79430*/  LDL.LU R143, [R1+0x2178] ;  /* 0x00217800018f7983 */ /* 0x000ea80000300800 */
[----:B------:R-:W2:Y:S04]  /*79440*/  LDL.LU R144, [R1+0xc74] ;  /* 0x000c740001907983 */ /* 0x000ea80000300800 */
[----:B---3--:R1:W-:Y:S01]  /*79450*/  @P4 STG.E desc[UR6][R76.64], R141 ;  /* 0x0000008d4c004986 */ /* 0x0083e2000c101906 */
[----:B------:R-:W-:Y:S01]  /*79460*/  ISETP.GE.AND P4, PT, R78, UR9, PT ;  /* 0x000000094e007c0c */ /* 0x000fe2000bf86270 */
[----:B------:R-:W-:-:S03]  /*79470*/  ULDC UR9, c[0x0][0x228] ;  /* 0x00008a0000097ab9 */ /* 0x000fc60000000800 */
[----:B------:R-:W-:Y:S01]  /*79480*/  ISETP.LT.AND P5, PT, R11, UR10, !P4 ;  /* 0x0000000a0b007c0c */ /* 0x000fe2000e7a1270 */
[----:B-1----:R-:W3:Y:S01]  /*79490*/  LDL.LU R141, [R1+0x884] ;  /* 0x00088400018d7983 */ /* 0x002ee20000300800 */
[----:B------:R-:W-:Y:S01]  /*794a0*/  IMAD.WIDE R76, R146, 0x4, R2 ;  /* 0x00000004924c7825 */ /* 0x000fe200078e0202 */
[----:B------:R-:W-:-:S10]  /*794b0*/  ULDC UR10, c[0x0][0x228] ;  /* 0x00008a00000a7ab9 */ /* 0x000fd40000000800 */
        /* <DEDUP_REMOVED lines=32> */
[----:B------:R-:W-:Y:S01]  /*796c0*/  ISETP.LT.AND P4, PT, R14, UR8, !P4 ;  /* 0x000000080e007c0c */ /* 0x000fe2000e781270 */
[----:B------:R-:W-:Y:S01]  /*796d0*/  IMAD.WIDE R76, R145, 0x4, R6 ;  /* 0x00000004914c7825 */ /* 0x000fe200078e0206 */
[----:B------:R-:W-:-:S07]  /*796e0*/  ULDC.64 UR8, c[0x0][0x228] ;  /* 0x00008a0000087ab9 */ /* 0x000fce0000000a00 */
        /* <DEDUP_REMOVED lines=40> */
[----:B------:R1:W-:Y:S01]  /*79970*/  @P5 STG.E desc[UR6][R76.64], R150 ;  /* 0x000000964c005986 */ /* 0x0003e2000c101906 */
[----:B------:R-:W-:Y:S02]  /*79980*/  ISETP.LT.AND P5, PT, R13, UR9, !P4 ;  /* 0x000000090d007c0c */ /* 0x000fe4000e7a1270 */
[----:B------:R-:W-:Y:S01]  /*79990*/  ISETP.LT.AND P4, PT, R14, UR8, !P4 ;  /* 0x000000080e007c0c */ /* 0x000fe2000e781270 */
[----:B------:R-:W-:Y:S01]  /*799a0*/  VIADD R78, R10, 0x46 ;  /* 0x000000460a4e7836 */ /* 0x000fe20000000000 */
[----:B------:R-:W-:Y:S01]  /*799b0*/  ULDC.64 UR8, c[0x0][0x228] ;  /* 0x00008a0000087ab9 */ /* 0x000fe20000000a00 */
[----:B-1----:R-:W-:-:S08]  /*799c0*/  IMAD.WIDE R76, R146, 0x4, R6 ;  /* 0x00000004924c7825 */ /* 0x002fd000078e0206 */
        /* <DEDUP_REMOVED lines=16> */
[----:B---3--:R1:W-:Y:S01]  /*79ad0*/  @P5 STG.E desc[UR6][R76.64], R141 ;  /* 0x0000008d4c005986 */ /* 0x0083e2000c101906 */
[----:B------:R-:W-:-:S03]  /*79ae0*/  ISETP.LT.AND P5, PT, R13, UR9, !P4 ;  /* 0x000000090d007c0c */ /* 0x000fc6000e7a1270 */
[----:B-1----:R-:W3:Y:S01]  /*79af0*/  LDL.LU R141, [R1+0x48c] ;  /* 0x00048c00018d7983 */ /* 0x002ee20000300800 */
[----:B------:R-:W-:-:S03]  /*79b00*/  IMAD.WIDE R76, R145, 0x4, R6 ;  /* 0x00000004914c7825 */ /* 0x000fc600078e0206 */
[----:B------:R-:W3:Y:S01]  /*79b10*/  LDL.LU R144, [R1+0x2188] ;  /* 0x0021880001907983 */ /* 0x000ee20000300800 */
[----:B------:R-:W-:Y:S01]  /*79b20*/  ISETP.LT.AND P4, PT, R14, UR8, !P4 ;  /* 0x000000080e007c0c */ /* 0x000fe2000e781270 */
[----:B------:R-:W-:-:S04]  /*79b30*/  ULDC.64 UR8, c[0x0][0x228] ;  /* 0x00008a0000087ab9 */ /* 0x000fc80000000a00 */
        /* <DEDUP_REMOVED lines=36> */
[----:B------:R-:W-:-:S02]  /*79d80*/  ULDC UR9, c[0x0][0x228] ;  /* 0x00008a0000097ab9 */ /* 0x000fc40000000800 */
[----:B-1----:R-:W3:Y:S01]  /*79d90*/  LDL.LU R145, [R1+0x490] ;  /* 0x0004900001917983 */ /* 0x002ee20000300800 */
[----:B------:R-:W-:-:S09]  /*79da0*/  IMAD.WIDE R76, R144, 0x4, R4 ;  /* 0x00000004904c7825 */ /* 0x000fd200078e0204 */
[----:B----4-:R1:W-:Y:S01]  /*79db0*/  @P5 STG.E desc[UR6][R76.64], R142 ;  /* 0x0000008e4c005986 */ /* 0x0103e2000c101906 */
[----:B------:R-:W-:-:S03]  /*79dc0*/  ISETP.LT.AND P5, PT, R13, UR9, !P4 ;  /* 0x000000090d007c0c */ /* 0x000fc6000e7a1270 */
[----:B-1----:R-:W4:Y:S01]  /*79dd0*/  LDL.LU R142, [R1+0x90] ;  /* 0x00009000018e7983 */ /* 0x002f220000300800 */
[----:B------:R-:W-:-:S09]  /*79de0*/  IMAD.WIDE R76, R144, 0x4, R6 ;  /* 0x00000004904c7825 */ /* 0x000fd200078e0206 */
[----:B------:R1:W-:Y:S01]  /*79df0*/  @P5 STG.E desc[UR6][R76.64], R148 ;  /* 0x000000944c005986 */ /* 0x0003e2000c101906 */
[----:B------:R-:W-:Y:S01]  /*79e00*/  ISETP.LT.AND P4, PT, R14, UR8, !P4 ;  /* 0x000000080e007c0c */ /* 0x000fe2000e781270 */
[----:B------:R-:W-:Y:S01]  /*79e10*/  VIADD R78, R10, 0x49 ;  /* 0x000000490a4e7836 */ /* 0x000fe20000000000 */
[----:B------:R-:W-:Y:S01]  /*79e20*/  ULDC.64 UR8, c[0x0][0x228] ;  /* 0x00008a0000087ab9 */ /* 0x000fe20000000a00 */
[----:B-1----:R-:W-:Y:S02]  /*79e30*/  IMAD.WIDE R76, R144, 0x4, R8 ;  /* 0x00000004904c7825 */ /* 0x002fe400078e0208 */
[----:B------:R-:W4:Y:S04]  /*79e40*/  LDL.LU R144, [R1+0x2194] ;  /* 0x0021940001907983 */ /* 0x000f280000300800 */
[----:B------:R-:W4:Y:S04]  /*79e50*/  LDL.LU R148, [R1+0x1c84] ;  /* 0x001c840001947983 */ /* 0x000f280000300800 */
[----:B--2---:R1:W-:Y:S04]  /*79e60*/  @P4 STG.E desc[UR6][R76.64], R140 ;  /* 0x0000008c4c004986 */ /* 0x0043e8000c101906 */
[----:B-1----:R-:W2:Y:S01]  /*79e70*/  LDL.LU R140, [R1+0x1884] ;  /* 0x00188400018c7983 */ /* 0x002ea20000300800 */
[----:B------:R-:W-:Y:S01]  /*79e80*/  ISETP.GE.AND P4, PT, R78, UR9, PT ;  /* 0x000000094e007c0c */ /* 0x000fe2000bf86270 */
[----:B------:R-:W-:Y:S01]  /*79e90*/  IMAD.WIDE R76, R146, 0x4, R2 ;  /* 0x00000004924c7825 */ /* 0x000fe200078e0202 */
[----:B------:R-:W-:-:S02]  /*79ea0*/  ULDC UR9, c[0x0][0x228] ;  /* 0x00008a0000097ab9 */ /* 0x000fc40000000800 */
        /* <DEDUP_REMOVED lines=9> */
[----:B------:R-:W-:Y:S01]  /*79f40*/  ISETP.LT.AND P5, PT, R13, UR9, !P4 ;  /* 0x000000090d007c0c */ /* 0x000fe2000e7a1270 */
[----:B------:R-:W-:Y:S02]  /*79f50*/  ULDC UR9, c[0x0][0x228] ;  /* 0x00008a0000097ab9 */ /* 0x000fe40000000800 */
[----:B-1----:R-:W3:Y:S01]  /*79f60*/  LDL.LU R141, [R1+0x1084] ;  /* 0x00108400018d7983 */ /* 0x002ee20000300800 */
[----:B------:R-:W-:Y:S01]  /*79f70*/  IMAD.WIDE R76, R146, 0x4, R6 ;  /* 0x00000004924c7825 */ /* 0x000fe200078e0206 */
[----:B------:R-:W-:Y:S01]  /*79f80*/  ISETP.LT.AND P4, PT, R14, UR8, !P4 ;  /* 0x000000080e007c0c */ /* 0x000fe2000e781270 */
[----:B------:R-:W-:-:S07]  /*79f90*/  ULDC UR8, c[0x0][0x22c] ;  /* 0x00008b0000087ab9 */ /* 0x000fce0000000800 */
[----:B------:R1:W-:Y:S02]  /*79fa0*/  @P5 STG.E desc[UR6][R76.64], R145 ;  /* 0x000000914c005986 */ /* 0x0003e4000c101906 */
[----:B-1----:R-:W-:Y:S02]  /*79fb0*/  IMAD.WIDE R76, R146, 0x4, R8 ;  /* 0x00000004924c7825 */ /* 0x002fe400078e0208 */
[----:B------:R-:W3:Y:S04]  /*79fc0*/  LDL.LU R146, [R1+0x2198] ;  /* 0x0021980001927983 */ /* 0x000ee80000300800 */
[----:B------:R-:W3:Y:S04]  /*79fd0*/  LDL.LU R145, [R1+0xc84] ;  /* 0x000c840001917983 */ /* 0x000ee80000300800 */
[----:B----4-:R1:W-:Y:S01]  /*79fe0*/  @P4 STG.E desc[UR6][R76.64], R142 ;  /* 0x0000008e4c004986 */ /* 0x0103e2000c101906 */
[----:B------:R-:W-:Y:S01]  /*79ff0*/  ISETP.GE.AND P4, PT, R78, UR8, PT ;  /* 0x000000084e007c0c */ /* 0x000fe2000bf86270 */
[----:B------:R-:W-:-:S03]  /*7a000*/  ULDC UR8, c[0x0][0x228] ;  /* 0x00008a0000087ab9 */ /* 0x000fc60000000800 */
[----:B------:R-:W-:Y:S01]  /*7a010*/  ISETP.LT.AND P5, PT, R11, UR9, !P4 ;  /* 0x000000090b007c0c */ /* 0x000fe2000e7a1270 */
[----:B-1----:R-:W4:Y:S01]  /*7a020*/  LDL.LU R142, [R1+0x894] ;  /* 0x00089400018e7983 */ /* 0x002f220000300800 */
[----:B------:R-:W-:Y:S01]  /*7a030*/  IMAD.WIDE R76, R143, 0x4, R2 ;  /* 0x000000048f4c7825 */ /* 0x000fe200078e0202 */
[----:B------:R-:W-:-:S10]  /*7a040*/  ULDC UR9, c[0x0][0x228] ;  /* 0x00008a0000097ab9 */ /* 0x000fd40000000800 */
        /* <DEDUP_REMOVED lines=9> */
[----:B------:R-:W-:Y:S02]  /*7a0e0*/  ULDC UR8, c[0x0][0x228] ;  /* 0x00008a0000087ab9 */ /* 0x000fe40000000800 */
[----:B------:R-:W-:Y:S01]  /*7a0f0*/  ISETP.LT.AND P4, PT, R14, UR8, !P4 ;  /* 0x000000080e007c0c */ /* 0x000fe2000e781270 */
[----:B------:R-:W-:Y:S01]  /*7a100*/  VIADD R78, R10, 0x4b ;  /* 0x0000004b0a4e7836 */ /* 0x000fe20000000000 */
[----:B------:R-:W-:-:S07]  /*7a110*/  ULDC UR8, c[0x0][0x22c] ;  /* 0x00008b0000087ab9 */ /* 0x000fce0000000800 */
        /* <DEDUP_REMOVED lines=9> */
[----:B------:R-:W-:-:S11]  /*7a1b0*/  IMAD.WIDE R76, R144, 0x4, R2 ;  /* 0x00000004904c7825 */ /* 0x000fd600078e0202 */
[----:B------:R1:W-:Y:S01]  /*7a1c0*/  @P5 STG.E desc[UR6][R76.64], R145 ;  /* 0x000000914c005986 */ /* 0x0003e2000c101906 */
[----:B------:R-:W-:Y:S01]  /*7a1d0*/  ISETP.LT.AND P5, PT, R12, UR8, !P4 ;  /* 0x000000080c007c0c */ /* 0x000fe2000e7a1270 */
[----:B------:R-:W-:Y:S02]  /*7a1e0*/  ULDC UR8, c[0x0][0x228] ;  /* 0x00008a0000087ab9 */ /* 0x000fe40000000800 */
[----:B-1----:R-:W3:Y:S01]  /*7a1f0*/  LDL.LU R145, [R1+0x1488] ;  /* 0x0014880001917983 */ /* 0x002ee20000300800 */
[----:B------:R-:W-:-:S09]  /*7a200*/  IMAD.WIDE R76, R144, 0x4, R4 ;  /* 0x00000004904c7825 */ /* 0x000fd200078e0204 */
[----:B----4-:R1:W-:Y:S01]  /*7a210*/  @P5 STG.E desc[UR6][R76.64], R142 ;  /* 0x0000008e4c005986 */ /* 0x0103e2000c101906 */
[----:B------:R-:W-:Y:S01]  /*7a220*/  ISETP.LT.AND P5, PT, R13, UR8, !P4 ;  /* 0x000000080d007c0c */ /* 0x000fe2000e7a1270 */
[----:B------:R-:W-:Y:S02]  /*7a230*/  ULDC UR8, c[0x0][0x228] ;  /* 0x00008a0000087ab9 */ /* 0x000fe40000000800 */
[----:B-1----:R-:W4:Y:S01]  /*7a240*/  LDL.LU R142, [R1+0x1088] ;  /* 0x00108800018e7983 */ /* 0x002f220000300800 */
[----:B------:R-:W-:Y:S01]  /*7a250*/  IMAD.WIDE R76, R144, 0x4, R6 ;  /* 0x00000004904c7825 */ /* 0x000fe200078e0206 */
[----:B------:R-:W-:Y:S01]  /*7a260*/  ISETP.LT.AND P4, PT, R14, UR8, !P4 ;  /* 0x000000080e007c0c */ /* 0x000fe2000e781270 */
[----:B------:R-:W-:-:S07]  /*7a270*/  ULDC.64 UR8, c[0x0][0x228] ;  /* 0x00008a0000087ab9 */ /* 0x000fce0000000a00 */
        /* <DEDUP_REMOVED lines=34> */
[----:B------:R-:W-:-:S11]  /*7a4a0*/  IMAD.WIDE R76, R143, 0x4, R2 ;  /* 0x000000048f4c7825 */ /* 0x000fd600078e0202 */
        /* <DEDUP_REMOVED lines=28> */
[----:B----4-:R1:W-:Y:S01]  /*7a670*/  @P5 STG.E desc[UR6][R76.64], R142 ;  /* 0x0000008e4c005986 */ /* 0x0103e2000c101906 */
[----:B------:R-:W-:Y:S01]  /*7a680*/  ISETP.LT.AND P5, PT, R13, UR9, !P4 ;  /* 0x000000090d007c0c */ /* 0x000fe2000e7a1270 */
[----:B------:R-:W-:Y:S02]  /*7a690*/  VIADD R78, R10, 0x4f ;  /* 0x0000004f0a4e7836 */ /* 0x000fe40000000000 */
[----:B-1----:R-:W4:Y:S01]  /*7a6a0*/  LDL.LU R142, [R1+0x9c] ;  /* 0x00009c00018e7983 */ /* 0x002f220000300800 */
[----:B------:R-:W-:Y:S01]  /*7a6b0*/  IMAD.WIDE R76, R144, 0x4, R6 ;  /* 0x00000004904c7825 */ /* 0x000fe200078e0206 */
[----:B------:R-:W-:Y:S02]  /*7a6c0*/  ULDC UR9, c[0x0][0x228] ;  /* 0x00008a0000097ab9 */ /* 0x000fe40000000800 */
[----:B------:R-:W4:Y:S01]  /*7a6d0*/  LDL.LU R145, [R1+0x21a8] ;  /* 0x0021a80001917983 */ /* 0x000f220000300800 */
[----:B------:R-:W-:Y:S01]  /*7a6e0*/  ISETP.LT.AND P4, PT, R14, UR8, !P4 ;  /* 0x000000080e007c0c */ /* 0x000fe2000e781270 */
[----:B------:R-:W-:-:S04]  /*7a6f0*/  ULDC UR8, c[0x0][0x22c] ;  /* 0x00008b0000087ab9 */ /* 0x000fc80000000800 */
        /* <DEDUP_REMOVED lines=15> */
[----:B-1----:R-:W-:Y:S01]  /*7a7f0*/  IMAD.WIDE R76, R146, 0x4, R4 ;  /* 0x00000004924c7825 */ /* 0x002fe200078e0204 */
[----:B------:R-:W2:Y:S10]  /*7a800*/  LDL.LU R143, [R1+0x1090] ;  /* 0x00109000018f7983 */ /* 0x000eb40000300800 */
[----:B---3--:R1:W-:Y:S01]  /*7a810*/  @P5 STG.E desc[UR6][R76.64], R141 ;  /* 0x0000008d4c005986 */ /* 0x0083e2000c101906 */
[----:B------:R-:W-:Y:S01]  /*7a820*/  ISETP.LT.AND P5, PT, R13, UR8, !P4 ;  /* 0x000000080d007c0c */ /* 0x000fe2000e7a1270 */
[----:B------:R-:W-:-:S02]  /*7a830*/  ULDC UR8, c[0x0][0x228] ;  /* 0x00008a0000087ab9 */ /* 0x000fc40000000800 */
[----:B------:R-:W-:Y:S01]  /*7a840*/  ISETP.LT.AND P4, PT, R14, UR8, !P4 ;  /* 0x000000080e007c0c */ /* 0x000fe2000e781270 */
[----:B------:R-:W-:Y:S01]  /*7a850*/  ULDC UR8, c[0x0][0x22c] ;  /* 0x00008b0000087ab9 */ /* 0x000fe20000000800 */
[C---:B-1----:R-:W-:Y:S01]  /*7a860*/  IMAD.WIDE R76, R146.reuse, 0x4, R6 ;  /* 0x00000004924c7825 */ /* 0x042fe200078e0206 */
[----:B------:R-:W3:Y:S07]  /*7a870*/  LDL.LU R141, [R1+0x21ac] ;  /* 0x0021ac00018d7983 */ /* 0x000eee0000300800 */
[----:B------:R1:W-:Y:S04]  /*7a880*/  @P5 STG.E desc[UR6][R76.64], R147 ;  /* 0x000000934c005986 */ /* 0x0003e8000c101906 */
[----:B-1----:R-:W3:Y:S01]  /*7a890*/  LDL.LU R147, [R1+0xc90] ;  /* 0x000c900001937983 */ /* 0x002ee20000300800 */
[----:B------:R-:W-:-:S05]  /*7a8a0*/  IMAD.WIDE R76, R146, 0x4, R8 ;  /* 0x00000004924c7825 */ /* 0x000fca00078e0208 */
[----:B----4-:R1:W-:Y:S01]  /*7a8b0*/  @P4 STG.E desc[UR6][R76.64], R142 ;  /* 0x0000008e4c004986 */ /* 0x0103e2000c101906 */
[----:B------:R-:W-:Y:S01]  /*7a8c0*/  ISETP.GE.AND P4, PT, R78, UR8, PT ;  /* 0x000000084e007c0c */ /* 0x000fe2000bf86270 */
[----:B------:R-:W-:-:S03]  /*7a8d0*/  ULDC UR8, c[0x0][0x228] ;  /* 0x00008a0000087ab9 */ /* 0x000fc60000000800 */
[----:B------:R-:W-:Y:S01]  /*7a8e0*/  ISETP.LT.AND P5, PT, R11, UR9, !P4 ;  /* 0x000000090b007c0c */ /* 0x000fe2000e7a1270 */
[----:B-1----:R-:W4:Y:S01]  /*7a8f0*/  LDL.LU R142, [R1+0x8a0] ;  /* 0x0008a000018e7983 */ /* 0x002f220000300800 */
[----:B------:R-:W-:-:S03]  /*7a900*/  IMAD.WIDE R76, R145, 0x4, R2 ;  /* 0x00000004914c7825 */ /* 0x000fc600078e0202 */
[----:B------:R-:W4:Y:S08]  /*7a910*/  LDL.LU R146, [R1+0x21b0] ;  /* 0x0021b00001927983 */ /* 0x000f300000300800 */
        /* <DEDUP_REMOVED lines=16> */
[----:B------:R-:W2:Y:S04]  /*7aa20*/  LDL.LU R148, [R1+0x1c94] ;  /* 0x001c940001947983 */ /* 0x000ea80000300800 */
[----:B------:R1:W-:Y:S01]  /*7aa30*/  @P4 STG.E desc[UR6][R76.64], R143 ;  /* 0x0000008f4c004986 */ /* 0x0003e2000c101906 */
[----:B------:R-:W-:Y:S01]  /*7aa40*/  ISETP.GE.AND P4, PT, R78, UR9, PT ;  /* 0x000000094e007c0c */ /* 0x000fe2000bf86270 */
[----:B------:R-:W-:-:S03]  /*7aa50*/  ULDC UR9, c[0x0][0x228] ;  /* 0x00008a0000097ab9 */ /* 0x000fc60000000800 */
[----:B------:R-:W-:Y:S01]  /*7aa60*/  ISETP.LT.AND P5, PT, R11, UR10, !P4 ;  /* 0x0000000a0b007c0c */ /* 0x000fe2000e7a1270 */
[----:B-1----:R-:W2:Y:S01]  /*7aa70*/  LDL.LU R143, [R1+0x1894] ;  /* 0x00189400018f7983 */ /* 0x002ea20000300800 */
[----:B---3--:R-:W-:Y:S01]  /*7aa80*/  IMAD.WIDE R76, R141, 0x4, R2 ;  /* 0x000000048d4c7825 */ /* 0x008fe200078e0202 */
[----:B------:R-:W-:-:S10]  /*7aa90*/  ULDC UR10, c[0x0][0x228] ;  /* 0x00008a00000a7ab9 */ /* 0x000fd40000000800 */
[----:B------:R1:W-:Y:S01]  /*7aaa0*/  @P5 STG.E desc[UR6][R76.64], R147 ;  /* 0x000000934c005986 */ /* 0x0003e2000c101906 */
[----:B------:R-:W-:Y:S01]  /*7aab0*/  ISETP.LT.AND P5, PT, R12, UR9, !P4 ;  /* 0x000000090c007c0c */ /* 0x000fe2000e7a1270 */
[----:B------:R-:W-:Y:S02]  /*7aac0*/  ULDC UR9, c[0x0][0x228] ;  /* 0x00008a0000097ab9 */ /* 0x000fe40000000800 */
[----:B-1----:R-:W3:Y:S01]  /*7aad0*/  LDL.LU R147, [R1+0x1494] ;  /* 0x0014940001937983 */ /* 0x002ee20000300800 */
[----:B------:R-:W-:-:S09]  /*7aae0*/  IMAD.WIDE R76, R141, 0x4, R4 ;  /* 0x000000048d4c7825 */ /* 0x000fd200078e0204 */
[----:B----4-:R1:W-:Y:S01]  /*7aaf0*/  @P5 STG.E desc[UR6][R76.64], R142 ;  /* 0x0000008e4c005986 */ /* 0x0103e2000c101906 */
[----:B------:R-:W-:Y:S01]  /*7ab00*/  ISETP.LT.AND P5, PT, R13, UR9, !P4 ;  /* 0x000000090d007c0c */ /* 0x000fe2000e7a1270 */
[----:B------:R-:W-:Y:S02]  /*7ab10*/  VIADD R78, R10, 0x52 ;  /* 0x000000520a4e7836 */ /* 0x000fe40000000000 */
[----:B-1----:R-:W4:Y:S01]  /*7ab20*/  LDL.LU R142, [R1+0x1094] ;  /* 0x00109400018e7983 */ /* 0x002f220000300800 */
[----:B------:R-:W-:Y:S01]  /*7ab30*/  IMAD.WIDE R76, R141, 0x4, R6 ;  /* 0x000000048d4c7825 */ /* 0x000fe200078e0206 */
[----:B------:R-:W-:Y:S01]  /*7ab40*/  ISETP.LT.AND P4, PT, R14, UR8, !P4 ;  /* 0x000000080e007c0c */ /* 0x000fe2000e781270 */
[----:B------:R-:W-:Y:S01]  /*7ab50*/  ULDC UR8, c[0x0][0x22c] ;  /* 0x00008b0000087ab9 */ /* 0x000fe20000000800 */
[----:B------:R-:W-:-:S06]  /*7ab60*/  ULDC UR9, c[0x0][0x228] ;  /* 0x00008a0000097ab9 */ /* 0x000fcc0000000800 */
[----:B------:R1:W-:Y:S02]  /*7ab70*/  @P5 STG.E desc[UR6][R76.64], R144 ;  /* 0x000000904c005986 */ /* 0x0003e4000c101906 */
        /* <DEDUP_REMOVED lines=8> */
[----:B------:R-:W-:-:S13]  /*7ac00*/  ISETP.LT.AND P5, PT, R11, UR9, !P4 ;  /* 0x000000090b007c0c */ /* 0x000fda000e7a1270 */
[----:B------:R1:W-:Y:S01]  /*7ac10*/  @P5 STG.E desc[UR6][R76.64], R148 ;  /* 0x000000944c005986 */ /* 0x0003e2000c101906 */
[----:B------:R-:W-:Y:S01]  /*7ac20*/  ISETP.LT.AND P5, PT, R12, UR8, !P4 ;  /* 0x000000080c007c0c */ /* 0x000fe2000e7a1270 */
[----:B------:R-:W-:Y:S02]  /*7ac30*/  ULDC UR8, c[0x0][0x228] ;  /* 0x00008a0000087ab9 */ /* 0x000fe40000000800 */
[----:B-1----:R-:W2:Y:S01]  /*7ac40*/  LDL.LU R148, [R1+0x4a4] ;  /* 0x0004a40001947983 */ /* 0x002ea20000300800 */
[----:B------:R-:W-:-:S09]  /*7ac50*/  IMAD.WIDE R76, R146, 0x4, R4 ;  /* 0x00000004924c7825 */ /* 0x000fd200078e0204 */
[----:B------:R1:W-:Y:S01]  /*7ac60*/  @P5 STG.E desc[UR6][R76.64], R143 ;  /* 0x0000008f4c005986 */ /* 0x0003e2000c101906 */
[----:B------:R-:W-:Y:S01]  /*7ac70*/  ISETP.LT.AND P5, PT, R13, UR8, !P4 ;  /* 0x000000080d007c0c */ /* 0x000fe2000e7a1270 */
[----:B------:R-:W-:Y:S02]  /*7ac80*/  ULDC UR8, c[0x0][0x228] ;  /* 0x00008a0000087ab9 */ /* 0x000fe40000000800 */
[----:B-1----:R-:W2:Y:S01]  /*7ac90*/  LDL.LU R143, [R1+0xa4] ;  /* 0x0000a400018f7983 */ /* 0x002ea20000300800 */
[----:B------:R-:W-:Y:S01]  /*7aca0*/  IMAD.WIDE R76, R146, 0x4, R6 ;  /* 0x00000004924c7825 */ /* 0x000fe200078e0206 */
[----:B------:R-:W-:Y:S01]  /*7acb0*/  ISETP.LT.AND P4, PT, R14, UR8, !P4 ;  /* 0x000000080e007c0c */ /* 0x000fe2000e781270 */
[----:B------:R-:W-:Y:S02]  /*7acc0*/  ULDC.64 UR8, c[0x0][0x228] ;  /* 0x00008a0000087ab9 */ /* 0x000fe40000000a00 */
[----:B------:R-:W-:-:S05]  /*7acd0*/  VIADD R78, R10, 0x53 ;  /* 0x000000530a4e7836 */ /* 0x000fca0000000000 */
[----:B---3--:R1:W-:Y:S02]  /*7ace0*/  @P5 STG.E desc[UR6][R76.64], R147 ;  /* 0x000000934c005986 */ /* 0x0083e4000c101906 */
        /* <DEDUP_REMOVED lines=20> */
[----:B------:R-:W-:Y:S01]  /*7ae30*/  ULDC UR8, c[0x0][0x22c] ;  /* 0x00008b0000087ab9 */ /* 0x000fe20000000800 */
[----:B------:R-:W-:Y:S01]  /*7ae40*/  ULDC UR9, c[0x0][0x228] ;  /* 0x00008a0000097ab9 */ /* 0x000fe20000000800 */
[----:B------:R-:W-:-:S08]  /*7ae50*/  VIADD R78, R10, 0x54 ;  /* 0x000000540a4e7836 */ /* 0x000fd00000000000 */
        /* <DEDUP_REMOVED lines=22> */
[----:B------:R-:W-:-:S07]  /*7afc0*/  ULDC UR8, c[0x0][0x22c] ;  /* 0x00008b0000087ab9 */ /* 0x000fce0000000800 */
        /* <DEDUP_REMOVED lines=24> */
[----:B------:R-:W-:-:S07]  /*7b150*/  ULDC UR8, c[0x0][0x22c] ;  /* 0x00008b0000087ab9 */ /* 0x000fce0000000800 */
[----:B---3--:R1:W-:Y:S02]  /*7b160*/  @P5 STG.E desc[UR6][R76.64], R147 ;  /* 0x000000934c005986 */ /* 0x0083e4000c101906 */
[----:B-1----:R-:W-:Y:S02]  /*7b170*/  IMAD.WIDE R76, R146, 0x4, R8 ;  /* 0x00000004924c7825 */ /* 0x002fe400078e0208 */
[----:B------:R-:W3:Y:S04]  /*7b180*/  LDL.LU R146, [R1+0xc9c] ;  /* 0x000c9c0001927983 */ /* 0x000ee80000300800 */
        /* <DEDUP_REMOVED lines=9> */
[----:B------:R-:W-:Y:S01]  /*7b220*/  ULDC UR8, c[0x0][0x228] ;  /* 0x00008a0000087ab9 */ /* 0x000fe20000000800 */
[----:B-1----:R-:W-:-:S11]  /*7b230*/  IMAD.WIDE R76, R145, 0x4, R4 ;  /* 0x00000004914c7825 */ /* 0x002fd600078e0204 */
[----:B--2---:R1:W-:Y:S04]  /*7b240*/  @P5 STG.E desc[UR6][R76.64], R140 ;  /* 0x0000008c4c005986 */ /* 0x0043e8000c101906 */
[----:B-1----:R-:W2:Y:S01]  /*7b250*/  LDL.LU R140, [R1+0xac] ;  /* 0x0000ac00018c7983 */ /* 0x002ea20000300800 */
[----:B------:R-:W-:Y:S01]  /*7b260*/  ISETP.LT.AND P5, PT, R13, UR8, !P4 ;  /* 0x000000080d007c0c */ /* 0x000fe2000e7a1270 */
[----:B------:R-:W-:Y:S01]  /*7b270*/  IMAD.WIDE R76, R145, 0x4, R6 ;  /* 0x00000004914c7825 */ /* 0x000fe200078e0206 */
[----:B------:R-:W-:Y:S01]  /*7b280*/  ULDC UR8, c[0x0][0x228] ;  /* 0x00008a0000087ab9 */ /* 0x000fe20000000800 */
[----:B------:R-:W2:Y:S01]  /*7b290*/  LDL.LU R144, [R1+0x21c8] ;  /* 0x0021c80001907983 */ /* 0x000ea20000300800 */
[----:B------:R-:W-:Y:S01]  /*7b2a0*/  ISETP.LT.AND P4, PT, R14, UR8, !P4 ;  /* 0x000000080e007c0c */ /* 0x000fe2000e781270 */
[----:B------:R-:W-:Y:S01]  /*7b2b0*/  VIADD R78, R10, 0x57 ;  /* 0x000000570a4e7836 */ /* 0x000fe20000000000 */
[----:B------:R-:W-:-:S07]  /*7b2c0*/  ULDC.64 UR8, c[0x0][0x228] ;  /* 0x00008a0000087ab9 */ /* 0x000fce0000000a00 */
[----:B------:R1:W-:Y:S02]  /*7b2d0*/  @P5 STG.E desc[UR6][R76.64], R148 ;  /* 0x000000944c005986 */ /* 0x0003e4000c101906 */
[----:B-1----:R-:W-:Y:S02]  /*7b2e0*/  IMAD.WIDE R76, R145, 0x4, R8 ;  /* 0x00000004914c7825 */ /* 0x002fe400078e0208 */
[----:B------:R-:W2:Y:S04]  /*7b2f0*/  LDL.LU R145, [R1+0x1e50] ;  /* 0x001e500001917983 */ /* 0x000ea80000300800 */
[----:B------:R1:W-:Y:S01]  /*7b300*/  @P4 STG.E desc[UR6][R76.64], R143 ;  /* 0x0000008f4c004986 */ /* 0x0003e2000c101906 */
[----:B------:R-:W-:Y:S01]  /*7b310*/  ISETP.GE.AND P4, PT, R78, UR9, PT ;  /* 0x000000094e007c0c */ /* 0x000fe2000bf86270 */
[----:B------:R-:W-:-:S03]  /*7b320*/  ULDC UR9, c[0x0][0x228] ;  /* 0x00008a0000097ab9 */ /* 0x000fc60000000800 */
[----:B------:R-:W-:Y:S01]  /*7b330*/  ISETP.LT.AND P5, PT, R11, UR10, !P4 ;  /* 0x0000000a0b007c0c */ /* 0x000fe2000e7a1270 */
[----:B-1----:R-:W2:Y:S01]  /*7b340*/  LDL.LU R143, [R1+0x1ca0] ;  /* 0x001ca000018f7983 */ /* 0x002ea20000300800 */
[C---:B------:R-:W-:Y:S01]  /*7b350*/  IMAD.WIDE R76, R141.reuse, 0x4, R2 ;  /* 0x000000048d4c7825 */ /* 0x040fe200078e0202 */
[----:B------:R-:W-:Y:S02]  /*7b360*/  ULDC UR10, c[0x0][0x228] ;  /* 0x00008a00000a7ab9 */ /* 0x000fe40000000800 */
[----:B------:R-:W2:Y:S08]  /*7b370*/  LDL.LU R148, [R1+0x18a0] ;  /* 0x0018a00001947983 */ /* 0x000eb00000300800 */
[----:B---3--:R1:W-:Y:S01]  /*7b380*/  @P5 STG.E desc[UR6][R76.64], R146 ;  /* 0x000000924c005986 */ /* 0x0083e2000c101906 */
[----:B------:R-:W-:Y:S01]  /*7b390*/  ISETP.LT.AND P5, PT, R12, UR9, !P4 ;  /* 0x000000090c007c0c */ /* 0x000fe2000e7a1270 */
[----:B------:R-:W-:Y:S01]  /*7b3a0*/  ULDC UR9, c[0x0][0x228] ;  /* 0x00008a0000097ab9 */ /* 0x000fe20000000800 */
[----:B-1----:R-:W-:-:S11]  /*7b3b0*/  IMAD.WIDE R76, R141, 0x4, R4 ;  /* 0x000000048d4c7825 */ /* 0x002fd600078e0204 */
[----:B----4-:R1:W-:Y:S01]  /*7b3c0*/  @P5 STG.E desc[UR6][R76.64], R142 ;  /* 0x0000008e4c005986 */ /* 0x0103e2000c101906 */
[----:B------:R-:W-:Y:S01]  /*7b3d0*/  ISETP.LT.AND P5, PT, R13, UR9, !P4 ;  /* 0x000000090d007c0c */ /* 0x000fe2000e7a1270 */
[----:B------:R-:W-:Y:S02]  /*7b3e0*/  VIADD R78, R10, 0x58 ;  /* 0x000000580a4e7836 */ /* 0x000fe40000000000 */
[----:B-1----:R-:W3:Y:S01]  /*7b3f0*/  LDL.LU R142, [R1+0x14a0] ;  /* 0x0014a000018e7983 */ /* 0x002ee20000300800 */
[----:B------:R-:W-:Y:S01]  /*7b400*/  IMAD.WIDE R76, R141, 0x4, R6 ;  /* 0x000000048d4c7825 */ /* 0x000fe200078e0206 */
[----:B------:R-:W-:Y:S02]  /*7b410*/  ULDC UR9, c[0x0][0x228] ;  /* 0x00008a0000097ab9 */ /* 0x000fe40000000800 */
[----:B------:R-:W4:Y:S06]  /*7b420*/  LDL.LU R146, [R1+0x21cc] ;  /* 0x0021cc0001927983 */ /* 0x000f2c0000300800 */
[----:B------:R1:W-:Y:S01]  /*7b430*/  @P5 STG.E desc[UR6][R76.64], R147 ;  /* 0x000000934c005986 */ /* 0x0003e2000c101906 */
[----:B------:R-:W-:Y:S01]  /*7b440*/  ISETP.LT.AND P4, PT, R14, UR8, !P4 ;  /* 0x000000080e007c0c */ /* 0x000fe2000e781270 */
[----:B------:R-:W-:-:S02]  /*7b450*/  ULDC UR8, c[0x0][0x22c] ;  /* 0x00008b0000087ab9 */ /* 0x000fc40000000800 */
[----:B-1----:R-:W4:Y:S01]  /*7b460*/  LDL.LU R147, [R1+0x10a0] ;  /* 0x0010a00001937983 */ /* 0x002f220000300800 */
[----:B------:R-:W-:-:S09]  /*7b470*/  IMAD.WIDE R76, R141, 0x4, R8 ;  /* 0x000000048d4c7825 */ /* 0x000fd200078e0208 */
[----:B--2---:R1:W-:Y:S04]  /*7b480*/  @P4 STG.E desc[UR6][R76.64], R140 ;  /* 0x0000008c4c004986 */ /* 0x0043e8000c101906 */
[----:B-1----:R-:W2:Y:S01]  /*7b490*/  LDL.LU R140, [R1+0xca0] ;  /* 0x000ca000018c7983 */ /* 0x002ea20000300800 */
[----:B------:R-:W-:Y:S01]  /*7b4a0*/  ISETP.GE.AND P4, PT, R78, UR8, PT ;  /* 0x000000084e007c0c */ /* 0x000fe2000bf86270 */
[----:B------:R-:W-:Y:S01]  /*7b4b0*/  IMAD.WIDE R76, R144, 0x4, R2 ;  /* 0x00000004904c7825 */ /* 0x000fe200078e0202 */
[----:B------:R-:W-:Y:S01]  /*7b4c0*/  ULDC UR8, c[0x0][0x228] ;  /* 0x00008a0000087ab9 */ /* 0x000fe20000000800 */
[----:B------:R-:W2:Y:S01]  /*7b4d0*/  LDL.LU R141, [R1+0x21d0] ;  /* 0x0021d000018d7983 */ /* 0x000ea20000300800 */
        /* <DEDUP_REMOVED lines=12> */
[----:B------:R-:W-:-:S07]  /*7b5a0*/  ULDC.64 UR8, c[0x0][0x228] ;  /* 0x00008a0000087ab9 */ /* 0x000fce0000000a00 */
[----:B------:R1:W-:Y:S01]  /*7b5b0*/  @P5 STG.E desc[UR6][R76.64], R148 ;  /* 0x000000944c005986 */ /* 0x0003e2000c101906 */
[----:B------:R-:W-:Y:S02]  /*7b5c0*/  VIADD R78, R10, 0x59 ;  /* 0x000000590a4e7836 */ /* 0x000fe40000000000 */
        /* <DEDUP_REMOVED lines=8> */
[----:B----4-:R-:W-:Y:S01]  /*7b650*/  IMAD.WIDE R76, R146, 0x4, R2 ;  /* 0x00000004924c7825 */ /* 0x010fe200078e0202 */
        /* <DEDUP_REMOVED lines=24> */
[----:B------:R1:W-:Y:S01]  /*7b7e0*/  @P5 STG.E desc[UR6][R76.64], R148 ;  /* 0x000000944c005986 */ /* 0x0003e2000c101906 */
[----:B------:R-:W-:Y:S01]  /*7b7f0*/  ISETP.LT.AND P5, PT, R12, UR9, !P4 ;  /* 0x000000090c007c0c */ /* 0x000fe2000e7a1270 */
[----:B------:R-:W-:Y:S02]  /*7b800*/  ULDC UR9, c[0x0][0x228] ;  /* 0x00008a0000097ab9 */ /* 0x000fe40000000800 */
[----:B-1----:R-:W2:Y:S01]  /*7b810*/  LDL.LU R148, [R1+0x8b4] ;  /* 0x0008b40001947983 */ /* 0x002ea20000300800 */
[----:B------:R-:W-:-:S09]  /*7b820*/  IMAD.WIDE R76, R141, 0x4, R4 ;  /* 0x000000048d4c7825 */ /* 0x000fd200078e0204 */
[----:B---3--:R1:W-:Y:S01]  /*7b830*/  @P5 STG.E desc[UR6][R76.64], R142 ;  /* 0x0000008e4c005986 */ /* 0x0083e2000c101906 */
[----:B------:R-:W-:Y:S01]  /*7b840*/  ISETP.LT.AND P5, PT, R13, UR9, !P4 ;  /* 0x000000090d007c0c */ /* 0x000fe2000e7a1270 */
[----:B------:R-:W-:Y:S02]  /*7b850*/  VIADD R78, R10, 0x5b ;  /* 0x0000005b0a4e7836 */ /* 0x000fe40000000000 */
[----:B-1----:R-:W3:Y:S01]  /*7b860*/  LDL.LU R142, [R1+0x4b4] ;  /* 0x0004b400018e7983 */ /* 0x002ee20000300800 */
[----:B------:R-:W-:Y:S01]  /*7b870*/  IMAD.WIDE R76, R141, 0x4, R6 ;  /* 0x000000048d4c7825 */ /* 0x000fe200078e0206 */
[----:B------:R-:W-:Y:S01]  /*7b880*/  ISETP.LT.AND P4, PT, R14, UR8, !P4 ;  /* 0x000000080e007c0c */ /* 0x000fe2000e781270 */
[----:B------:R-:W-:Y:S01]  /*7b890*/  ULDC UR8, c[0x0][0x22c] ;  /* 0x00008b0000087ab9 */ /* 0x000fe20000000800 */
[----:B------:R-:W-:-:S06]  /*7b8a0*/  ULDC UR9, c[0x0][0x228] ;  /* 0x00008a0000097ab9 */ /* 0x000fcc0000000800 */
[----:B----4-:R1:W-:Y:S02]  /*7b8b0*/  @P5 STG.E desc[UR6][R76.64], R147 ;  /* 0x000000934c005986 */ /* 0x0103e4000c101906 */
        /* <DEDUP_REMOVED lines=33> */
[----:B----4-:R1:W-:Y:S01]  /*7bad0*/  @P5 STG.E desc[UR6][R76.64], R147 ;  /* 0x000000934c005986 */ /* 0x0103e2000c101906 */
        /* <DEDUP_REMOVED lines=35> */
[----:B----4-:R1:W-:Y:S02]  /*7bd10*/  @P5 STG.E desc[UR6][R76.64], R147 ;  /* 0x000000934c005986 */ /* 0x0103e4000c101906 */
[----:B-1----:R-:W-:Y:S02]  /*7bd20*/  IMAD.WIDE R76, R141, 0x4, R8 ;  /* 0x000000048d4c7825 */ /* 0x002fe400078e0208 */
        /* <DEDUP_REMOVED lines=18> */
[----:B------:R-:W-:Y:S01]  /*7be50*/  ISETP.LT.AND P4, PT, R14, UR8, !P4 ;  /* 0x000000080e007c0c */ /* 0x000fe2000e781270 */
[----:B------:R-:W-:Y:S01]  /*7be60*/  ULDC UR8, c[0x0][0x22c] ;  /* 0x00008b0000087ab9 */ /* 0x000fe20000000800 */
[----:B-1----:R-:W2:Y:S01]  /*7be70*/  LDL.LU R143, [R1+0x4bc] ;  /* 0x0004bc00018f7983 */ /* 0x002ea20000300800 */
[----:B------:R-:W-:-:S03]  /*7be80*/  IMAD.WIDE R76, R144, 0x4, R6 ;  /* 0x00000004904c7825 */ /* 0x000fc600078e0206 */
[----:B------:R-:W2:Y:S04]  /*7be90*/  LDL.LU R147, [R1+0x21e8] ;  /* 0x0021e80001937983 */ /* 0x000ea80000300800 */
        /* <DEDUP_REMOVED lines=8> */
[----:B------:R-:W-:-:S03]  /*7bf20*/  IMAD.WIDE R76, R146, 0x4, R2 ;  /* 0x00000004924c7825 */ /* 0x000fc600078e0202 */
[----:B------:R-:W3:Y:S08]  /*7bf30*/  LDL.LU R148, [R1+0x14b0] ;  /* 0x0014b00001947983 */ /* 0x000ef00000300800 */
[----:B----4-:R1:W-:Y:S01]  /*7bf40*/  @P5 STG.E desc[UR6][R76.64], R141 ;  /* 0x0000008d4c005986 */ /* 0x0103e2000c101906 */
[----:B------:R-:W-:Y:S01]  /*7bf50*/  ISETP.LT.AND P5, PT, R12, UR8, !P4 ;  /* 0x000000080c007c0c */ /* 0x000fe2000e7a1270 */
[----:B------:R-:W-:Y:S01]  /*7bf60*/  ULDC UR8, c[0x0][0x228] ;  /* 0x00008a0000087ab9 */ /* 0x000fe20000000800 */
[----:B-1----:R-:W-:-:S11]  /*7bf70*/  IMAD.WIDE R76, R146, 0x4, R4 ;  /* 0x00000004924c7825 */ /* 0x002fd600078e0204 */
[----:B--2---:R1:W-:Y:S04]  /*7bf80*/  @P5 STG.E desc[UR6][R76.64], R140 ;  /* 0x0000008c4c005986 */ /* 0x0043e8000c101906 */
[----:B-1----:R-:W2:Y:S01]  /*7bf90*/  LDL.LU R140, [R1+0x10b0] ;  /* 0x0010b000018c7983 */ /* 0x002ea20000300800 */
[----:B------:R-:W-:Y:S01]  /*7bfa0*/  ISETP.LT.AND P5, PT, R13, UR8, !P4 ;  /* 0x000000080d007c0c */ /* 0x000fe2000e7a1270 */
[----:B------:R-:W-:Y:S01]  /*7bfb0*/  ULDC UR8, c[0x0][0x228] ;  /* 0x00008a0000087ab9 */ /* 0x000fe20000000800 */
[----:B------:R-:W-:Y:S01]  /*7bfc0*/  IMAD.WIDE R76, R146, 0x4, R6 ;  /* 0x00000004924c7825 */ /* 0x000fe200078e0206 */
[----:B------:R-:W-:Y:S01]  /*7bfd0*/  ISETP.LT.AND P4, PT, R14, UR8, !P4 ;  /* 0x000000080e007c0c */ /* 0x000fe2000e781270 */
[----:B------:R-:W4:Y:S01]  /*7bfe0*/  LDL.LU R141, [R1+0x21ec] ;  /* 0x0021ec00018d7983 */ /* 0x000f220000300800 */
[----:B------:R-:W-:Y:S01]  /*7bff0*/  ULDC.64 UR8, c[0x0][0x228] ;  /* 0x00008a0000087ab9 */ /* 0x000fe20000000a00 */
[----:B------:R-:W-:-:S07]  /*7c000*/  VIADD R78, R10, 0x60 ;  /* 0x000000600a4e7836 */ /* 0x000fce0000000000 */
[----:B------:R1:W-:Y:S04]  /*7c010*/  @P5 STG.E desc[UR6][R76.64], R145 ;  /* 0x000000914c005986 */ /* 0x0003e8000c101906 */
[----:B-1----:R-:W4:Y:S01]  /*7c020*/  LDL.LU R145, [R1+0xcb0] ;  /* 0x000cb00001917983 */ /* 0x002f220000300800 */
[----:B------:R-:W-:-:S05]  /*7c030*/  IMAD.WIDE R76, R146, 0x4, R8 ;  /* 0x00000004924c7825 */ /* 0x000fca00078e0208 */
[----:B------:R1:W-:Y:S01]  /*7c040*/  @P4 STG.E desc[UR6][R76.64], R143 ;  /* 0x0000008f4c004986 */ /* 0x0003e2000c101906 */
[----:B------:R-:W-:Y:S01]  /*7c050*/  ISETP.GE.AND P4, PT, R78, UR9, PT ;  /* 0x000000094e007c0c */ /* 0x000fe2000bf86270 */
[----:B------:R-:W-:-:S03]  /*7c060*/  ULDC UR9, c[0x0][0x228] ;  /* 0x00008a0000097ab9 */ /* 0x000fc60000000800 */
[----:B------:R-:W-:Y:S01]  /*7c070*/  ISETP.LT.AND P5, PT, R11, UR10, !P4 ;  /* 0x0000000a0b007c0c */ /* 0x000fe2000e7a1270 */
[----:B-1----:R-:W4:Y:S01]  /*7c080*/  LDL.LU R143, [R1+0x8c0] ;  /* 0x0008c000018f7983 */ /* 0x002f220000300800 */
[----:B------:R-:W-:Y:S01]  /*7c090*/  IMAD.WIDE R76, R147, 0x4, R2 ;  /* 0x00000004934c7825 */ /* 0x000fe200078e0202 */
[----:B------:R-:W-:Y:S02]  /*7c0a0*/  ULDC UR10, c[0x0][0x228] ;  /* 0x00008a00000a7ab9 */ /* 0x000fe40000000800 */
[----:B------:R-:W4:Y:S08]  /*7c0b0*/  LDL.LU R146, [R1+0x21f0] ;  /* 0x0021f00001927983 */ /* 0x000f300000300800 */
[----:B------:R1:W-:Y:S01]  /*7c0c0*/  @P5 STG.E desc[UR6][R76.64], R144 ;  /* 0x000000904c005986 */ /* 0x0003e2000c101906 */
[----:B------:R-:W-:Y:S01]  /*7c0d0*/  ISETP.LT.AND P5, PT, R12, UR9, !P4 ;  /* 0x000000090c007c0c */ /* 0x000fe2000e7a1270 */
[----:B------:R-:W-:-:S02]  /*7c0e0*/  ULDC UR9, c[0x0][0x228] ;  /* 0x00008a0000097ab9 */ /* 0x000fc40000000800 */
[----:B-1----:R-:W4:Y:S01]  /*7c0f0*/  LDL.LU R144, [R1+0x4c0] ;  /* 0x0004c00001907983 */ /* 0x002f220000300800 */
[----:B------:R-:W-:-:S09]  /*7c100*/  IMAD.WIDE R76, R147, 0x4, R4 ;  /* 0x00000004934c7825 */ /* 0x000fd200078e0204 */
[----:B---3--:R1:W-:Y:S01]  /*7c110*/  @P5 STG.E desc[UR6][R76.64], R142 ;  /* 0x0000008e4c005986 */ /* 0x0083e2000c101906 */
[----:B------:R-:W-:Y:S01]  /*7c120*/  ISETP.LT.AND P5, PT, R13, UR9, !P4 ;  /* 0x000000090d007c0c */ /* 0x000fe2000e7a1270 */
[----:B------:R-:W-:Y:S01]  /*7c130*/  VIADD R78, R10, 0x61 ;  /* 0x000000610a4e7836 */ /* 0x000fe20000000000 */
[----:B------:R-:W-:Y:S01]  /*7c140*/  ISETP.LT.AND P4, PT, R14, UR8, !P4 ;  /* 0x000000080e007c0c */ /* 0x000fe2000e781270 */
[----:B------:R-:W-:Y:S01]  /*7c150*/  ULDC UR8, c[0x0][0x22c] ;  /* 0x00008b0000087ab9 */ /* 0x000fe20000000800 */
[----:B------:R-:W-:Y:S01]  /*7c160*/  ULDC UR9, c[0x0][0x228] ;  /* 0x00008a0000097ab9 */ /* 0x000fe20000000800 */
[----:B-1----:R-:W3:Y:S01]  /*7c170*/  LDL.LU R142, [R1+0xc0] ;  /* 0x0000c000018e7983 */ /* 0x002ee20000300800 */
[----:B------:R-:W-:-:S03]  /*7c180*/  IMAD.WIDE R76, R147, 0x4, R6 ;  /* 0x00000004934c7825 */ /* 0x000fc600078e0206 */
[----:B------:R-:W3:Y:S04]  /*7c190*/  LDL.LU R149, [R1+0x21f4] ;  /* 0x0021f40001957983 */ /* 0x000ee80000300800 */
[----:B------:R1:W-:Y:S02]  /*7c1a0*/  @P5 STG.E desc[UR6][R76.64], R148 ;  /* 0x000000944c005986 */ /* 0x0003e4000c101906 */
[----:B-1----:R-:W-:-:S05]  /*7c1b0*/  IMAD.WIDE R76, R147, 0x4, R8 ;  /* 0x00000004934c7825 */ /* 0x002fca00078e0208 */
[----:B--2---:R1:W-:Y:S04]  /*7c1c0*/  @P4 STG.E desc[UR6][R76.64], R140 ;  /* 0x0000008c4c004986 */ /* 0x0043e8000c101906 */
[----:B-1----:R-:W2:Y:S01]  /*7c1d0*/  LDL.LU R140, [R1+0x1cb4] ;  /* 0x001cb400018c7983 */ /* 0x002ea20000300800 */
[----:B------:R-:W-:Y:S01]  /*7c1e0*/  ISETP.GE.AND P4, PT, R78, UR8, PT ;  /* 0x000000084e007c0c */ /* 0x000fe2000bf86270 */
[----:B----4-:R-:W-:Y:S01]  /*7c1f0*/  IMAD.WIDE R76, R141, 0x4, R2 ;  /* 0x000000048d4c7825 */ /* 0x010fe200078e0202 */
[----:B------:R-:W-:Y:S01]  /*7c200*/  ULDC UR8, c[0x0][0x228] ;  /* 0x00008a0000087ab9 */ /* 0x000fe20000000800 */
[----:B------:R-:W4:Y:S01]  /*7c210*/  LDL.LU R147, [R1+0x18b4] ;  /* 0x0018b40001937983 */ /* 0x000f220000300800 */
[----:B------:R-:W-:-:S13]  /*7c220*/  ISETP.LT.AND P5, PT, R11, UR9, !P4 ;  /* 0x000000090b007c0c */ /* 0x000fda000e7a1270 */
[----:B------:R1:W-:Y:S01]  /*7c230*/  @P5 STG.E desc[UR6][R76.64], R145 ;  /* 0x000000914c005986 */ /* 0x0003e2000c101906 */
[----:B------:R-:W-:Y:S01]  /*7c240*/  ISETP.LT.AND P5, PT, R12, UR8, !P4 ;  /* 0x000000080c007c0c */ /* 0x000fe2000e7a1270 */
[----:B------:R-:W-:Y:S02]  /*7c250*/  ULDC UR8, c[0x0][0x228] ;  /* 0x00008a0000087ab9 */ /* 0x000fe40000000800 */
[----:B-1----:R-:W4:Y:S01]  /*7c260*/  LDL.LU R145, [R1+0x14b4] ;  /* 0x0014b40001917983 */ /* 0x002f220000300800 */
[----:B------:R-:W-:-:S09]  /*7c270*/  IMAD.WIDE R76, R141, 0x4, R4 ;  /* 0x000000048d4c7825 */ /* 0x000fd200078e0204 */
[----:B------:R1:W-:Y:S01]  /*7c280*/  @P5 STG.E desc[UR6][R76.64], R143 ;  /* 0x0000008f4c005986 */ /* 0x0003e2000c101906 */
[----:B------:R-:W-:Y:S01]  /*7c290*/  ISETP.LT.AND P5, PT, R13, UR8, !P4 ;  /* 0x000000080d007c0c */ /* 0x000fe2000e7a1270 */
[----:B------:R-:W-:Y:S02]  /*7c2a0*/  ULDC UR8, c[0x0][0x228] ;  /* 0x00008a0000087ab9 */ /* 0x000fe40000000800 */
[----:B-1----:R-:W4:Y:S01]  /*7c2b0*/  LDL.LU R143, [R1+0x10b4] ;  /* 0x0010b400018f7983 */ /* 0x002f220000300800 */
[----:B------:R-:W-:Y:S01]  /*7c2c0*/  IMAD.WIDE R76, R141, 0x4, R6 ;  /* 0x000000048d4c7825 */ /* 0x000fe200078e0206 */
[----:B------:R-:W-:Y:S01]  /*7c2d0*/  ISETP.LT.AND P4, PT, R14, UR8, !P4 ;  /* 0x000000080e007c0c */ /* 0x000fe2000e781270 */
[----:B------:R-:W-:-:S07]  /*7c2e0*/  ULDC.64 UR8, c[0x0][0x228] ;  /* 0x00008a0000087ab9 */ /* 0x000fce0000000a00 */
[----:B------:R1:W-:Y:S01]  /*7c2f0*/  @P5 STG.E desc[UR6][R76.64], R144 ;  /* 0x000000904c005986 */ /* 0x0003e2000c101906 */
[----:B------:R-:W-:Y:S02]  /*7c300*/  VIADD R78, R10, 0x62 ;  /* 0x000000620a4e7836 */ /* 0x000fe40000000000 */
[----:B-1----:R-:W-:Y:S01]  /*7c310*/  IMAD.WIDE R76, R141, 0x4, R8 ;  /* 0x000000048d4c7825 */ /* 0x002fe200078e0208 */
[----:B------:R-:W4:Y:S04]  /*7c320*/  LDL.LU R144, [R1+0x21f8] ;  /* 0x0021f80001907983 */ /* 0x000f280000300800 */
[----:B------:R-:W4:Y:S04]  /*7c330*/  LDL.LU R141, [R1+0xcb4] ;  /* 0x000cb400018d7983 */ /* 0x000f280000300800 */
[----:B---3--:R1:W-:Y:S01]  /*7c340*/  @P4 STG.E desc[UR6][R76.64], R142 ;  /* 0x0000008e4c004986 */ /* 0x0083e2000c101906 */
[----:B------:R-:W-:Y:S01]  /*7c350*/  ISETP.GE.AND P4, PT, R78, UR9, PT ;  /* 0x000000094e007c0c */ /* 0x000fe2000bf86270 */
[----:B------:R-:W-:-:S03]  /*7c360*/  ULDC UR9, c[0x0][0x228] ;  /* 0x00008a0000097ab9 */ /* 0x000fc60000000800 */
[----:B------:R-:W-:Y:S01]  /*7c370*/  ISETP.LT.AND P5, PT, R11, UR10, !P4 ;  /* 0x0000000a0b007c0c */ /* 0x000fe2000e7a1270 */
[----:B-1----:R-:W3:Y:S01]  /*7c380*/  LDL.LU R142, [R1+0x8c4] ;  /* 0x0008c400018e7983 */ /* 0x002ee20000300800 */
[----:B------:R-:W-:-:S11]  /*7c390*/  IMAD.WIDE R76, R146, 0x4, R2 ;  /* 0x00000004924c7825 */ /* 0x000fd600078e0202 */
[----:B--2---:R1:W-:Y:S04]  /*7c3a0*/  @P5 STG.E desc[UR6][R76.64], R140 ;  /* 0x0000008c4c005986 */ /* 0x0043e8000c101906 */
[----:B-1----:R-:W2:Y:S01]  /*7c3b0*/  LDL.LU R140, [R1+0x4c4] ;  /* 0x0004c400018c7983 */ /* 0x002ea20000300800 */
[----:B------:R-:W-:Y:S01]  /*7c3c0*/  ISETP.LT.AND P5, PT, R12, UR9, !P4 ;  /* 0x000000090c007c0c */ /* 0x000fe2000e7a1270 */
[----:B------:R-:W-:Y:S01]  /*7c3d0*/  IMAD.WIDE R76, R146, 0x4, R4 ;  /* 0x00000004924c7825 */ /* 0x000fe200078e0204 */
[----:B------:R-:W-:Y:S01]  /*7c3e0*/  ULDC UR9, c[0x0][0x228] ;  /* 0x00008a0000097ab9 */ /* 0x000fe20000000800 */
[----:B------:R-:W2:Y:S10]  /*7c3f0*/  LDL.LU R150, [R1+0xc4] ;  /* 0x0000c40001967983 */ /* 0x000eb40000300800 */
[----:B----4-:R1:W-:Y:S01]  /*7c400*/  @P5 STG.E desc[UR6][R76.64], R147 ;  /* 0x000000934c005986 */ /* 0x0103e2000c101906 */
[----:B------:R-:W-:Y:S01]  /*7c410*/  ISETP.LT.AND P5, PT, R13, UR9, !P4 ;  /* 0x000000090d007c0c */ /* 0x000fe2000e7a1270 */
[----:B------:R-:W-:Y:S01]  /*7c420*/  VIADD R78, R10, 0x63 ;  /* 0x000000630a4e7836 */ /* 0x000fe20000000000 */
[----:B------:R-:W-:Y:S01]  /*7c430*/  ISETP.LT.AND P4, PT, R14, UR8, !P4 ;  /* 0x000000080e007c0c */ /* 0x000fe2000e781270 */
[----:B------:R-:W-:Y:S01]  /*7c440*/  ULDC UR8, c[0x0][0x22c] ;  /* 0x00008b0000087ab9 */ /* 0x000fe20000000800 */
[----:B------:R-:W-:Y:S01]  /*7c450*/  ULDC UR9, c[0x0][0x228] ;  /* 0x00008a0000097ab9 */ /* 0x000fe20000000800 */
[C---:B-1----:R-:W-:Y:S01]  /*7c460*/  IMAD.WIDE R76, R146.reuse, 0x4, R6 ;  /* 0x00000004924c7825 */ /* 0x042fe200078e0206 */
[----:B------:R-:W4:Y:S04]  /*7c470*/  LDL.LU R147, [R1+0x21fc] ;  /* 0x0021fc0001937983 */ /* 0x000f280000300800 */
[----:B------:R-:W4:Y:S04]  /*7c480*/  LDL.LU R148, [R1+0x1cb8] ;  /* 0x001cb80001947983 */ /* 0x000f280000300800 */
[----:B------:R1:W-:Y:S02]  /*7c490*/  @P5 STG.E desc[UR6][R76.64], R145 ;  /* 0x000000914c005986 */ /* 0x0003e4000c101906 */
[----:B-1----:R-:W-:-:S02]  /*7c4a0*/  IMAD.WIDE R76, R146, 0x4, R8 ;  /* 0x00000004924c7825 */ /* 0x002fc400078e0208 */
[----:B------:R-:W4:Y:S04]  /*7c4b0*/  LDL.LU R145, [R1+0x18b8] ;  /* 0x0018b80001917983 */ /* 0x000f280000300800 */
[----:B------:R-:W4:Y:S04]  /*7c4c0*/  LDL.LU R146, [R1+0x14b8] ;  /* 0x0014b80001927983 */ /* 0x000f280000300800 */
[----:B------:R1:W-:Y:S01]  /*7c4d0*/  @P4 STG.E desc[UR6][R76.64], R143 ;  /* 0x0000008f4c004986 */ /* 0x0003e2000c101906 */
[----:B------:R-:W-:Y:S01]  /*7c4e0*/  ISETP.GE.AND P4, PT, R78, UR8, PT ;  /* 0x000000084e007c0c */ /* 0x000fe2000bf86270 */
[----:B------:R-:W-:-:S03]  /*7c4f0*/  ULDC UR8, c[0x0][0x228] ;  /* 0x00008a0000087ab9 */ /* 0x000fc60000000800 */
[----:B------:R-:W-:Y:S01]  /*7c500*/  ISETP.LT.AND P5, PT, R11, UR9, !P4 ;  /* 0x000000090b007c0c */ /* 0x000fe2000e7a1270 */
[----:B-1----:R-:W-:Y:S01]  /*7c510*/  IMAD.WIDE R76, R149, 0x4, R2 ;  /* 0x00000004954c7825 */ /* 0x002fe200078e0202 */
[----:B------:R-:W4:Y:S01]  /*7c520*/  LDL.LU R143, [R1+0x10b8] ;  /* 0x0010b800018f7983 */ /* 0x000f220000300800 */
[----:B------:R-:W-:-:S10]  /*7c530*/  ULDC UR9, c[0x0][0x228] ;  /* 0x00008a0000097ab9 */ /* 0x000fd40000000800 */
[----:B------:R1:W-:Y:S01]  /*7c540*/  @P5 STG.E desc[UR6][R76.64], R141 ;  /* 0x0000008d4c005986 */ /* 0x0003e2000c101906 */
[----:B------:R-:W-:Y:S01]  /*7c550*/  ISETP.LT.AND P5, PT, R12, UR8, !P4 ;  /* 0x000000080c007c0c */ /* 0x000fe2000e7a1270 */
[----:B------:R-:W-:Y:S01]  /*7c560*/  ULDC UR8, c[0x0][0x228] ;  /* 0x00008a0000087ab9 */ /* 0x000fe20000000800 */
[----:B-1----:R-:W-:Y:S01]  /*7c570*/  IMAD.WIDE R76, R149, 0x4, R4 ;  /* 0x00000004954c7825 */ /* 0x002fe200078e0204 */
[----:B------:R-:W4:Y:S10]  /*7c580*/  LDL.LU R141, [R1+0xcb8] ;  /* 0x000cb800018d7983 */ /* 0x000f340000300800 */
[----:B---3--:R1:W-:Y:S01]  /*7c590*/  @P5 STG.E desc[UR6][R76.64], R142 ;  /* 0x0000008e4c005986 */ /* 0x0083e2000c101906 */
[----:B------:R-:W-:Y:S01]  /*7c5a0*/  ISETP.LT.AND P5, PT, R13, UR8, !P4 ;  /* 0x000000080d007c0c */ /* 0x000fe2000e7a1270 */
[----:B------:R-:W-:Y:S01]  /*7c5b0*/  ULDC UR8, c[0x0][0x228] ;  /* 0x00008a0000087ab9 */ /* 0x000fe20000000800 */
[C---:B-1----:R-:W-:Y:S01]  /*7c5c0*/  IMAD.WIDE R76, R149.reuse, 0x4, R6 ;  /* 0x00000004954c7825 */ /* 0x042fe200078e0206 */
[----:B------:R-:W3:Y:S10]  /*7c5d0*/  LDL.LU R142, [R1+0x8c8] ;  /* 0x0008c800018e7983 */ /* 0x000ef40000300800 */
[----:B--2---:R1:W-:Y:S04]  /*7c5e0*/  @P5 STG.E desc[UR6][R76.64], R140 ;  /* 0x0000008c4c005986 */ /* 0x0043e8000c101906 */
[----:B-1----:R-:W2:Y:S01]  /*7c5f0*/  LDL.LU R140, [R1+0x4c8] ;  /* 0x0004c800018c7983 */ /* 0x002ea20000300800 */
[----:B------:R-:W-:Y:S01]  /*7c600*/  ISETP.LT.AND P4, PT, R14, UR8, !P4 ;  /* 0x000000080e007c0c */ /* 0x000fe2000e781270 */
[----:B------:R-:W-:Y:S01]  /*7c610*/  IMAD.WIDE R76, R149, 0x4, R8 ;  /* 0x00000004954c7825 */ /* 0x000fe200078e0208 */
[----:B------:R-:W-:Y:S01]  /*7c620*/  ULDC UR8, c[0x0][0x22c] ;  /* 0x00008b0000087ab9 */ /* 0x000fe20000000800 */
[----:B------:R-:W2:Y:S02]  /*7c630*/  LDL.LU R244, [R1+0x2204] ;  /* 0x0022040001f47983 */ /* 0x000ea40000300800 */
[----:B------:R-:W-:-:S08]  /*7c640*/  VIADD R78, R10, 0x64 ;  /* 0x000000640a4e7836 */ /* 0x000fd00000000000 */
[----:B------:R1:W-:Y:S01]  /*7c650*/  @P4 STG.E desc[UR6][R76.64], R150 ;  /* 0x000000964c004986 */ /* 0x0003e2000c101906 */
[----:B------:R-:W-:Y:S01]  /*7c660*/  ISETP.GE.AND P4, PT, R78, UR8, PT ;  /* 0x000000084e007c0c */ /* 0x000fe2000bf86270 */
[----:B------:R-:W-:-:S03]  /*7c670*/  ULDC UR8, c[0x0][0x228] ;  /* 0x00008a0000087ab9 */ /* 0x000fc60000000800 */
[----:B------:R-:W-:Y:S01]  /*7c680*/  ISETP.LT.AND P5, PT, R11, UR9, !P4 ;  /* 0x000000090b007c0c */ /* 0x000fe2000e7a1270 */
[----:B-1----:R-:W-:-:S12]  /*7c690*/  IMAD.WIDE R76, R144, 0x4, R2 ;  /* 0x00000004904c7825 */ /* 0x002fd800078e0202 */
[----:B----4-:R1:W-:Y:S01]  /*7c6a0*/  @P5 STG.E desc[UR6][R76.64], R148 ;  /* 0x000000944c005986 */ /* 0x0103e2000c101906 */
[----:B------:R-:W-:Y:S01]  /*7c6b0*/  ISETP.LT.AND P5, PT, R12, UR8, !P4 ;  /* 0x000000080c007c0c */ /* 0x000fe2000e7a1270 */
[----:B------:R-:W-:Y:S01]  /*7c6c0*/  ULDC UR8, c[0x0][0x228] ;  /* 0x00008a0000087ab9 */ /* 0x000fe20000000800 */
[----:B-1----:R-:W-:-:S11]  /*7c6d0*/  IMAD.WIDE R76, R144, 0x4, R4 ;  /* 0x00000004904c7825 */ /* 0x002fd600078e0204 */
[----:B------:R1:W-:Y:S01]  /*7c6e0*/  @P5 STG.E desc[UR6][R76.64], R145 ;  /* 0x000000914c005986 */ /* 0x0003e2000c101906 */
[----:B------:R-:W-:Y:S01]  /*7c6f0*/  ISETP.LT.AND P5, PT, R13, UR8, !P4 ;  /* 0x000000080d007c0c */ /* 0x000fe2000e7a1270 */
[----:B------:R-:W-:Y:S02]  /*7c700*/  ULDC UR8, c[0x0][0x228] ;  /* 0x00008a0000087ab9 */ /* 0x000fe40000000800 */
[----:B------:R-:W-:Y:S01]  /*7c710*/  ISETP.LT.AND P4, PT, R14, UR8, !P4 ;  /* 0x000000080e007c0c */ /* 0x000fe2000e781270 */
[----:B-1----:R-:W-:-:S09]  /*7c720*/  IMAD.WIDE R76, R144, 0x4, R6 ;  /* 0x00000004904c7825 */ /* 0x002fd200078e0206 */
[----:B------:R1:W-:Y:S02]  /*7c730*/  @P5 STG.E desc[UR6][R76.64], R146 ;  /* 0x000000924c005986 */ /* 0x0003e4000c101906 */
[----:B-1----:R-:W-:-:S05]  /*7c740*/  IMAD.WIDE R76, R144, 0x4, R8 ;  /* 0x00000004904c7825 */ /* 0x002fca00078e0208 */
[----:B------:R1:W-:Y:S02]  /*7c750*/  @P4 STG.E desc[UR6][R76.64], R143 ;  /* 0x0000008f4c004986 */ /* 0x0003e4000c101906 */
[----:B-1----:R-:W-:-:S05]  /*7c760*/  IMAD.WIDE R76, R147, 0x4, R2 ;  /* 0x00000004934c7825 */ /* 0x002fca00078e0202 */
[----:B------:R1:W-:Y:S02]  /*7c770*/  @P3 STG.E desc[UR6][R76.64], R141 ;  /* 0x0000008d4c003986 */ /* 0x0003e4000c101906 */
[----:B-1----:R-:W-:-:S05]  /*7c780*/  IMAD.WIDE R76, R147, 0x4, R4 ;  /* 0x00000004934c7825 */ /* 0x002fca00078e0204 */
[----:B---3--:R1:W-:Y:S02]  /*7c790*/  @P2 STG.E desc[UR6][R76.64], R142 ;  /* 0x0000008e4c002986 */ /* 0x0083e4000c101906 */
[C---:B-1----:R-:W-:Y:S02]  /*7c7a0*/  IMAD.WIDE R76, R147.reuse, 0x4, R6 ;  /* 0x00000004934c7825 */ /* 0x042fe400078e0206 */
[----:B------:R-:W3:Y:S04]  /*7c7b0*/  LDL.LU R142, [R1+0xc8] ;  /* 0x0000c800018e7983 */ /* 0x000ee80000300800 */
[----:B--2---:R1:W-:Y:S04]  /*7c7c0*/  @P1 STG.E desc[UR6][R76.64], R140 ;  /* 0x0000008c4c001986 */ /* 0x0043e8000c101906 */
[----:B-1----:R-:W2:Y:S04]  /*7c7d0*/  LDL.LU R140, [R1+0x1cbc] ;  /* 0x001cbc00018c7983 */ /* 0x002ea80000300800 */
[----:B------:R-:W4:Y:S04]  /*7c7e0*/  LDL.LU R145, [R1+0x18bc] ;  /* 0x0018bc0001917983 */ /* 0x000f280000300800 */
[----:B------:R-:W4:Y:S04]  /*7c7f0*/  LDL.LU R146, [R1+0x14bc] ;  /* 0x0014bc0001927983 */ /* 0x000f280000300800 */
[----:B------:R-:W2:Y:S04]  /*7c800*/  LDL.LU R144, [R1+0x2200] ;  /* 0x0022000001907983 */ /* 0x000ea80000300800 */
[----:B------:R-:W4:Y:S04]  /*7c810*/  LDL.LU R143, [R1+0x10bc] ;  /* 0x0010bc00018f7983 */ /* 0x000f280000300800 */
[----:B------:R-:W4:Y:S01]  /*7c820*/  LDL.LU R141, [R1+0xcbc] ;  /* 0x000cbc00018d7983 */ /* 0x000f220000300800 */
[----:B------:R-:W-:-:S05]  /*7c830*/  IMAD.WIDE R76, R147, 0x4, R8 ;  /* 0x00000004934c7825 */ /* 0x000fca00078e0208 */
[----:B---3--:R1:W-:Y:S04]  /*7c840*/  @P0 STG.E desc[UR6][R76.64], R142 ;  /* 0x0000008e4c000986 */ /* 0x0083e8000c101906 */
[----:B-1----:R-:W3:Y:S01]  /*7c850*/  LDL.LU R142, [R1+0x8cc] ;  /* 0x0008cc00018e7983 */ /* 0x002ee20000300800 */
[----:B------:R-:W-:Y:S02]  /*7c860*/  LOP3.LUT P1, RZ, R153, 0x4000, RZ, 0xc0, !PT ;  /* 0x0000400099ff7812 */ /* 0x000fe4000782c0ff */
[----:B------:R-:W-:-:S11]  /*7c870*/  LOP3.LUT R80, R80, 0xfffffdff, RZ, 0xc0, !PT ;  /* 0xfffffdff50507812 */ /* 0x000fd600078ec0ff */
[----:B------:R-:W-:Y:S01]  /*7c880*/  @P1 LOP3.LUT R80, R80, 0x200, RZ, 0xfc, !PT ;  /* 0x0000020050501812 */ /* 0x000fe200078efcff */
[----:B--2---:R-:W-:-:S05]  /*7c890*/  IMAD.WIDE R76, R144, 0x4, R2 ;  /* 0x00000004904c7825 */ /* 0x004fca00078e0202 */
[----:B------:R1:W-:Y:S04]  /*7c8a0*/  @P6 STG.E desc[UR6][R76.64], R140 ;  /* 0x0000008c4c006986 */ /* 0x0003e8000c101906 */
[----:B-1----:R-:W2:Y:S01]  /*7c8b0*/  LDL.LU R140, [R1+0x4cc] ;  /* 0x0004cc00018c7983 */ /* 0x002ea20000300800 */
[----:B------:R-:W-:Y:S02]  /*7c8c0*/  LOP3.LUT P1, RZ, R153, 0x800, RZ, 0xc0, !PT ;  /* 0x0000080099ff7812 */ /* 0x000fe4000782c0ff */
[----:B------:R-:W-:Y:S01]  /*7c8d0*/  LOP3.LUT R80, R80, 0xfffffbff, RZ, 0xc0, !PT ;  /* 0xfffffbff50507812 */ /* 0x000fe200078ec0ff */
[----:B------:R-:W2:Y:S04]  /*7c8e0*/  LDL.LU R82, [R1+0xcc] ;  /* 0x0000cc0001527983 */ /* 0x000ea80000300800 */
[----:B------:R-:W2:Y:S04]  /*7c8f0*/  LDL.LU R83, [R1+0x1e60] ;  /* 0x001e600001537983 */ /* 0x000ea80000300800 */
[----:B------:R-:W2:Y:S02]  /*7c900*/  LDL.LU R149, [R1+0x2208] ;  /* 0x0022080001957983 */ /* 0x000ea40000300800 */
[----:B------:R-:W-:-:S02]  /*7c910*/  @P1 LOP3.LUT R80, R80, 0x400, RZ, 0xfc, !PT ;  /* 0x0000040050501812 */ /* 0x000fc400078efcff */
[C---:B------:R-:W-:Y:S01]  /*7c920*/  LOP3.LUT P1, RZ, R153.reuse, 0x400, RZ, 0xc0, !PT ;  /* 0x0000040099ff7812 */ /* 0x040fe2000782c0ff */
[----:B------:R-:W2:Y:S01]  /*7c930*/  LDL.LU R79, [R1+0x1cc0] ;  /* 0x001cc000014f7983 */ /* 0x000ea20000300800 */
[----:B------:R-:W-:Y:S02]  /*7c940*/  LOP3.LUT R80, R80, 0xfffff7ff, RZ, 0xc0, !PT ;  /* 0xfffff7ff50507812 */ /* 0x000fe400078ec0ff */
[C---:B------:R-:W-:Y:S01]  /*7c950*/  LOP3.LUT P3, RZ, R153.reuse, 0x1, RZ, 0xc0, !PT ;  /* 0x0000000199ff7812 */ /* 0x040fe2000786c0ff */
[----:B------:R-:W2:Y:S01]  /*7c960*/  LDL.LU R151, [R1+0x18c0] ;  /* 0x0018c00001977983 */ /* 0x000ea20000300800 */
[C---:B------:R-:W-:Y:S01]  /*7c970*/  LOP3.LUT P4, RZ, R153.reuse, 0x2, RZ, 0xc0, !PT ;  /* 0x0000000299ff7812 */ /* 0x040fe2000788c0ff */
[----:B------:R-:W-:Y:S01]  /*7c980*/  IMAD.WIDE R76, R144, 0x4, R4 ;  /* 0x00000004904c7825 */ /* 0x000fe200078e0204 */
[----:B------:R-:W-:Y:S01]  /*7c990*/  LOP3.LUT P5, RZ, R153, 0x8, RZ, 0xc0, !PT ;  /* 0x0000000899ff7812 */ /* 0x000fe200078ac0ff */
[----:B------:R-:W2:Y:S04]  /*7c9a0*/  LDL.LU R150, [R1+0x14c0] ;  /* 0x0014c00001967983 */ /* 0x000ea80000300800 */
[----:B------:R-:W-:-:S02]  /*7c9b0*/  @P1 LOP3.LUT R80, R80, 0x800, RZ, 0xfc, !PT ;  /* 0x0000080050501812 */ /* 0x000fc400078efcff */
[----:B------:R-:W-:Y:S02]  /*7c9c0*/  LOP3.LUT P1, RZ, R153, 0x200, RZ, 0xc0, !PT ;  /* 0x0000020099ff7812 */ /* 0x000fe4000782c0ff */
[----:B------:R-:W-:-:S11]  /*7c9d0*/  LOP3.LUT R80, R80, 0xffffefff, RZ, 0xc0, !PT ;  /* 0xffffefff50507812 */ /* 0x000fd600078ec0ff */
[----:B------:R-:W-:Y:S02]  /*7c9e0*/  @P1 LOP3.LUT R80, R80, 0x1000, RZ, 0xfc, !PT ;  /* 0x0000100050501812 */ /* 0x000fe400078efcff */
[----:B------:R-:W-:Y:S02]  /*7c9f0*/  LOP3.LUT P1, RZ, R153, 0x100, RZ, 0xc0, !PT ;  /* 0x0000010099ff7812 */ /* 0x000fe4000782c0ff */
[----:B------:R-:W-:-:S11]  /*7ca00*/  LOP3.LUT R80, R80, 0xffffdfff, RZ, 0xc0, !PT ;  /* 0xffffdfff50507812 */ /* 0x000fd600078ec0ff */
[----:B------:R-:W-:Y:S02]  /*7ca10*/  @P1 LOP3.LUT R80, R80, 0x2000, RZ, 0xfc, !PT ;  /* 0x0000200050501812 */ /* 0x000fe400078efcff */
[----:B------:R-:W-:Y:S02]  /*7ca20*/  LOP3.LUT P1, RZ, R153, 0x80, RZ, 0xc0, !PT ;  /* 0x0000008099ff7812 */ /* 0x000fe4000782c0ff */
[----:B------:R-:W-:-:S11]  /*7ca30*/  LOP3.LUT R80, R80, 0xffffbfff, RZ, 0xc0, !PT ;  /* 0xffffbfff50507812 */ /* 0x000fd600078ec0ff */
[----:B------:R-:W-:Y:S02]  /*7ca40*/  @P1 LOP3.LUT R80, R80, 0x4000, RZ, 0xfc, !PT ;  /* 0x0000400050501812 */ /* 0x000fe400078efcff */
[----:B------:R-:W-:Y:S02]  /*7ca50*/  LOP3.LUT P1, RZ, R153, 0x40, RZ, 0xc0, !PT ;  /* 0x0000004099ff7812 */ /* 0x000fe4000782c0ff */
[----:B------:R-:W-:Y:S01]  /*7ca60*/  LOP3.LUT R80, R80, 0xffff7fff, RZ, 0xc0, !PT ;  /* 0xffff7fff50507812 */ /* 0x000fe200078ec0ff */
[----:B----4-:R1:W-:Y:S10]  /*7ca70*/  @P3 STG.E desc[UR6][R76.64], R145 ;  /* 0x000000914c003986 */ /* 0x0103f4000c101906 */
[----:B------:R-:W-:-:S02]  /*7ca80*/  @P1 LOP3.LUT R80, R80, 0x8000, RZ, 0xfc, !PT ;  /* 0x0000800050501812 */ /* 0x000fc400078efcff */
[----:B------:R-:W-:Y:S01]  /*7ca90*/  LOP3.LUT P1, RZ, R153, 0x20, RZ, 0xc0, !PT ;  /* 0x0000002099ff7812 */ /* 0x000fe2000782c0ff */
[----:B-1----:R-:W-:Y:S01]  /*7caa0*/  IMAD.WIDE R76, R144, 0x4, R6 ;  /* 0x00000004904c7825 */ /* 0x002fe200078e0206 */
[----:B------:R-:W-:-:S04]  /*7cab0*/  LOP3.LUT R80, R80, 0xfffeffff, RZ, 0xc0, !PT ;  /* 0xfffeffff50507812 */ /* 0x000fc800078ec0ff */
[----:B------:R1:W-:Y:S07]  /*7cac0*/  @P4 STG.E desc[UR6][R76.64], R146 ;  /* 0x000000924c004986 */ /* 0x0003ee000c101906 */
[----:B------:R-:W-:Y:S02]  /*7cad0*/  @P1 LOP3.LUT R80, R80, 0x10000, RZ, 0xfc, !PT ;  /* 0x0001000050501812 */ /* 0x000fe400078efcff */
[----:B------:R-:W-:Y:S01]  /*7cae0*/  LOP3.LUT P1, RZ, R153, 0x10, RZ, 0xc0, !PT ;  /* 0x0000001099ff7812 */ /* 0x000fe2000782c0ff */
[----:B-1----:R-:W4:Y:S01]  /*7caf0*/  LDL.LU R146, [R1+0x220c] ;  /* 0x00220c0001927983 */ /* 0x002f220000300800 */
[----:B------:R-:W-:-:S03]  /*7cb00*/  IMAD.WIDE R76, R144, 0x4, R8 ;  /* 0x00000004904c7825 */ /* 0x000fc600078e0208 */
[----:B------:R-:W4:Y:S04]  /*7cb10*/  LDL.LU R148, [R1+0x10c0] ;  /* 0x0010c00001947983 */ /* 0x000f280000300800 */
[----:B------:R1:W-:Y:S04]  /*7cb20*/  @P5 STG.E desc[UR6][R76.64], R143 ;  /* 0x0000008f4c005986 */ /* 0x0003e8000c101906 */
[----:B------:R-:W4:Y:S04]  /*7cb30*/  LDL.LU R147, [R1+0xcc0] ;  /* 0x000cc00001937983 */ /* 0x000f280000300800 */
[----:B------:R-:W4:Y:S01]  /*7cb40*/  LDL.LU R145, [R1+0x8d0] ;  /* 0x0008d00001917983 */ /* 0x000f220000300800 */
[----:B-1----:R-:W-:-:S03]  /*7cb50*/  IMAD.WIDE R76, R244, 0x4, R2 ;  /* 0x00000004f44c7825 */ /* 0x002fc600078e0202 */
[----:B------:R-:W4:Y:S04]  /*7cb60*/  LDL.LU R144, [R1+0x4d0] ;  /* 0x0004d00001907983 */ /* 0x000f280000300800 */
[----:B------:R1:W-:Y:S01]  /*7cb70*/  @P1 STG.E desc[UR6][R76.64], R141 ;  /* 0x0000008d4c001986 */ /* 0x0003e2000c101906 */
[----:B------:R-:W-:-:S03]  /*7cb80*/  LOP3.LUT P1, RZ, R80, 0x10000, RZ, 0xc0, !PT ;  /* 0x0001000050ff7812 */ /* 0x000fc6000782c0ff */
[----:B------:R-:W4:Y:S01]  /*7cb90*/  LDL.LU R143, [R1+0x2210] ;  /* 0x00221000018f7983 */ /* 0x000f220000300800 */
[----:B-1----:R-:W-:-:S03]  /*7cba0*/  IMAD.WIDE R76, R244, 0x4, R4 ;  /* 0x00000004f44c7825 */ /* 0x002fc600078e0204 */
[----:B------:R-:W4:Y:S06]  /*7cbb0*/  LDL.LU R141, [R1+0x1e64] ;  /* 0x001e6400018d7983 */ /* 0x000f2c0000300800 */
[----:B---3--:R1:W-:Y:S01]  /*7cbc0*/  @P1 STG.E desc[UR6][R76.64], R142 ;  /* 0x0000008e4c001986 */ /* 0x0083e2000c101906 */
[----:B------:R-:W-:-:S03]  /*7cbd0*/  LOP3.LUT P1, RZ, R80, 0x8000, RZ, 0xc0, !PT ;  /* 0x0000800050ff7812 */ /* 0x000fc6000782c0ff */
[----:B-1----:R-:W3:Y:S01]  /*7cbe0*/  LDL.LU R142, [R1+0x1cc4] ;  /* 0x001cc400018e7983 */ /* 0x002ee20000300800 */
[----:B------:R-:W-:-:S09]  /*7cbf0*/  IMAD.WIDE R76, R244, 0x4, R6 ;  /* 0x00000004f44c7825 */ /* 0x000fd200078e0206 */
[----:B--2---:R1:W-:Y:S04]  /*7cc00*/  @P1 STG.E desc[UR6][R76.64], R140 ;  /* 0x0000008c4c001986 */ /* 0x0043e8000c101906 */
[----:B-1----:R-:W2:Y:S01]  /*7cc10*/  LDL.LU R140, [R1+0x18c4] ;  /* 0x0018c400018c7983 */ /* 0x002ea20000300800 */
[----:B------:R-:W-:Y:S01]  /*7cc20*/  LOP3.LUT P1, RZ, R80, 0x4000, RZ, 0xc0, !PT ;  /* 0x0000400050ff7812 */ /* 0x000fe2000782c0ff */
[----:B------:R-:W-:-:S12]  /*7cc30*/  IMAD.WIDE R76, R244, 0x4, R8 ;  /* 0x00000004f44c7825 */ /* 0x000fd800078e0208 */
[----:B------:R1:W-:Y:S01]  /*7cc40*/  @P1 STG.E desc[UR6][R76.64], R82 ;  /* 0x000000524c001986 */ /* 0x0003e2000c101906 */
[----:B------:R-:W-:Y:S01]  /*7cc50*/  LOP3.LUT P1, RZ, R80, 0x2000, RZ, 0xc0, !PT ;  /* 0x0000200050ff7812 */ /* 0x000fe2000782c0ff */
[----:B-1----:R-:W-:-:S12]  /*7cc60*/  IMAD.WIDE R76, R149, 0x4, R2 ;  /* 0x00000004954c7825 */ /* 0x002fd800078e0202 */
[----:B------:R1:W-:Y:S01]  /*7cc70*/  @P1 STG.E desc[UR6][R76.64], R83 ;  /* 0x000000534c001986 */ /* 0x0003e2000c101906 */
[----:B------:R-:W-:Y:S01]  /*7cc80*/  LOP3.LUT P1, RZ, R80, 0x1000, RZ, 0xc0, !PT ;  /* 0x0000100050ff7812 */ /* 0x000fe2000782c0ff */
[----:B-1----:R-:W-:-:S12]  /*7cc90*/  IMAD.WIDE R76, R149, 0x4, R4 ;  /* 0x00000004954c7825 */ /* 0x002fd800078e0204 */
[----:B------:R1:W-:Y:S01]  /*7cca0*/  @P1 STG.E desc[UR6][R76.64], R79 ;  /* 0x0000004f4c001986 */ /* 0x0003e2000c101906 */
[----:B------:R-:W-:Y:S01]  /*7ccb0*/  LOP3.LUT P1, RZ, R80, 0x800, RZ, 0xc0, !PT ;  /* 0x0000080050ff7812 */ /* 0x000fe2000782c0ff */
[----:B-1----:R-:W-:-:S12]  /*7ccc0*/  IMAD.WIDE R76, R149, 0x4, R6 ;  /* 0x00000004954c7825 */ /* 0x002fd800078e0206 */
[----:B------:R1:W-:Y:S01]  /*7ccd0*/  @P1 STG.E desc[UR6][R76.64], R151 ;  /* 0x000000974c001986 */ /* 0x0003e2000c101906 */
[----:B------:R-:W-:Y:S02]  /*7cce0*/  LOP3.LUT P1, RZ, R80, 0x400, RZ, 0xc0, !PT ;  /* 0x0000040050ff7812 */ /* 0x000fe4000782c0ff */
[C---:B------:R-:W-:Y:S02]  /*7ccf0*/  LOP3.LUT P6, RZ, R153.reuse, 0x1000, RZ, 0xc0, !PT ;  /* 0x0000100099ff7812 */ /* 0x040fe400078cc0ff */
[----:B------:R-:W-:Y:S01]  /*7cd00*/  LOP3.LUT P0, RZ, R153, 0x2000, RZ, 0xc0, !PT ;  /* 0x0000200099ff7812 */ /* 0x000fe2000780c0ff */
[----:B-1----:R-:W-:-:S08]  /*7cd10*/  IMAD.WIDE R76, R149, 0x4, R8 ;  /* 0x00000004954c7825 */ /* 0x002fd000078e0208 */
[----:B------:R4:W-:Y:S01]  /*7cd20*/  @P1 STG.E desc[UR6][R76.64], R150 ;  /* 0x000000964c001986 */ /* 0x0009e2000c101906 */
[----:B------:R-:W-:Y:S02]  /*7cd30*/  LOP3.LUT P1, RZ, R80, 0x200, RZ, 0xc0, !PT ;  /* 0x0000020050ff7812 */ /* 0x000fe4000782c0ff */
[----:B------:R-:W-:Y:S01]  /*7cd40*/  LOP3.LUT P2, RZ, R153, 0x8000, RZ, 0xc0, !PT ;  /* 0x0000800099ff7812 */ /* 0x000fe2000784c0ff */
[----:B----4-:R-:W-:-:S05]  /*7cd50*/  IMAD.WIDE R76, R146, 0x4, R2 ;  /* 0x00000004924c7825 */ /* 0x010fca00078e0202 */
[----:B------:R1:W-:Y:S01]  /*7cd60*/  @P6 STG.E desc[UR6][R76.64], R148 ;  /* 0x000000944c006986 */ /* 0x0003e2000c101906 */
[----:B------:R-:W-:Y:S01]  /*7cd70*/  LOP3.LUT P3, RZ, R153, 0x10000, RZ, 0xc0, !PT ;  /* 0x0001000099ff7812 */ /* 0x000fe2000786c0ff */
[----:B-1----:R-:W-:-:S05]  /*7cd80*/  IMAD.WIDE R76, R146, 0x4, R4 ;  /* 0x00000004924c7825 */ /* 0x002fca00078e0204 */
[----:B------:R1:W-:Y:S01]  /*7cd90*/  @P0 STG.E desc[UR6][R76.64], R147 ;  /* 0x000000934c000986 */ /* 0x0003e2000c101906 */
[----:B------:R-:W-:Y:S01]  /*7cda0*/  LOP3.LUT P4, RZ, R153, 0x20000, RZ, 0xc0, !PT ;  /* 0x0002000099ff7812 */ /* 0x000fe2000788c0ff */
[----:B-1----:R-:W-:-:S05]  /*7cdb0*/  IMAD.WIDE R76, R146, 0x4, R6 ;  /* 0x00000004924c7825 */ /* 0x002fca00078e0206 */
[----:B------:R1:W-:Y:S01]  /*7cdc0*/  @P1 STG.E desc[UR6][R76.64], R145 ;  /* 0x000000914c001986 */ /* 0x0003e2000c101906 */
[----:B------:R-:W-:Y:S01]  /*7cdd0*/  LOP3.LUT P5, RZ, R153, 0x40000, RZ, 0xc0, !PT ;  /* 0x0004000099ff7812 */ /* 0x000fe200078ac0ff */
[----:B-1----:R-:W-:Y:S02]  /*7cde0*/  IMAD.WIDE R76, R146, 0x4, R8 ;  /* 0x00000004924c7825 */ /* 0x002fe400078e0208 */
[----:B------:R-:W4:Y:S04]  /*7cdf0*/  LDL.LU R146, [R1+0x14c4] ;  /* 0x0014c40001927983 */ /* 0x000f280000300800 */
[----:B------:R1:W-:Y:S02]  /*7ce00*/  @P2 STG.E desc[UR6][R76.64], R144 ;  /* 0x000000904c002986 */ /* 0x0003e4000c101906 */
[----:B-1----:R-:W-:-:S02]  /*7ce10*/  IMAD.WIDE R76, R143, 0x4, R2 ;  /* 0x000000048f4c7825 */ /* 0x002fc400078e0202 */
[----:B------:R-:W4:Y:S04]  /*7ce20*/  LDL.LU R144, [R1+0x10c4] ;  /* 0x0010c40001907983 */ /* 0x000f280000300800 */
[----:B------:R1:W-:Y:S02]  /*7ce30*/  @P3 STG.E desc[UR6][R76.64], R141 ;  /* 0x0000008d4c003986 */ /* 0x0003e4000c101906 */
[C---:B-1----:R-:W-:Y:S02]  /*7ce40*/  IMAD.WIDE R76, R143.reuse, 0x4, R4 ;  /* 0x000000048f4c7825 */ /* 0x042fe400078e0204 */
[----:B------:R-:W4:Y:S04]  /*7ce50*/  LDL.LU R141, [R1+0xcc4] ;  /* 0x000cc400018d7983 */ /* 0x000f280000300800 */
[----:B---3--:R1:W-:Y:S02]  /*7ce60*/  @P4 STG.E desc[UR6][R76.64], R142 ;  /* 0x0000008e4c004986 */ /* 0x0083e4000c101906 */
[----:B-1----:R-:W-:-:S02]  /*7ce70*/  IMAD.WIDE R76, R143, 0x4, R6 ;  /* 0x000000048f4c7825 */ /* 0x002fc400078e0206 */
[----:B------:R-:W3:Y:S04]  /*7ce80*/  LDL.LU R142, [R1+0x8d4] ;  /* 0x0008d400018e7983 */ /* 0x000ee80000300800 */
[----:B--2---:R1:W-:Y:S04]  /*7ce90*/  @P5 STG.E desc[UR6][R76.64], R140 ;  /* 0x0000008c4c005986 */ /* 0x0043e8000c101906 */
[----:B-1----:R-:W2:Y:S04]  /*7cea0*/  LDL.LU R140, [R1+0x2214] ;  /* 0x00221400018c7983 */ /* 0x002ea80000300800 */
[----:B------:R-:W3:Y:S01]  /*7ceb0*/  LDL.LU R241, [R1+0x4d4] ;  /* 0x0004d40001f17983 */ /* 0x000ee20000300800 */
[----:B------:R-:W-:-:S03]  /*7cec0*/  IMAD.WIDE R76, R143, 0x4, R8 ;  /* 0x000000048f4c7825 */ /* 0x000fc600078e0208 */
[----:B------:R-:W3:Y:S04]  /*7ced0*/  LDL.LU R82, [R1+0x2218] ;  /* 0x0022180001527983 */ /* 0x000ee80000300800 */
        /* <DEDUP_REMOVED lines=8> */
[----:B------:R-:W3:Y:S01]  /*7cf60*/  LDL.LU R149, [R1+0x8d8] ;  /* 0x0008d80001957983 */ /* 0x000ee20000300800 */
[----:B------:R-:W-:-:S02]  /*7cf70*/  LOP3.LUT P2, RZ, R153, 0x80000, RZ, 0xc0, !PT ;  /* 0x0008000099ff7812 */ /* 0x000fc4000784c0ff */
[C---:B------:R-:W-:Y:S01]  /*7cf80*/  LOP3.LUT P3, RZ, R153.reuse, 0x100000, RZ, 0xc0, !PT ;  /* 0x0010000099ff7812 */ /* 0x040fe2000786c0ff */
[----:B------:R-:W3:Y:S01]  /*7cf90*/  LDL.LU R148, [R1+0x4d8] ;  /* 0x0004d80001947983 */ /* 0x000ee20000300800 */
[----:B------:R-:W-:-:S03]  /*7cfa0*/  LOP3.LUT P4, RZ, R153, 0x200000, RZ, 0xc0, !PT ;  /* 0x0020000099ff7812 */ /* 0x000fc6000788c0ff */
[----:B------:R-:W3:Y:S01]  /*7cfb0*/  LDL.LU R147, [R1+0x1e6c] ;  /* 0x001e6c0001937983 */ /* 0x000ee20000300800 */
[----:B------:R-:W-:-:S03]  /*7cfc0*/  LOP3.LUT P5, RZ, R153, 0x400000, RZ, 0xc0, !PT ;  /* 0x0040000099ff7812 */ /* 0x000fc600078ac0ff */
[----:B------:R-:W3:Y:S01]  /*7cfd0*/  LDL.LU R145, [R1+0x1ccc] ;  /* 0x001ccc0001917983 */ /* 0x000ee20000300800 */
[----:B------:R-:W-:Y:S02]  /*7cfe0*/  LOP3.LUT P6, RZ, R153, 0x80000000, RZ, 0xc0, !PT ;  /* 0x8000000099ff7812 */ /* 0x000fe400078cc0ff */
[----:B------:R-:W-:Y:S01]  /*7cff0*/  LOP3.LUT R80, R80, 0xfffffffd, RZ, 0xc0, !PT ;  /* 0xfffffffd50507812 */ /* 0x000fe200078ec0ff */
[----:B----4-:R2:W-:Y:S10]  /*7d000*/  @P2 STG.E desc[UR6][R76.64], R146 ;  /* 0x000000924c002986 */ /* 0x0105f4000c101906 */
        /* <DEDUP_REMOVED lines=10> */
[----:B------:R-:W-:Y:S01]  /*7d0b0*/  LOP3.LUT P6, RZ, R153, 0x8000000, RZ, 0xc0, !PT ;  /* 0x0800000099ff7812 */ /* 0x000fe200078cc0ff */
[----:B--2---:R-:W-:-:S05]  /*7d0c0*/  IMAD.WIDE R76, R140, 0x4, R2 ;  /* 0x000000048c4c7825 */ /* 0x004fca00078e0202 */
[----:B------:R1:W-:Y:S02]  /*7d0d0*/  @P3 STG.E desc[UR6][R76.64], R144 ;  /* 0x000000904c003986 */ /* 0x0003e4000c101906 */
[C---:B-1----:R-:W-:Y:S02]  /*7d0e0*/  IMAD.WIDE R76, R140.reuse, 0x4, R4 ;  /* 0x000000048c4c7825 */ /* 0x042fe400078e0204 */
[----:B------:R-:W2:Y:S04]  /*7d0f0*/  LDL.LU R144, [R1+0x18cc] ;  /* 0x0018cc0001907983 */ /* 0x000ea80000300800 */
[----:B------:R1:W-:Y:S02]  /*7d100*/  @P4 STG.E desc[UR6][R76.64], R141 ;  /* 0x0000008d4c004986 */ /* 0x0003e4000c101906 */
[----:B-1----:R-:W-:-:S02]  /*7d110*/  IMAD.WIDE R76, R140, 0x4, R6 ;  /* 0x000000048c4c7825 */ /* 0x002fc400078e0206 */
[----:B------:R-:W4:Y:S04]  /*7d120*/  LDL.LU R141, [R1+0x14cc] ;  /* 0x0014cc00018d7983 */ /* 0x000f280000300800 */
[----:B---3--:R1:W-:Y:S02]  /*7d130*/  @P5 STG.E desc[UR6][R76.64], R142 ;  /* 0x0000008e4c005986 */ /* 0x0083e4000c101906 */
[----:B-1----:R-:W-:Y:S02]  /*7d140*/  IMAD.WIDE R76, R140, 0x4, R8 ;  /* 0x000000048c4c7825 */ /* 0x002fe400078e0208 */
[----:B------:R-:W3:Y:S04]  /*7d150*/  LDL.LU R142, [R1+0x10cc] ;  /* 0x0010cc00018e7983 */ /* 0x000ee80000300800 */
[----:B------:R-:W3:Y:S04]  /*7d160*/  LDL.LU R140, [R1+0xccc] ;  /* 0x000ccc00018c7983 */ /* 0x000ee80000300800 */
[----:B------:R-:W3:Y:S01]  /*7d170*/  LDL.LU R146, [R1+0x2224] ;  /* 0x0022240001927983 */ /* 0x000ee20000300800 */
[----:B------:R-:W-:-:S04]  /*7d180*/  LOP3.LUT R80, R80, 0xffffffdf, RZ, 0xc0, !PT ;  /* 0xffffffdf50507812 */ /* 0x000fc800078ec0ff */
        /* <DEDUP_REMOVED lines=10> */
[----:B------:R-:W-:-:S13]  /*7d230*/  LOP3.LUT P6, RZ, R153, 0x800000, RZ, 0xc0, !PT ;  /* 0x0080000099ff7812 */ /* 0x000fda00078cc0ff */
        /* <DEDUP_REMOVED lines=34> */
[----:B-1----:R-:W-:Y:S01]  /*7d460*/  IMAD.WIDE R76, R143, 0x4, R6 ;  /* 0x000000048f4c7825 */ /* 0x002fe200078e0206 */
[----:B------:R-:W-:Y:S01]  /*7d470*/  LOP3.LUT P5, RZ, R15, 0x20, RZ, 0xc0, !PT ;  /* 0x000000200fff7812 */ /* 0x000fe200078ac0ff */
[----:B------:R-:W3:Y:S04]  /*7d480*/  LDL.LU R145, [R1+0x8dc] ;  /* 0x0008dc0001917983 */ /* 0x000ee80000300800 */
[----:B--2---:R1:W-:Y:S02]  /*7d490*/  @P2 STG.E desc[UR6][R76.64], R144 ;  /* 0x000000904c002986 */ /* 0x0043e4000c101906 */
[----:B-1----:R-:W-:-:S02]  /*7d4a0*/  IMAD.WIDE R76, R143, 0x4, R8 ;  /* 0x000000048f4c7825 */ /* 0x002fc400078e0208 */
[----:B------:R-:W2:Y:S04]  /*7d4b0*/  LDL.LU R143, [R1+0x4dc] ;  /* 0x0004dc00018f7983 */ /* 0x000ea80000300800 */
[----:B----4-:R1:W-:Y:S04]  /*7d4c0*/  @P3 STG.E desc[UR6][R76.64], R141 ;  /* 0x0000008d4c003986 */ /* 0x0103e8000c101906 */
[----:B------:R-:W4:Y:S04]  /*7d4d0*/  LDL.LU R144, [R1+0x1cd0] ;  /* 0x001cd00001907983 */ /* 0x000f280000300800 */
[----:B-1----:R-:W4:Y:S01]  /*7d4e0*/  LDL.LU R141, [R1+0x18d0] ;  /* 0x0018d000018d7983 */ /* 0x002f220000300800 */
[----:B---3--:R-:W-:-:S05]  /*7d4f0*/  IMAD.WIDE R76, R146, 0x4, R2 ;  /* 0x00000004924c7825 */ /* 0x008fca00078e0202 */
[----:B------:R1:W-:Y:S02]  /*7d500*/  @P4 STG.E desc[UR6][R76.64], R142 ;  /* 0x0000008e4c004986 */ /* 0x0003e4000c101906 */
[----:B-1----:R-:W-:Y:S02]  /*7d510*/  IMAD.WIDE R76, R146, 0x4, R4 ;  /* 0x00000004924c7825 */ /* 0x002fe400078e0204 */
[----:B------:R-:W3:Y:S04]  /*7d520*/  LDL.LU R142, [R1+0x14d0] ;  /* 0x0014d000018e7983 */ /* 0x000ee80000300800 */
[----:B------:R1:W-:Y:S04]  /*7d530*/  @P5 STG.E desc[UR6][R76.64], R140 ;  /* 0x0000008c4c005986 */ /* 0x0003e8000c101906 */
[----:B-1----:R-:W4:Y:S01]  /*7d540*/  LDL.LU R140, [R1+0x2228] ;  /* 0x00222800018c7983 */ /* 0x002f220000300800 */
[----:B------:R-:W-:-:S03]  /*7d550*/  LOP3.LUT P6, RZ, R15, 0x40000, RZ, 0xc0, !PT ;  /* 0x000400000fff7812 */ /* 0x000fc600078cc0ff */
[----:B------:R-:W3:Y:S01]  /*7d560*/  LDL.LU R245, [R1+0x10d0] ;  /* 0x0010d00001f57983 */ /* 0x000ee20000300800 */
[----:B------:R-:W-:-:S03]  /*7d570*/  LOP3.LUT R0, R0, 0xfdffffff, RZ, 0xc0, !PT ;  /* 0xfdffffff00007812 */ /* 0x000fc600078ec0ff */
[----:B------:R-:W3:Y:S04]  /*7d580*/  LDL.LU R83, [R1+0x222c] ;  /* 0x00222c0001537983 */ /* 0x000ee80000300800 */
[----:B------:R-:W3:Y:S02]  /*7d590*/  LDL.LU R240, [R1+0xcd0] ;  /* 0x000cd00001f07983 */ /* 0x000ee40000300800 */
[----:B------:R-:W-:Y:S02]  /*7d5a0*/  @P6 LOP3.LUT R0, R0, 0x2000000, RZ, 0xfc, !PT ;  /* 0x0200000000006812 */ /* 0x000fe400078efcff */
[----:B------:R-:W-:Y:S01]  /*7d5b0*/  LOP3.LUT P6, RZ, R15, 0x20000, RZ, 0xc0, !PT ;  /* 0x000200000fff7812 */ /* 0x000fe200078cc0ff */
[----:B------:R-:W3:Y:S01]  /*7d5c0*/  LDL.LU R244, [R1+0x8e0] ;  /* 0x0008e00001f47983 */ /* 0x000ee20000300800 */
[----:B------:R-:W-:-:S03]  /*7d5d0*/  LOP3.LUT R0, R0, 0xfbffffff, RZ, 0xc0, !PT ;  /* 0xfbffffff00007812 */ /* 0x000fc600078ec0ff */
[----:B------:R-:W3:Y:S04]  /*7d5e0*/  LDL.LU R82, [R1+0x4e0] ;  /* 0x0004e00001527983 */ /* 0x000ee80000300800 */
[----:B------:R-:W3:Y:S04]  /*7d5f0*/  LDL.LU R79, [R1+0xe0] ;  /* 0x0000e000014f7983 */ /* 0x000ee80000300800 */
[----:B------:R-:W-:Y:S01]  /*7d600*/  @P6 LOP3.LUT R0, R0, 0x4000000, RZ, 0xfc, !PT ;  /* 0x0400000000006812 */ /* 0x000fe200078efcff */
[----:B------:R-:W3:Y:S01]  /*7d610*/  LDL.LU R151, [R1+0x1cd4] ;  /* 0x001cd40001977983 */ /* 0x000ee20000300800 */
[----:B------:R-:W-:-:S02]  /*7d620*/  LOP3.LUT P6, RZ, R15, 0x10000, RZ, 0xc0, !PT ;  /* 0x000100000fff7812 */ /* 0x000fc400078cc0ff */
[----:B------:R-:W-:Y:S01]  /*7d630*/  LOP3.LUT R0, R0, 0xf7ffffff, RZ, 0xc0, !PT ;  /* 0xf7ffffff00007812 */ /* 0x000fe200078ec0ff */
[----:B------:R-:W3:Y:S04]  /*7d640*/  LDL.LU R149, [R1+0x18d4] ;  /* 0x0018d40001957983 */ /* 0x000ee80000300800 */
[----:B------:R-:W3:Y:S04]  /*7d650*/  LDL.LU R150, [R1+0x14d4] ;  /* 0x0014d40001967983 */ /* 0x000ee80000300800 */
[----:B------:R-:W3:Y:S02]  /*7d660*/  LDL.LU R148, [R1+0x2230] ;  /* 0x0022300001947983 */ /* 0x000ee40000300800 */
[----:B------:R-:W-:-:S02]  /*7d670*/  @P6 LOP3.LUT R0, R0, 0x8000000, RZ, 0xfc, !PT ;  /* 0x0800000000006812 */ /* 0x000fc400078efcff */
[C---:B------:R-:W-:Y:S02]  /*7d680*/  LOP3.LUT P6, RZ, R15.reuse, 0x8000, RZ, 0xc0, !PT ;  /* 0x000080000fff7812 */ /* 0x040fe400078cc0ff */
[C---:B------:R-:W-:Y:S02]  /*7d690*/  LOP3.LUT P2, RZ, R15.reuse, 0x40, RZ, 0xc0, !PT ;  /* 0x000000400fff7812 */ /* 0x040fe4000784c0ff */
[----:B------:R-:W-:Y:S01]  /*7d6a0*/  LOP3.LUT P3, RZ, R15, 0x80, RZ, 0xc0, !PT ;  /* 0x000000800fff7812 */ /* 0x000fe2000786c0ff */
[----:B------:R-:W-:Y:S01]  /*7d6b0*/  IMAD.WIDE R76, R146, 0x4, R6 ;  /* 0x00000004924c7825 */ /* 0x000fe200078e0206 */
[----:B------:R-:W-:Y:S01]  /*7d6c0*/  LOP3.LUT R0, R0, 0xefffffff, RZ, 0xc0, !PT ;  /* 0xefffffff00007812 */ /* 0x000fe200078ec0ff */
[----:B------:R-:W3:Y:S06]  /*7d6d0*/  LDL.LU R147, [R1+0x10d4] ;  /* 0x0010d40001937983 */ /* 0x000eec0000300800 */
[----:B------:R-:W-:-:S02]  /*7d6e0*/  @P6 LOP3.LUT R0, R0, 0x10000000, RZ, 0xfc, !PT ;  /* 0x1000000000006812 */ /* 0x000fc400078efcff */
[----:B------:R-:W-:Y:S02]  /*7d6f0*/  LOP3.LUT P6, RZ, R15, 0x4000, RZ, 0xc0, !PT ;  /* 0x000040000fff7812 */ /* 0x000fe400078cc0ff */
[----:B------:R-:W-:-:S11]  /*7d700*/  LOP3.LUT R0, R0, 0xdfffffff, RZ, 0xc0, !PT ;  /* 0xdfffffff00007812 */ /* 0x000fd600078ec0ff */
[----:B------:R-:W-:Y:S02]  /*7d710*/  @P6 LOP3.LUT R0, R0, 0x20000000, RZ, 0xfc, !PT ;  /* 0x2000000000006812 */ /* 0x000fe400078efcff */
[----:B------:R-:W-:Y:S02]  /*7d720*/  LOP3.LUT P6, RZ, R15, 0x2000, RZ, 0xc0, !PT ;  /* 0x000020000fff7812 */ /* 0x000fe400078cc0ff */
[----:B------:R-:W-:-:S11]  /*7d730*/  LOP3.LUT R0, R0, 0xbfffffff, RZ, 0xc0, !PT ;  /* 0xbfffffff00007812 */ /* 0x000fd600078ec0ff */
[----:B------:R-:W-:Y:S02]  /*7d740*/  @P6 LOP3.LUT R0, R0, 0x40000000, RZ, 0xfc, !PT ;  /* 0x4000000000006812 */ /* 0x000fe400078efcff */
[C---:B------:R-:W-:Y:S02]  /*7d750*/  LOP3.LUT P6, RZ, R15.reuse, 0x1000, RZ, 0xc0, !PT ;  /* 0x000010000fff7812 */ /* 0x040fe400078cc0ff */
[----:B------:R-:W-:Y:S02]  /*7d760*/  LOP3.LUT R0, R0, 0x7fffffff, RZ, 0xc0, !PT ;  /* 0x7fffffff00007812 */ /* 0x000fe400078ec0ff */
[----:B------:R-:W-:-:S09]  /*7d770*/  LOP3.LUT P4, RZ, R15, 0x100, RZ, 0xc0, !PT ;  /* 0x000001000fff7812 */ /* 0x000fd2000788c0ff */
[----:B------:R-:W-:Y:S02]  /*7d780*/  @P6 LOP3.LUT R0, R0, 0x80000000, RZ, 0xfc, !PT ;  /* 0x8000000000006812 */ /* 0x000fe400078efcff */
[C---:B------:R-:W-:Y:S02]  /*7d790*/  LOP3.LUT P6, RZ, R15.reuse, 0x800, RZ, 0xc0, !PT ;  /* 0x000008000fff7812 */ /* 0x040fe400078cc0ff */
[----:B------:R-:W-:Y:S02]  /*7d7a0*/  LOP3.LUT P5, RZ, R15, 0x200, RZ, 0xc0, !PT ;  /* 0x000002000fff7812 */ /* 0x000fe400078ac0ff */
[----:B------:R-:W-:-:S09]  /*7d7b0*/  LOP3.LUT R80, R80, 0xfffffffe, RZ, 0xc0, !PT ;  /* 0xfffffffe50507812 */ /* 0x000fd200078ec0ff */
[----:B------:R-:W-:Y:S02]  /*7d7c0*/  @P6 LOP3.LUT R80, R80, 0x1, RZ, 0xfc, !PT ;  /* 0x0000000150506812 */ /* 0x000fe400078efcff */
[----:B------:R-:W-:Y:S01]  /*7d7d0*/  LOP3.LUT P6, RZ, R15, 0x400, RZ, 0xc0, !PT ;  /* 0x000004000fff7812 */ /* 0x000fe200078cc0ff */
[----:B------:R1:W-:Y:S02]  /*7d7e0*/  @P2 STG.E desc[UR6][R76.64], R145 ;  /* 0x000000914c002986 */ /* 0x0003e4000c101906 */
[----:B-1----:R-:W-:-:S05]  /*7d7f0*/  IMAD.WIDE R76, R146, 0x4, R8 ;  /* 0x00000004924c7825 */ /* 0x002fca00078e0208 */
[----:B--2---:R1:W-:Y:S04]  /*7d800*/  @P3 STG.E desc[UR6][R76.64], R143 ;  /* 0x0000008f4c003986 */ /* 0x0043e8000c101906 */
[----:B-1----:R-:W2:Y:S04]  /*7d810*/  LDL.LU R143, [R1+0x2234] ;  /* 0x00223400018f7983 */ /* 0x002ea80000300800 */
[----:B------:R-:W2:Y:S04]  /*7d820*/  LDL.LU R145, [R1+0xcd4] ;  /* 0x000cd40001917983 */ /* 0x000ea80000300800 */
[----:B------:R-:W2:Y:S01]  /*7d830*/  LDL.LU R146, [R1+0x8e4] ;  /* 0x0008e40001927983 */ /* 0x000ea20000300800 */
[----:B----4-:R-:W-:-:S05]  /*7d840*/  IMAD.WIDE R76, R140, 0x4, R2 ;  /* 0x000000048c4c7825 */ /* 0x010fca00078e0202 */
[----:B------:R1:W-:Y:S02]  /*7d850*/  @P4 STG.E desc[UR6][R76.64], R144 ;  /* 0x000000904c004986 */ /* 0x0003e4000c101906 */
[C---:B-1----:R-:W-:Y:S02]  /*7d860*/  IMAD.WIDE R76, R140.reuse, 0x4, R4 ;  /* 0x000000048c4c7825 */ /* 0x042fe400078e0204 */
[----:B------:R-:W4:Y:S04]  /*7d870*/  LDL.LU R144, [R1+0x4e4] ;  /* 0x0004e40001907983 */ /* 0x000f280000300800 */
[----:B------:R1:W-:Y:S02]  /*7d880*/  @P5 STG.E desc[UR6][R76.64], R141 ;  /* 0x0000008d4c005986 */ /* 0x0003e4000c101906 */
[----:B-1----:R-:W-:-:S02]  /*7d890*/  IMAD.WIDE R76, R140, 0x4, R6 ;  /* 0x000000048c4c7825 */ /* 0x002fc400078e0206 */
[----:B------:R-:W4:Y:S04]  /*7d8a0*/  LDL.LU R141, [R1+0xe4] ;  /* 0x0000e400018d7983 */ /* 0x000f280000300800 */
[----:B---3--:R1:W-:Y:S02]  /*7d8b0*/  @P6 STG.E desc[UR6][R76.64], R142 ;  /* 0x0000008e4c006986 */ /* 0x0083e4000c101906 */
[----:B-1----:R-:W-:Y:S02]  /*7d8c0*/  IMAD.WIDE R76, R140, 0x4, R8 ;  /* 0x000000048c4c7825 */ /* 0x002fe400078e0208 */
[----:B------:R-:W3:Y:S04]  /*7d8d0*/  LDL.LU R140, [R1+0x1cd8] ;  /* 0x001cd800018c7983 */ /* 0x000ee80000300800 */
[----:B------:R-:W3:Y:S01]  /*7d8e0*/  LDL.LU R142, [R1+0x2238] ;  /* 0x00223800018e7983 */ /* 0x000ee20000300800 */
        /* <DEDUP_REMOVED lines=18> */
[----:B-1----:R-:W-:Y:S01]  /*7da10*/  IMAD.WIDE R76, R148, 0x4, R4 ;  /* 0x00000004944c7825 */ /* 0x002fe200078e0204 */
[----:B------:R-:W-:Y:S01]  /*7da20*/  LOP3.LUT P0, RZ, R15, 0x80000, RZ, 0xc0, !PT ;  /* 0x000800000fff7812 */ /* 0x000fe2000780c0ff */
[----:B------:R-:W3:Y:S10]  /*7da30*/  LDL.LU R151, [R1+0x2240] ;  /* 0x0022400001977983 */ /* 0x000ef40000300800 */
[----:B------:R1:W-:Y:S01]  /*7da40*/  @P6 STG.E desc[UR6][R76.64], R149 ;  /* 0x000000954c006986 */ /* 0x0003e2000c101906 */
[----:B------:R-:W-:-:S02]  /*7da50*/  LOP3.LUT P6, RZ, R0, 0x2000000, RZ, 0xc0, !PT ;  /* 0x0200000000ff7812 */ /* 0x000fc400078cc0ff */
[----:B------:R-:W-:Y:S01]  /*7da60*/  LOP3.LUT P1, RZ, R15, 0x100000, RZ, 0xc0, !PT ;  /* 0x001000000fff7812 */ /* 0x000fe2000782c0ff */
[----:B-1----:R-:W-:-:S10]  /*7da70*/  IMAD.WIDE R76, R148, 0x4, R6 ;  /* 0x00000004944c7825 */ /* 0x002fd400078e0206 */
[----:B------:R1:W-:Y:S01]  /*7da80*/  @P6 STG.E desc[UR6][R76.64], R150 ;  /* 0x000000964c006986 */ /* 0x0003e2000c101906 */
[----:B------:R-:W-:Y:S01]  /*7da90*/  LOP3.LUT P2, RZ, R15, 0x200000, RZ, 0xc0, !PT ;  /* 0x002000000fff7812 */ /* 0x000fe2000784c0ff */
[----:B-1----:R-:W-:-:S05]  /*7daa0*/  IMAD.WIDE R76, R148, 0x4, R8 ;  /* 0x00000004944c7825 */ /* 0x002fca00078e0208 */
[----:B------:R2:W-:Y:S01]  /*7dab0*/  @P0 STG.E desc[UR6][R76.64], R147 ;  /* 0x000000934c000986 */ /* 0x0005e2000c101906 */
[C---:B------:R-:W-:Y:S02]  /*7dac0*/  LOP3.LUT P3, RZ, R15.reuse, 0x400000, RZ, 0xc0, !PT ;  /* 0x004000000fff7812 */ /* 0x040fe4000786c0ff */
[C---:B------:R-:W-:Y:S02]  /*7dad0*/  LOP3.LUT P4, RZ, R15.reuse, 0x800000, RZ, 0xc0, !PT ;  /* 0x008000000fff7812 */ /* 0x040fe4000788c0ff */
[----:B------:R-:W-:Y:S01]  /*7dae0*/  LOP3.LUT P5, RZ, R15, 0x1000000, RZ, 0xc0, !PT ;  /* 0x010000000fff7812 */ /* 0x000fe200078ac0ff */
[----:B--2---:R-:W-:-:S05]  /*7daf0*/  IMAD.WIDE R76, R143, 0x4, R2 ;  /* 0x000000048f4c7825 */ /* 0x004fca00078e0202 */
[----:B------:R1:W-:Y:S02]  /*7db00*/  @P1 STG.E desc[UR6][R76.64], R145 ;  /* 0x000000914c001986 */ /* 0x0003e4000c101906 */
[----:B-1----:R-:W-:-:S05]  /*7db10*/  IMAD.WIDE R76, R143, 0x4, R4 ;  /* 0x000000048f4c7825 */ /* 0x002fca00078e0204 */
[----:B------:R1:W-:Y:S02]  /*7db20*/  @P2 STG.E desc[UR6][R76.64], R146 ;  /* 0x000000924c002986 */ /* 0x0003e4000c101906 */
[----:B-1----:R-:W-:-:S05]  /*7db30*/  IMAD.WIDE R76, R143, 0x4, R6 ;  /* 0x000000048f4c7825 */ /* 0x002fca00078e0206 */
[----:B----4-:R1:W-:Y:S02]  /*7db40*/  @P3 STG.E desc[UR6][R76.64], R144 ;  /* 0x000000904c003986 */ /* 0x0103e4000c101906 */
[----:B-1----:R-:W-:Y:S02]  /*7db50*/  IMAD.WIDE R76, R143, 0x4, R8 ;  /* 0x000000048f4c7825 */ /* 0x002fe400078e0208 */
[----:B------:R-:W2:Y:S04]  /*7db60*/  LDL.LU R143, [R1+0x18d8] ;  /* 0x0018d800018f7983 */ /* 0x000ea80000300800 */
[----:B------:R1:W-:Y:S04]  /*7db70*/  @P4 STG.E desc[UR6][R76.64], R141 ;  /* 0x0000008d4c004986 */ /* 0x0003e8000c101906 */
[----:B-1----:R-:W4:Y:S04]  /*7db80*/  LDL.LU R141, [R1+0x14d8] ;  /* 0x0014d800018d7983 */ /* 0x002f280000300800 */
[----:B------:R-:W4:Y:S04]  /*7db90*/  LDL.LU R246, [R1+0x10d8] ;  /* 0x0010d80001f67983 */ /* 0x000f280000300800 */
[----:B------:R-:W4:Y:S01]  /*7dba0*/  LDL.LU R241, [R1+0xcd8] ;  /* 0x000cd80001f17983 */ /* 0x000f220000300800 */
[----:B---3--:R-:W-:-:S03]  /*7dbb0*/  IMAD.WIDE R76, R142, 0x4, R2 ;  /* 0x000000048e4c7825 */ /* 0x008fc600078e0202 */
[----:B------:R-:W3:Y:S04]  /*7dbc0*/  LDL.LU R245, [R1+0x8e8] ;  /* 0x0008e80001f57983 */ /* 0x000ee80000300800 */
[----:B------:R1:W-:Y:S04]  /*7dbd0*/  @P5 STG.E desc[UR6][R76.64], R140 ;  /* 0x0000008c4c005986 */ /* 0x0003e8000c101906 */
[----:B-1----:R-:W3:Y:S04]  /*7dbe0*/  LDL.LU R140, [R1+0x223c] ;  /* 0x00223c00018c7983 */ /* 0x002ee80000300800 */
[----:B------:R-:W3:Y:S01]  /*7dbf0*/  LDL.LU R240, [R1+0x4e8] ;  /* 0x0004e80001f07983 */ /* 0x000ee20000300800 */
[----:B------:R-:W-:-:S02]  /*7dc00*/  LOP3.LUT P6, RZ, R16, 0x20, RZ, 0xc0, !PT ;  /* 0x0000002010ff7812 */ /* 0x000fc400078cc0ff */
[----:B------:R-:W-:Y:S01]  /*7dc10*/  LOP3.LUT R0, R0, 0xfffdffff, RZ, 0xc0, !PT ;  /* 0xfffdffff00007812 */ /* 0x000fe200078ec0ff */
[----:B------:R-:W3:Y:S04]  /*7dc20*/  LDL.LU R244, [R1+0xe8] ;  /* 0x0000e80001f47983 */ /* 0x000ee80000300800 */
[----:B------:R-:W3:Y:S04]  /*7dc30*/  LDL.LU R82, [R1+0x1cdc] ;  /* 0x001cdc0001527983 */ /* 0x000ee80000300800 */
[----:B------:R-:W3:Y:S02]  /*7dc40*/  LDL.LU R83, [R1+0x18dc] ;  /* 0x0018dc0001537983 */ /* 0x000ee40000300800 */
[----:B------:R-:W-:-:S02]  /*7dc50*/  @P6 LOP3.LUT R0, R0, 0x20000, RZ, 0xfc, !PT ;  /* 0x0002000000006812 */ /* 0x000fc400078efcff */
        /* <DEDUP_REMOVED lines=9> */
[----:B------:R-:W3:Y:S01]  /*7dcf0*/  LDL.LU R147, [R1+0x4ec] ;  /* 0x0004ec0001937983 */ /* 0x000ee20000300800 */
[----:B------:R-:W-:-:S03]  /*7dd00*/  LOP3.LUT P2, RZ, R15, 0x2000000, RZ, 0xc0, !PT ;  /* 0x020000000fff7812 */ /* 0x000fc6000784c0ff */
[----:B------:R-:W3:Y:S01]  /*7dd10*/  LDL.LU R145, [R1+0x2244] ;  /* 0x0022440001917983 */ /* 0x000ee20000300800 */
[C---:B------:R-:W-:Y:S01]  /*7dd20*/  LOP3.LUT P3, RZ, R15.reuse, 0x4000000, RZ, 0xc0, !PT ;  /* 0x040000000fff7812 */ /* 0x040fe2000786c0ff */
[----:B------:R-:W-:Y:S01]  /*7dd30*/  IMAD.WIDE R76, R142, 0x4, R4 ;  /* 0x000000048e4c7825 */ /* 0x000fe200078e0204 */
[----:B------:R-:W-:Y:S01]  /*7dd40*/  LOP3.LUT P4, RZ, R15, 0x8000000, RZ, 0xc0, !PT ;  /* 0x080000000fff7812 */ /* 0x000fe2000788c0ff */
[----:B------:R-:W3:Y:S02]  /*7dd50*/  LDL.LU R146, [R1+0xec] ;  /* 0x0000ec0001927983 */ /* 0x000ee40000300800 */
[----:B------:R-:W-:Y:S02]  /*7dd60*/  @P6 LOP3.LUT R0, R0, 0x80000, RZ, 0xfc, !PT ;  /* 0x0008000000006812 */ /* 0x000fe400078efcff */
[----:B------:R-:W-:Y:S01]  /*7dd70*/  LOP3.LUT P6, RZ, R16, 0x4, RZ, 0xc0, !PT ;  /* 0x0000000410ff7812 */ /* 0x000fe200078cc0ff */
[----:B------:R-:W3:Y:S01]  /*7dd80*/  LDL.LU R144, [R1+0x1ce0] ;  /* 0x001ce00001907983 */ /* 0x000ee20000300800 */
        /* <DEDUP_REMOVED lines=12> */
[----:B------:R-:W-:Y:S02]  /*7de50*/  LOP3.LUT P6, RZ, R15, 0x40000000, RZ, 0xc0, !PT ;  /* 0x400000000fff7812 */ /* 0x000fe400078cc0ff */
[----:B------:R-:W-:-:S11]  /*7de60*/  LOP3.LUT R0, R0, 0xfeffffff, RZ, 0xc0, !PT ;  /* 0xfeffffff00007812 */ /* 0x000fd600078ec0ff */
[----:B------:R-:W-:Y:S02]  /*7de70*/  @P6 LOP3.LUT R0, R0, 0x1000000, RZ, 0xfc, !PT ;  /* 0x0100000000006812 */ /* 0x000fe400078efcff */
[----:B------:R-:W-:Y:S01]  /*7de80*/  LOP3.LUT P6, RZ, R15, 0x20000000, RZ, 0xc0, !PT ;  /* 0x200000000fff7812 */ /* 0x000fe200078cc0ff */
[----:B--2---:R1:W-:Y:S02]  /*7de90*/  @P2 STG.E desc[UR6][R76.64], R143 ;  /* 0x0000008f4c002986 */ /* 0x0043e4000c101906 */
[C---:B-1----:R-:W-:Y:S02]  /*7dea0*/  IMAD.WIDE R76, R142.reuse, 0x4, R6 ;  /* 0x000000048e4c7825 */ /* 0x042fe400078e0206 */
[----:B------:R-:W2:Y:S04]  /*7deb0*/  LDL.LU R143, [R1+0x18e0] ;  /* 0x0018e000018f7983 */ /* 0x000ea80000300800 */
[----:B----4-:R1:W-:Y:S02]  /*7dec0*/  @P3 STG.E desc[UR6][R76.64], R141 ;  /* 0x0000008d4c003986 */ /* 0x0103e4000c101906 */
[----:B-1----:R-:W-:-:S02]  /*7ded0*/  IMAD.WIDE R76, R142, 0x4, R8 ;  /* 0x000000048e4c7825 */ /* 0x002fc400078e0208 */
[----:B------:R-:W4:Y:S04]  /*7dee0*/  LDL.LU R141, [R1+0x14e0] ;  /* 0x0014e000018d7983 */ /* 0x000f280000300800 */
[----:B------:R3:W-:Y:S04]  /*7def0*/  @P4 STG.E desc[UR6][R76.64], R246 ;  /* 0x000000f64c004986 */ /* 0x0007e8000c101906 */
[----:B------:R-:W2:Y:S01]  /*7df00*/  LDL.LU R142, [R1+0x2248] ;  /* 0x00224800018e7983 */ /* 0x000ea20000300800 */
[----:B---3--:R-:W-:-:S05]  /*7df10*/  IMAD.WIDE R76, R140, 0x4, R2 ;  /* 0x000000048c4c7825 */ /* 0x008fca00078e0202 */
[----:B------:R1:W-:Y:S02]  /*7df20*/  @P5 STG.E desc[UR6][R76.64], R241 ;  /* 0x000000f14c005986 */ /* 0x0003e4000c101906 */
[----:B-1----:R-:W-:-:S05]  /*7df30*/  IMAD.WIDE R76, R140, 0x4, R4 ;  /* 0x000000048c4c7825 */ /* 0x002fca00078e0204 */
[----:B------:R1:W-:Y:S01]  /*7df40*/  @P6 STG.E desc[UR6][R76.64], R245 ;  /* 0x000000f54c006986 */ /* 0x0003e2000c101906 */
[----:B------:R-:W-:Y:S01]  /*7df50*/  LOP3.LUT P6, RZ, R0, 0x1000000, RZ, 0xc0, !PT ;  /* 0x0100000000ff7812 */ /* 0x000fe200078cc0ff */
[----:B-1----:R-:W-:-:S12]  /*7df60*/  IMAD.WIDE R76, R140, 0x4, R6 ;  /* 0x000000048c4c7825 */ /* 0x002fd800078e0206 */
[----:B------:R1:W-:Y:S02]  /*7df70*/  @P6 STG.E desc[UR6][R76.64], R240 ;  /* 0x000000f04c006986 */ /* 0x0003e4000c101906 */
[----:B-1----:R-:W-:Y:S02]  /*7df80*/  IMAD.WIDE R76, R140, 0x4, R8 ;  /* 0x000000048c4c7825 */ /* 0x002fe400078e0208 */
        /* <DEDUP_REMOVED lines=27> */
[----:B------:R-:W-:Y:S01]  /*7e140*/  LOP3.LUT P3, RZ, R16, 0x200, RZ, 0xc0, !PT ;  /* 0x0000020010ff7812 */ /* 0x000fe2000786c0ff */
[----:B-1----:R-:W-:-:S05]  /*7e150*/  IMAD.WIDE R76, R145, 0x4, R8 ;  /* 0x00000004914c7825 */ /* 0x002fca00078e0208 */
[----:B------:R2:W-:Y:S01]  /*7e160*/  @P1 STG.E desc[UR6][R76.64], R146 ;  /* 0x000000924c001986 */ /* 0x0005e2000c101906 */
[C---:B------:R-:W-:Y:S02]  /*7e170*/  LOP3.LUT P4, RZ, R16.reuse, 0x400, RZ, 0xc0, !PT ;  /* 0x0000040010ff7812 */ /* 0x040fe4000788c0ff */
[----:B------:R-:W-:Y:S01]  /*7e180*/  LOP3.LUT P5, RZ, R16, 0x800, RZ, 0xc0, !PT ;  /* 0x0000080010ff7812 */ /* 0x000fe200078ac0ff */
[----:B--2---:R-:W-:-:S05]  /*7e190*/  IMAD.WIDE R76, R142, 0x4, R2 ;  /* 0x000000048e4c7825 */ /* 0x004fca00078e0202 */
[----:B------:R1:W-:Y:S02]  /*7e1a0*/  @P2 STG.E desc[UR6][R76.64], R144 ;  /* 0x000000904c002986 */ /* 0x0003e4000c101906 */
[----:B-1----:R-:W-:-:S05]  /*7e1b0*/  IMAD.WIDE R76, R142, 0x4, R4 ;  /* 0x000000048e4c7825 */ /* 0x002fca00078e0204 */
[----:B------:R1:W-:Y:S02]  /*7e1c0*/  @P3 STG.E desc[UR6][R76.64], R143 ;  /* 0x0000008f4c003986 */ /* 0x0003e4000c101906 */
[C---:B-1----:R-:W-:Y:S02]  /*7e1d0*/  IMAD.WIDE R76, R142.reuse, 0x4, R6 ;  /* 0x000000048e4c7825 */ /* 0x042fe400078e0206 */
[----:B------:R-:W2:Y:S04]  /*7e1e0*/  LDL.LU R143, [R1+0xce0] ;  /* 0x000ce000018f7983 */ /* 0x000ea80000300800 */
[----:B----4-:R1:W-:Y:S02]  /*7e1f0*/  @P4 STG.E desc[UR6][R76.64], R141 ;  /* 0x0000008d4c004986 */ /* 0x0103e4000c101906 */
[----:B-1----:R-:W-:-:S02]  /*7e200*/  IMAD.WIDE R76, R142, 0x4, R8 ;  /* 0x000000048e4c7825 */ /* 0x002fc400078e0208 */
[----:B------:R-:W4:Y:S04]  /*7e210*/  LDL.LU R141, [R1+0x8f0] ;  /* 0x0008f000018d7983 */ /* 0x000f280000300800 */
[----:B------:R-:W4:Y:S04]  /*7e220*/  LDL.LU R142, [R1+0x4f0] ;  /* 0x0004f000018e7983 */ /* 0x000f280000300800 */
[----:B---3--:R1:W-:Y:S04]  /*7e230*/  @P5 STG.E desc[UR6][R76.64], R140 ;  /* 0x0000008c4c005986 */ /* 0x0083e8000c101906 */
[----:B-1----:R-:W3:Y:S04]  /*7e240*/  LDL.LU R140, [R1+0x224c] ;  /* 0x00224c00018c7983 */ /* 0x002ee80000300800 */
        /* <DEDUP_REMOVED lines=9> */
[----:B------:R-:W4:Y:S01]  /*7e2e0*/  LDL.LU R150, [R1+0xf4] ;  /* 0x0000f40001967983 */ /* 0x000f220000300800 */
[----:B------:R-:W-:-:S03]  /*7e2f0*/  LOP3.LUT P2, RZ, R16, 0x1000, RZ, 0xc0, !PT ;  /* 0x0000100010ff7812 */ /* 0x000fc6000784c0ff */
[----:B------:R-:W4:Y:S04]  /*7e300*/  LDL.LU R148, [R1+0x1ce8] ;  /* 0x001ce80001947983 */ /* 0x000f280000300800 */
[----:B------:R-:W4:Y:S01]  /*7e310*/  LDL.LU R145, [R1+0x18e8] ;  /* 0x0018e80001917983 */ /* 0x000f220000300800 */
[----:B------:R-:W-:-:S03]  /*7e320*/  LOP3.LUT P3, RZ, R16, 0x2000, RZ, 0xc0, !PT ;  /* 0x0000200010ff7812 */ /* 0x000fc6000786c0ff */
[----:B------:R-:W4:Y:S04]  /*7e330*/  LDL.LU R146, [R1+0x14e8] ;  /* 0x0014e80001927983 */ /* 0x000f280000300800 */
[----:B------:R-:W4:Y:S01]  /*7e340*/  LDL.LU R144, [R1+0x225c] ;  /* 0x00225c0001907983 */ /* 0x000f220000300800 */
[C---:B------:R-:W-:Y:S02]  /*7e350*/  LOP3.LUT P4, RZ, R16.reuse, 0x4000, RZ, 0xc0, !PT ;  /* 0x0000400010ff7812 */ /* 0x040fe4000788c0ff */
        /* <DEDUP_REMOVED lines=19> */
[----:B---3--:R-:W-:-:S05]  /*7e490*/  IMAD.WIDE R76, R140, 0x4, R2 ;  /* 0x000000048c4c7825 */ /* 0x008fca00078e0202 */
[----:B--2---:R1:W-:Y:S02]  /*7e4a0*/  @P2 STG.E desc[UR6][R76.64], R143 ;  /* 0x0000008f4c002986 */ /* 0x0043e4000c101906 */
[C---:B-1----:R-:W-:Y:S02]  /*7e4b0*/  IMAD.WIDE R76, R140.reuse, 0x4, R4 ;  /* 0x000000048c4c7825 */ /* 0x042fe400078e0204 */
[----:B------:R-:W2:Y:S04]  /*7e4c0*/  LDL.LU R143, [R1+0x10e8] ;  /* 0x0010e800018f7983 */ /* 0x000ea80000300800 */
[----:B----4-:R1:W-:Y:S02]  /*7e4d0*/  @P3 STG.E desc[UR6][R76.64], R141 ;  /* 0x0000008d4c003986 */ /* 0x0103e4000c101906 */
[----:B-1----:R-:W-:-:S02]  /*7e4e0*/  IMAD.WIDE R76, R140, 0x4, R6 ;  /* 0x000000048c4c7825 */ /* 0x002fc400078e0206 */
[----:B------:R-:W3:Y:S04]  /*7e4f0*/  LDL.LU R141, [R1+0xce8] ;  /* 0x000ce800018d7983 */ /* 0x000ee80000300800 */
[----:B------:R1:W-:Y:S02]  /*7e500*/  @P4 STG.E desc[UR6][R76.64], R142 ;  /* 0x0000008e4c004986 */ /* 0x0003e4000c101906 */
[----:B-1----:R-:W-:Y:S02]  /*7e510*/  IMAD.WIDE R76, R140, 0x4, R8 ;  /* 0x000000048c4c7825 */ /* 0x002fe400078e0208 */
[----:B------:R-:W4:Y:S04]  /*7e520*/  LDL.LU R142, [R1+0x8f8] ;  /* 0x0008f800018e7983 */ /* 0x000f280000300800 */
[----:B------:R-:W4:Y:S04]  /*7e530*/  LDL.LU R140, [R1+0x4f8] ;  /* 0x0004f800018c7983 */ /* 0x000f280000300800 */
[----:B------:R-:W3:Y:S01]  /*7e540*/  LDL.LU R147, [R1+0x2260] ;  /* 0x0022600001937983 */ /* 0x000ee20000300800 */
[----:B------:R-:W-:-:S04]  /*7e550*/  LOP3.LUT R0, R0, 0xffff7fff, RZ, 0xc0, !PT ;  /* 0xffff7fff00007812 */ /* 0x000fc800078ec0ff */
[----:B------:R-:W-:Y:S02]  /*7e560*/  @P6 LOP3.LUT R0, R0, 0x8000, RZ, 0xfc, !PT ;  /* 0x0000800000006812 */ /* 0x000fe400078efcff */
[C---:B------:R-:W-:Y:S02]  /*7e570*/  LOP3.LUT P6, RZ, R16.reuse, 0x20000, RZ, 0xc0, !PT ;  /* 0x0002000010ff7812 */ /* 0x040fe400078cc0ff */
[----:B------:R-:W-:Y:S02]  /*7e580*/  LOP3.LUT P5, RZ, R16, 0x8000, RZ, 0xc0, !PT ;  /* 0x0000800010ff7812 */ /* 0x000fe400078ac0ff */
[----:B------:R-:W-:-:S09]  /*7e590*/  LOP3.LUT R0, R0, 0xfffeffff, RZ, 0xc0, !PT ;  /* 0xfffeffff00007812 */ /* 0x000fd200078ec0ff */
[----:B------:R-:W-:Y:S02]  /*7e5a0*/  @P6 LOP3.LUT R0, R0, 0x10000, RZ, 0xfc, !PT ;  /* 0x0001000000006812 */ /* 0x000fe400078efcff */
[----:B------:R-:W-:Y:S01]  /*7e5b0*/  LOP3.LUT P6, RZ, R16, 0x10000, RZ, 0xc0, !PT ;  /* 0x0001000010ff7812 */ /* 0x000fe200078cc0ff */
[----:B------:R1:W-:Y:S02]  /*7e5c0*/  @P5 STG.E desc[UR6][R76.64], R246 ;  /* 0x000000f64c005986 */ /* 0x0003e4000c101906 */
[----:B-1----:R-:W-:-:S10]  /*7e5d0*/  IMAD.WIDE R76, R244, 0x4, R2 ;  /* 0x00000004f44c7825 */ /* 0x002fd400078e0202 */
        /* <DEDUP_REMOVED lines=11> */
[C---:B-1----:R-:W-:Y:S01]  /*7e690*/  IMAD.WIDE R76, R149.reuse, 0x4, R2 ;  /* 0x00000004954c7825 */ /* 0x042fe200078e0202 */
[----:B------:R-:W-:Y:S01]  /*7e6a0*/  LOP3.LUT P0, RZ, R16, 0x2000000, RZ, 0xc0, !PT ;  /* 0x0200000010ff7812 */ /* 0x000fe2000780c0ff */
[----:B------:R-:W4:Y:S10]  /*7e6b0*/  LDL.LU R82, [R1+0x2268] ;  /* 0x0022680001527983 */ /* 0x000f340000300800 */
        /* <DEDUP_REMOVED lines=22> */
[----:B------:R-:W-:-:S04]  /*7e820*/  LOP3.LUT P5, RZ, R16, 0x40000000, RZ, 0xc0, !PT ;  /* 0x4000000010ff7812 */ /* 0x000fc800078ac0ff */
[----:B--2---:R3:W-:Y:S02]  /*7e830*/  @P2 STG.E desc[UR6][R76.64], R143 ;  /* 0x0000008f4c002986 */ /* 0x0047e4000c101906 */
[----:B---3--:R-:W-:-:S05]  /*7e840*/  IMAD.WIDE R76, R147, 0x4, R2 ;  /* 0x00000004934c7825 */ /* 0x008fca00078e0202 */
[----:B------:R1:W-:Y:S02]  /*7e850*/  @P3 STG.E desc[UR6][R76.64], R141 ;  /* 0x0000008d4c003986 */ /* 0x0003e4000c101906 */
[----:B-1----:R-:W-:-:S05]  /*7e860*/  IMAD.WIDE R76, R147, 0x4, R4 ;  /* 0x00000004934c7825 */ /* 0x002fca00078e0204 */
[----:B----4-:R1:W-:Y:S02]  /*7e870*/  @P4 STG.E desc[UR6][R76.64], R142 ;  /* 0x0000008e4c004986 */ /* 0x0103e4000c101906 */
[----:B-1----:R-:W-:-:S05]  /*7e880*/  IMAD.WIDE R76, R147, 0x4, R6 ;  /* 0x00000004934c7825 */ /* 0x002fca00078e0206 */
[----:B------:R1:W-:Y:S04]  /*7e890*/  @P5 STG.E desc[UR6][R76.64], R140 ;  /* 0x0000008c4c005986 */ /* 0x0003e8000c101906 */
[----:B-1----:R-:W2:Y:S04]  /*7e8a0*/  LDL.LU R140, [R1+0xf8] ;  /* 0x0000f800018c7983 */ /* 0x002ea80000300800 */
[----:B------:R-:W3:Y:S04]  /*7e8b0*/  LDL.LU R145, [R1+0x1cec] ;  /* 0x001cec0001917983 */ /* 0x000ee80000300800 */
[----:B------:R-:W4:Y:S04]  /*7e8c0*/  LDL.LU R146, [R1+0x18ec] ;  /* 0x0018ec0001927983 */ /* 0x000f280000300800 */
[----:B------:R-:W4:Y:S04]  /*7e8d0*/  LDL.LU R144, [R1+0x14ec] ;  /* 0x0014ec0001907983 */ /* 0x000f280000300800 */
[----:B------:R-:W3:Y:S04]  /*7e8e0*/  LDL.LU R143, [R1+0x2264] ;  /* 0x00226400018f7983 */ /* 0x000ee80000300800 */
[----:B------:R-:W4:Y:S01]  /*7e8f0*/  LDL.LU R141, [R1+0x10ec] ;  /* 0x0010ec00018d7983 */ /* 0x000f220000300800 */
[----:B------:R-:W-:-:S03]  /*7e900*/  LOP3.LUT P2, RZ, R16, 0x80000000, RZ, 0xc0, !PT ;  /* 0x8000000010ff7812 */ /* 0x000fc6000784c0ff */
[----:B------:R-:W4:Y:S01]  /*7e910*/  LDL.LU R142, [R1+0xcec] ;  /* 0x000cec00018e7983 */ /* 0x000f220000300800 */
[----:B------:R-:W-:Y:S01]  /*7e920*/  IMAD.WIDE R76, R147, 0x4, R8 ;  /* 0x00000004934c7825 */ /* 0x000fe200078e0208 */
        /* <DEDUP_REMOVED lines=14> */
[----:B------:R-:W-:Y:S01]  /*7ea10*/  LOP3.LUT P4, RZ, R17, 0x2, RZ, 0xc0, !PT ;  /* 0x0000000211ff7812 */ /* 0x000fe2000788c0ff */
[----:B--2---:R1:W-:Y:S04]  /*7ea20*/  @P2 STG.E desc[UR6][R76.64], R140 ;  /* 0x0000008c4c002986 */ /* 0x0043e8000c101906 */
[----:B-1----:R-:W2:Y:S04]  /*7ea30*/  LDL.LU R140, [R1+0x8fc] ;  /* 0x0008fc00018c7983 */ /* 0x002ea80000300800 */
[----:B------:R-:W2:Y:S04]  /*7ea40*/  LDL.LU R244, [R1+0x4fc] ;  /* 0x0004fc0001f47983 */ /* 0x000ea80000300800 */
[----:B------:R-:W2:Y:S04]  /*7ea50*/  LDL.LU R83, [R1+0xfc] ;  /* 0x0000fc0001537983 */ /* 0x000ea80000300800 */
[----:B------:R-:W2:Y:S04]  /*7ea60*/  LDL.LU R150, [R1+0x226c] ;  /* 0x00226c0001967983 */ /* 0x000ea80000300800 */
[----:B------:R-:W2:Y:S04]  /*7ea70*/  LDL.LU R79, [R1+0x1cf0] ;  /* 0x001cf000014f7983 */ /* 0x000ea80000300800 */
[----:B------:R-:W2:Y:S01]  /*7ea80*/  LDL.LU R151, [R1+0x18f0] ;  /* 0x0018f00001977983 */ /* 0x000ea20000300800 */
[----:B------:R-:W-:Y:S01]  /*7ea90*/  LOP3.LUT R0, R0, 0xffffffdf, RZ, 0xc0, !PT ;  /* 0xffffffdf00007812 */ /* 0x000fe200078ec0ff */
[----:B---3--:R-:W-:Y:S01]  /*7eaa0*/  IMAD.WIDE R76, R143, 0x4, R2 ;  /* 0x000000048f4c7825 */ /* 0x008fe200078e0202 */
[----:B------:R-:W-:Y:S01]  /*7eab0*/  LOP3.LUT P5, RZ, R17, 0x4, RZ, 0xc0, !PT ;  /* 0x0000000411ff7812 */ /* 0x000fe200078ac0ff */
[----:B------:R-:W3:Y:S01]  /*7eac0*/  LDL.LU R149, [R1+0x14f0] ;  /* 0x0014f00001957983 */ /* 0x000ee20000300800 */
[----:B------:R-:W-:-:S02]  /*7ead0*/  @P6 LOP3.LUT R0, R0, 0x20, RZ, 0xfc, !PT ;  /* 0x0000002000006812 */ /* 0x000fc400078efcff */
[----:B------:R-:W-:Y:S01]  /*7eae0*/  LOP3.LUT P6, RZ, R17, 0x40, RZ, 0xc0, !PT ;  /* 0x0000004011ff7812 */ /* 0x000fe200078cc0ff */
[----:B------:R1:W-:Y:S01]  /*7eaf0*/  @P3 STG.E desc[UR6][R76.64], R145 ;  /* 0x000000914c003986 */ /* 0x0003e2000c101906 */
[----:B------:R-:W-:Y:S01]  /*7eb00*/  LOP3.LUT R0, R0, 0xffffffbf, RZ, 0xc0, !PT ;  /* 0xffffffbf00007812 */ /* 0x000fe200078ec0ff */
[----:B-1----:R-:W-:-:S05]  /*7eb10*/  IMAD.WIDE R76, R143, 0x4, R4 ;  /* 0x000000048f4c7825 */ /* 0x002fca00078e0204 */
[----:B----4-:R1:W-:Y:S05]  /*7eb20*/  @P4 STG.E desc[UR6][R76.64], R146 ;  /* 0x000000924c004986 */ /* 0x0103ea000c101906 */
[----:B------:R-:W-:Y:S02]  /*7eb30*/  @P6 LOP3.LUT R0, R0, 0x40, RZ, 0xfc, !PT ;  /* 0x0000004000006812 */ /* 0x000fe400078efcff */
[----:B------:R-:W-:Y:S01]  /*7eb40*/  LOP3.LUT P6, RZ, R17, 0x20, RZ, 0xc0, !PT ;  /* 0x0000002011ff7812 */ /* 0x000fe200078cc0ff */
[----:B-1----:R-:W-:-:S05]  /*7eb50*/  IMAD.WIDE R76, R143, 0x4, R6 ;  /* 0x000000048f4c7825 */ /* 0x002fca00078e0206 */
[----:B------:R1:W-:Y:S01]  /*7eb60*/  @P5 STG.E desc[UR6][R76.64], R144 ;  /* 0x000000904c005986 */ /* 0x0003e2000c101906 */
[----:B------:R-:W-:-:S03]  /*7eb70*/  LOP3.LUT R0, R0, 0xffffff7f, RZ, 0xc0, !PT ;  /* 0xffffff7f00007812 */ /* 0x000fc600078ec0ff */
[----:B-1----:R-:W4:Y:S04]  /*7eb80*/  LDL.LU R144, [R1+0x2270] ;  /* 0x0022700001907983 */ /* 0x002f280000300800 */
[----:B------:R-:W4:Y:S04]  /*7eb90*/  LDL.LU R148, [R1+0x10f0] ;  /* 0x0010f00001947983 */ /* 0x000f280000300800 */
[----:B------:R-:W4:Y:S01]  /*7eba0*/  LDL.LU R147, [R1+0xcf0] ;  /* 0x000cf00001937983 */ /* 0x000f220000300800 */
[----:B------:R-:W-:Y:S02]  /*7ebb0*/  @P6 LOP3.LUT R0, R0, 0x80, RZ, 0xfc, !PT ;  /* 0x0000008000006812 */ /* 0x000fe400078efcff */
[----:B------:R-:W-:Y:S01]  /*7ebc0*/  LOP3.LUT P6, RZ, R17, 0x10, RZ, 0xc0, !PT ;  /* 0x0000001011ff7812 */ /* 0x000fe200078cc0ff */
[----:B------:R-:W4:Y:S01]  /*7ebd0*/  LDL.LU R145, [R1+0x900] ;  /* 0x0009000001917983 */ /* 0x000f220000300800 */
[----:B------:R-:W-:Y:S01]  /*7ebe0*/  LOP3.LUT R0, R0, 0xfffffeff, RZ, 0xc0, !PT ;  /* 0xfffffeff00007812 */ /* 0x000fe200078ec0ff */
[----:B------:R-:W-:-:S02]  /*7ebf0*/  IMAD.WIDE R76, R143, 0x4, R8 ;  /* 0x000000048f4c7825 */ /* 0x000fc400078e0208 */
[----:B------:R-:W4:Y:S08]  /*7ec00*/  LDL.LU R146, [R1+0x500] ;  /* 0x0005000001927983 */ /* 0x000f300000300800 */
[----:B------:R-:W-:Y:S02]  /*7ec10*/  @P6 LOP3.LUT R0, R0, 0x100, RZ, 0xfc, !PT ;  /* 0x0000010000006812 */ /* 0x000fe400078efcff */
[----:B------:R-:W-:-:S13]  /*7ec20*/  LOP3.LUT P6, RZ, R17, 0x8, RZ, 0xc0, !PT ;  /* 0x0000000811ff7812 */ /* 0x000fda00078cc0ff */
[----:B------:R1:W-:Y:S01]  /*7ec30*/  @P6 STG.E desc[UR6][R76.64], R141 ;  /* 0x0000008d4c006986 */ /* 0x0003e2000c101906 */
[----:B------:R-:W-:Y:S01]  /*7ec40*/  LOP3.LUT P6, RZ, R0, 0x100, RZ, 0xc0, !PT ;  /* 0x0000010000ff7812 */ /* 0x000fe200078cc0ff */
[----:B-1----:R-:W-:Y:S02]  /*7ec50*/  IMAD.WIDE R76, R82, 0x4, R2 ;  /* 0x00000004524c7825 */ /* 0x002fe400078e0202 */
[----:B------:R-:W4:Y:S10]  /*7ec60*/  LDL.LU R141, [R1+0x100] ;  /* 0x00010000018d7983 */ /* 0x000f340000300800 */
[----:B------:R1:W-:Y:S01]  /*7ec70*/  @P6 STG.E desc[UR6][R76.64], R142 ;  /* 0x0000008e4c006986 */ /* 0x0003e2000c101906 */
[----:B------:R-:W-:-:S03]  /*7ec80*/  LOP3.LUT P6, RZ, R0, 0x80, RZ, 0xc0, !PT ;  /* 0x0000008000ff7812 */ /* 0x000fc600078cc0ff */
[----:B-1----:R-:W4:Y:S04]  /*7ec90*/  LDL.LU R142, [R1+0x1cf4] ;  /* 0x001cf400018e7983 */ /* 0x002f280000300800 */
[----:B------:R-:W4:Y:S01]  /*7eca0*/  LDL.LU R143, [R1+0x2274] ;  /* 0x00227400018f7983 */ /* 0x000f220000300800 */
[----:B------:R-:W-:-:S05]  /*7ecb0*/  IMAD.WIDE R76, R82, 0x4, R4 ;  /* 0x00000004524c7825 */ /* 0x000fca00078e0204 */
        /* <DEDUP_REMOVED lines=9> */
[----:B-1----:R-:W-:Y:S01]  /*7ed50*/  IMAD.WIDE R76, R150, 0x4, R2 ;  /* 0x00000004964c7825 */ /* 0x002fe200078e0202 */
[----:B------:R-:W-:Y:S01]  /*7ed60*/  LOP3.LUT P0, RZ, R17, 0x1000, RZ, 0xc0, !PT ;  /* 0x0000100011ff7812 */ /* 0x000fe2000780c0ff */
[----:B------:R-:W2:Y:S10]  /*7ed70*/  LDL.LU R83, [R1+0x227c] ;  /* 0x00227c0001537983 */ /* 0x000eb40000300800 */
[----:B------:R1:W-:Y:S01]  /*7ed80*/  @P6 STG.E desc[UR6][R76.64], R79 ;  /* 0x0000004f4c006986 */ /* 0x0003e2000c101906 */
[----:B------:R-:W-:Y:S01]  /*7ed90*/  LOP3.LUT P6, RZ, R0, 0x8, RZ, 0xc0, !PT ;  /* 0x0000000800ff7812 */ /* 0x000fe200078cc0ff */
[----:B-1----:R-:W-:-:S12]  /*7eda0*/  IMAD.WIDE R76, R150, 0x4, R4 ;  /* 0x00000004964c7825 */ /* 0x002fd800078e0204 */
[----:B------:R1:W-:Y:S01]  /*7edb0*/  @P6 STG.E desc[UR6][R76.64], R151 ;  /* 0x000000974c006986 */ /* 0x0003e2000c101906 */
[----:B------:R-:W-:Y:S01]  /*7edc0*/  LOP3.LUT P6, RZ, R0, 0x4, RZ, 0xc0, !PT ;  /* 0x0000000400ff7812 */ /* 0x000fe200078cc0ff */
[----:B-1----:R-:W-:-:S12]  /*7edd0*/  IMAD.WIDE R76, R150, 0x4, R6 ;  /* 0x00000004964c7825 */ /* 0x002fd800078e0206 */
[----:B---3--:R1:W-:Y:S01]  /*7ede0*/  @P6 STG.E desc[UR6][R76.64], R149 ;  /* 0x000000954c006986 */ /* 0x0083e2000c101906 */
[----:B------:R-:W-:Y:S02]  /*7edf0*/  LOP3.LUT P6, RZ, R0, 0x2, RZ, 0xc0, !PT ;  /* 0x0000000200ff7812 */ /* 0x000fe400078cc0ff */
[----:B------:R-:W-:Y:S01]  /*7ee00*/  LOP3.LUT P1, RZ, R17, 0x2000, RZ, 0xc0, !PT ;  /* 0x0000200011ff7812 */ /* 0x000fe2000782c0ff */
[----:B-1----:R-:W-:-:S10]  /*7ee10*/  IMAD.WIDE R76, R150, 0x4, R8 ;  /* 0x00000004964c7825 */ /* 0x002fd400078e0208 */
[----:B----4-:R1:W-:Y:S02]  /*7ee20*/  @P6 STG.E desc[UR6][R76.64], R148 ;  /* 0x000000944c006986 */ /* 0x0103e4000c101906 */
[----:B-1----:R-:W-:-:S05]  /*7ee30*/  IMAD.WIDE R76, R144, 0x4, R2 ;  /* 0x00000004904c7825 */ /* 0x002fca00078e0202 */
[----:B------:R1:W-:Y:S02]  /*7ee40*/  @P0 STG.E desc[UR6][R76.64], R147 ;  /* 0x000000934c000986 */ /* 0x0003e4000c101906 */
[----:B-1----:R-:W-:-:S05]  /*7ee50*/  IMAD.WIDE R76, R144, 0x4, R4 ;  /* 0x00000004904c7825 */ /* 0x002fca00078e0204 */
[----:B------:R1:W-:Y:S04]  /*7ee60*/  @P1 STG.E desc[UR6][R76.64], R145 ;  /* 0x000000914c001986 */ /* 0x0003e8000c101906 */
[----:B-1----:R-:W3:Y:S01]  /*7ee70*/  LDL.LU R145, [R1+0x14f4] ;  /* 0x0014f40001917983 */ /* 0x002ee20000300800 */
[C---:B------:R-:W-:Y:S02]  /*7ee80*/  LOP3.LUT P2, RZ, R17.reuse, 0x4000, RZ, 0xc0, !PT ;  /* 0x0000400011ff7812 */ /* 0x040fe4000784c0ff */
[C---:B------:R-:W-:Y:S01]  /*7ee90*/  LOP3.LUT P3, RZ, R17.reuse, 0x8000, RZ, 0xc0, !PT ;  /* 0x0000800011ff7812 */ /* 0x040fe2000786c0ff */
[----:B------:R-:W-:Y:S01]  /*7eea0*/  IMAD.WIDE R76, R144, 0x4, R6 ;  /* 0x00000004904c7825 */ /* 0x000fe200078e0206 */
[C---:B------:R-:W-:Y:S02]  /*7eeb0*/  LOP3.LUT P4, RZ, R17.reuse, 0x10000, RZ, 0xc0, !PT ;  /* 0x0001000011ff7812 */ /* 0x040fe4000788c0ff */
[----:B------:R-:W-:-:S07]  /*7eec0*/  LOP3.LUT P5, RZ, R17, 0x20000, RZ, 0xc0, !PT ;  /* 0x0002000011ff7812 */ /* 0x000fce00078ac0ff */
[----:B------:R1:W-:Y:S02]  /*7eed0*/  @P2 STG.E desc[UR6][R76.64], R146 ;  /* 0x000000924c002986 */ /* 0x0003e4000c101906 */
[----:B-1----:R-:W-:Y:S02]  /*7eee0*/  IMAD.WIDE R76, R144, 0x4, R8 ;  /* 0x00000004904c7825 */ /* 0x002fe400078e0208 */
[----:B------:R-:W4:Y:S04]  /*7eef0*/  LDL.LU R146, [R1+0x10f4] ;  /* 0x0010f40001927983 */ /* 0x000f280000300800 */
[----:B------:R1:W-:Y:S04]  /*7ef00*/  @P3 STG.E desc[UR6][R76.64], R141 ;  /* 0x0000008d4c003986 */ /* 0x0003e8000c101906 */
[----:B------:R-:W4:Y:S01]  /*7ef10*/  LDL.LU R144, [R1+0xcf4] ;  /* 0x000cf40001907983 */ /* 0x000f220000300800 */
[----:B-1----:R-:W-:-:S03]  /*7ef20*/  IMAD.WIDE R76, R143, 0x4, R2 ;  /* 0x000000048f4c7825 */ /* 0x002fc600078e0202 */
[----:B------:R-:W4:Y:S04]  /*7ef30*/  LDL.LU R141, [R1+0x904] ;  /* 0x00090400018d7983 */ /* 0x000f280000300800 */
[----:B------:R1:W-:Y:S02]  /*7ef40*/  @P4 STG.E desc[UR6][R76.64], R142 ;  /* 0x0000008e4c004986 */ /* 0x0003e4000c101906 */
[----:B-1----:R-:W-:Y:S02]  /*7ef50*/  IMAD.WIDE R76, R143, 0x4, R4 ;  /* 0x000000048f4c7825 */ /* 0x002fe400078e0204 */
[----:B------:R-:W4:Y:S04]  /*7ef60*/  LDL.LU R142, [R1+0x504] ;  /* 0x00050400018e7983 */ /* 0x000f280000300800 */
[----:B--2---:R1:W-:Y:S04]  /*7ef70*/  @P5 STG.E desc[UR6][R76.64], R140 ;  /* 0x0000008c4c005986 */ /* 0x0043e8000c101906 */
[----:B-1----:R-:W2:Y:S01]  /*7ef80*/  LDL.LU R140, [R1+0x2278] ;  /* 0x00227800018c7983 */ /* 0x002ea20000300800 */
[----:B------:R-:W-:-:S03]  /*7ef90*/  LOP3.LUT P6, RZ, R17, 0x40000000, RZ, 0xc0, !PT ;  /* 0x4000000011ff7812 */ /* 0x000fc600078cc0ff */
[----:B------:R-:W2:Y:S01]  /*7efa0*/  LDL.LU R245, [R1+0x104] ;  /* 0x0001040001f57983 */ /* 0x000ea20000300800 */
[----:B------:R-:W-:-:S03]  /*7efb0*/  LOP3.LUT R15, R15, 0xfdffffff, RZ, 0xc0, !PT ;  /* 0xfdffffff0f0f7812 */ /* 0x000fc600078ec0ff */
[----:B------:R-:W2:Y:S04]  /*7efc0*/  LDL.LU R240, [R1+0x1cf8] ;  /* 0x001cf80001f07983 */ /* 0x000ea80000300800 */
[----:B------:R-:W2:Y:S02]  /*7efd0*/  LDL.LU R244, [R1+0x18f8] ;  /* 0x0018f80001f47983 */ /* 0x000ea40000300800 */
[----:B------:R-:W-:Y:S02]  /*7efe0*/  @P6 LOP3.LUT R15, R15, 0x2000000, RZ, 0xfc, !PT ;  /* 0x020000000f0f6812 */ /* 0x000fe400078efcff */
[----:B------:R-:W-:Y:S01]  /*7eff0*/  LOP3.LUT P6, RZ, R17, 0x20000000, RZ, 0xc0, !PT ;  /* 0x2000000011ff7812 */ /* 0x000fe200078cc0ff */
[----:B------:R-:W2:Y:S01]  /*7f000*/  LDL.LU R82, [R1+0x14f8] ;  /* 0x0014f80001527983 */ /* 0x000ea20000300800 */
[----:B------:R-:W-:-:S02]  /*7f010*/  LOP3.LUT R15, R15, 0xfbffffff, RZ, 0xc0, !PT ;  /* 0xfbffffff0f0f7812 */ /* 0x000fc400078ec0ff */
[----:B------:R-:W-:Y:S01]  /*7f020*/  LOP3.LUT P2, RZ, R17, 0x40000, RZ, 0xc0, !PT ;  /* 0x0004000011ff7812 */ /* 0x000fe2000784c0ff */
[----:B------:R-:W-:Y:S01]  /*7f030*/  IMAD.WIDE R76, R143, 0x4, R6 ;  /* 0x000000048f4c7825 */ /* 0x000fe200078e0206 */
[----:B------:R-:W2:Y:S04]  /*7f040*/  LDL.LU R151, [R1+0xcf8] ;  /* 0x000cf80001977983 */ /* 0x000ea80000300800 */
[----:B------:R-:W2:Y:S03]  /*7f050*/  LDL.LU R149, [R1+0x908] ;  /* 0x0009080001957983 */ /* 0x000ea60000300800 */
[----:B------:R-:W-:Y:S01]  /*7f060*/  @P6 LOP3.LUT R15, R15, 0x4000000, RZ, 0xfc, !PT ;  /* 0x040000000f0f6812 */ /* 0x000fe200078efcff */
[----:B------:R-:W2:Y:S01]  /*7f070*/  LDL.LU R150, [R1+0x508] ;  /* 0x0005080001967983 */ /* 0x000ea20000300800 */
[----:B------:R-:W-:-:S02]  /*7f080*/  LOP3.LUT P6, RZ, R17, 0x10000000, RZ, 0xc0, !PT ;  /* 0x1000000011ff7812 */ /* 0x000fc400078cc0ff */
[----:B------:R-:W-:Y:S01]  /*7f090*/  LOP3.LUT R15, R15, 0xf7ffffff, RZ, 0xc0, !PT ;  /* 0xf7ffffff0f0f7812 */ /* 0x000fe200078ec0ff */
[----:B------:R-:W2:Y:S04]  /*7f0a0*/  LDL.LU R148, [R1+0x2280] ;  /* 0x0022800001947983 */ /* 0x000ea80000300800 */
[----:B------:R-:W2:Y:S06]  /*7f0b0*/  LDL.LU R147, [R1+0x108] ;  /* 0x0001080001937983 */ /* 0x000eac0000300800 */
        /* <DEDUP_REMOVED lines=11> */
[----:B---3--:R1:W-:Y:S02]  /*7f170*/  @P2 STG.E desc[UR6][R76.64], R145 ;  /* 0x000000914c002986 */ /* 0x0083e4000c101906 */
[----:B-1----:R-:W-:Y:S02]  /*7f180*/  IMAD.WIDE R76, R143, 0x4, R8 ;  /* 0x000000048f4c7825 */ /* 0x002fe400078e0208 */
[----:B------:R-:W3:Y:S04]  /*7f190*/  LDL.LU R143, [R1+0x2284] ;  /* 0x00228400018f7983 */ /* 0x000ee80000300800 */
[----:B------:R-:W3:Y:S01]  /*7f1a0*/  LDL.LU R79, [R1+0x10f8] ;  /* 0x0010f800014f7983 */ /* 0x000ee20000300800 */
[----:B------:R-:W-:-:S02]  /*7f1b0*/  LOP3.LUT R15, R15, 0x7fffffff, RZ, 0xc0, !PT ;  /* 0x7fffffff0f0f7812 */ /* 0x000fc400078ec0ff */
[----:B------:R-:W-:Y:S01]  /*7f1c0*/  LOP3.LUT P3, RZ, R17, 0x80000, RZ, 0xc0, !PT ;  /* 0x0008000011ff7812 */ /* 0x000fe2000786c0ff */
[----:B------:R-:W3:Y:S01]  /*7f1d0*/  LDL.LU R145, [R1+0x1cfc] ;  /* 0x001cfc0001917983 */ /* 0x000ee20000300800 */
[----:B------:R-:W-:Y:S02]  /*7f1e0*/  @P6 LOP3.LUT R15, R15, 0x80000000, RZ, 0xfc, !PT ;  /* 0x800000000f0f6812 */ /* 0x000fe400078efcff */
[C---:B------:R-:W-:Y:S02]  /*7f1f0*/  LOP3.LUT P6, RZ, R17.reuse, 0x800000, RZ, 0xc0, !PT ;  /* 0x0080000011ff7812 */ /* 0x040fe400078cc0ff */
[C---:B------:R-:W-:Y:S02]  /*7f200*/  LOP3.LUT P4, RZ, R17.reuse, 0x100000, RZ, 0xc0, !PT ;  /* 0x0010000011ff7812 */ /* 0x040fe4000788c0ff */
[----:B------:R-:W-:Y:S02]  /*7f210*/  LOP3.LUT P5, RZ, R17, 0x200000, RZ, 0xc0, !PT ;  /* 0x0020000011ff7812 */ /* 0x000fe400078ac0ff */
[----:B------:R-:W-:-:S03]  /*7f220*/  LOP3.LUT R0, R0, 0xfffffffe, RZ, 0xc0, !PT ;  /* 0xfffffffe00007812 */ /* 0x000fc600078ec0ff */
[----:B----4-:R1:W-:Y:S04]  /*7f230*/  @P3 STG.E desc[UR6][R76.64], R146 ;  /* 0x000000924c003986 */ /* 0x0103e8000c101906 */
[----:B------:R-:W-:Y:S02]  /*7f240*/  @P6 LOP3.LUT R0, R0, 0x1, RZ, 0xfc, !PT ;  /* 0x0000000100006812 */ /* 0x000fe400078efcff */
[----:B------:R-:W-:Y:S01]  /*7f250*/  LOP3.LUT P6, RZ, R17, 0x400000, RZ, 0xc0, !PT ;  /* 0x0040000011ff7812 */ /* 0x000fe200078cc0ff */
[----:B-1----:R-:W4:Y:S01]  /*7f260*/  LDL.LU R146, [R1+0x18fc] ;  /* 0x0018fc0001927983 */ /* 0x002f220000300800 */
[----:B--2---:R-:W-:-:S05]  /*7f270*/  IMAD.WIDE R76, R140, 0x4, R2 ;  /* 0x000000048c4c7825 */ /* 0x004fca00078e0202 */
[----:B------:R1:W-:Y:S02]  /*7f280*/  @P4 STG.E desc[UR6][R76.64], R144 ;  /* 0x000000904c004986 */ /* 0x0003e4000c101906 */
[C---:B-1----:R-:W-:Y:S02]  /*7f290*/  IMAD.WIDE R76, R140.reuse, 0x4, R4 ;  /* 0x000000048c4c7825 */ /* 0x042fe400078e0204 */
[----:B------:R-:W2:Y:S04]  /*7f2a0*/  LDL.LU R144, [R1+0x14fc] ;  /* 0x0014fc0001907983 */ /* 0x000ea80000300800 */
[----:B------:R1:W-:Y:S02]  /*7f2b0*/  @P5 STG.E desc[UR6][R76.64], R141 ;  /* 0x0000008d4c005986 */ /* 0x0003e4000c101906 */
[----:B-1----:R-:W-:-:S05]  /*7f2c0*/  IMAD.WIDE R76, R140, 0x4, R6 ;  /* 0x000000048c4c7825 */ /* 0x002fca00078e0206 */
[----:B------:R1:W-:Y:S02]  /*7f2d0*/  @P6 STG.E desc[UR6][R76.64], R142 ;  /* 0x0000008e4c006986 */ /* 0x0003e4000c101906 */
[----:B-1----:R-:W-:Y:S02]  /*7f2e0*/  IMAD.WIDE R76, R140, 0x4, R8 ;  /* 0x000000048c4c7825 */ /* 0x002fe400078e0208 */
[----:B------:R-:W2:Y:S04]  /*7f2f0*/  LDL.LU R142, [R1+0x10fc] ;  /* 0x0010fc00018e7983 */ /* 0x000ea80000300800 */
[----:B------:R-:W2:Y:S04]  /*7f300*/  LDL.LU R140, [R1+0xcfc] ;  /* 0x000cfc00018c7983 */ /* 0x000ea80000300800 */
[----:B------:R-:W2:Y:S01]  /*7f310*/  LDL.LU R141, [R1+0x2288] ;  /* 0x00228800018d7983 */ /* 0x000ea20000300800 */
        /* <DEDUP_REMOVED lines=13> */
[----:B---3--:R1:W-:Y:S01]  /*7f3f0*/  @P6 STG.E desc[UR6][R76.64], R79 ;  /* 0x0000004f4c006986 */ /* 0x0083e2000c101906 */
[----:B------:R-:W-:Y:S01]  /*7f400*/  LOP3.LUT P6, RZ, R15, 0x8000000, RZ, 0xc0, !PT ;  /* 0x080000000fff7812 */ /* 0x000fe200078cc0ff */
[----:B-1----:R-:W-:-:S12]  /*7f410*/  IMAD.WIDE R76, R148, 0x4, R2 ;  /* 0x00000004944c7825 */ /* 0x002fd800078e0202 */
[----:B------:R1:W-:Y:S01]  /*7f420*/  @P6 STG.E desc[UR6][R76.64], R151 ;  /* 0x000000974c006986 */ /* 0x0003e2000c101906 */
[----:B------:R-:W-:Y:S01]  /*7f430*/  LOP3.LUT P6, RZ, R15, 0x4000000, RZ, 0xc0, !PT ;  /* 0x040000000fff7812 */ /* 0x000fe200078cc0ff */
[----:B-1----:R-:W-:-:S12]  /*7f440*/  IMAD.WIDE R76, R148, 0x4, R4 ;  /* 0x00000004944c7825 */ /* 0x002fd800078e0204 */
[----:B------:R1:W-:Y:S01]  /*7f450*/  @P6 STG.E desc[UR6][R76.64], R149 ;  /* 0x000000954c006986 */ /* 0x0003e2000c101906 */
[----:B------:R-:W-:Y:S02]  /*7f460*/  LOP3.LUT P6, RZ, R15, 0x2000000, RZ, 0xc0, !PT ;  /* 0x020000000fff7812 */ /* 0x000fe400078cc0ff */
[----:B------:R-:W-:Y:S02]  /*7f470*/  LOP3.LUT P0, RZ, R17, 0x80000000, RZ, 0xc0, !PT ;  /* 0x8000000011ff7812 */ /* 0x000fe4000780c0ff */
        /* <DEDUP_REMOVED lines=10> */
[----:B-1----:R-:W-:-:S05]  /*7f520*/  IMAD.WIDE R76, R143, 0x4, R4 ;  /* 0x000000048f4c7825 */ /* 0x002fca00078e0204 */
[----:B----4-:R1:W-:Y:S01]  /*7f530*/  @P2 STG.E desc[UR6][R76.64], R146 ;  /* 0x000000924c002986 */ /* 0x0103e2000c101906 */
[----:B------:R-:W-:Y:S01]  /*7f540*/  LOP3.LUT P5, RZ, R18, 0x10, RZ, 0xc0, !PT ;  /* 0x0000001012ff7812 */ /* 0x000fe200078ac0ff */
[----:B-1----:R-:W-:-:S05]  /*7f550*/  IMAD.WIDE R76, R143, 0x4, R6 ;  /* 0x000000048f4c7825 */ /* 0x002fca00078e0206 */
[----:B--2---:R1:W-:Y:S04]  /*7f560*/  @P3 STG.E desc[UR6][R76.64], R144 ;  /* 0x000000904c003986 */ /* 0x0043e8000c101906 */
[----:B-1----:R-:W2:Y:S01]  /*7f570*/  LDL.LU R144, [R1+0x90c] ;  /* 0x00090c0001907983 */ /* 0x002ea20000300800 */
[----:B------:R-:W-:-:S03]  /*7f580*/  IMAD.WIDE R76, R143, 0x4, R8 ;  /* 0x000000048f4c7825 */ /* 0x000fc600078e0208 */
[----:B------:R-:W3:Y:S04]  /*7f590*/  LDL.LU R143, [R1+0x50c] ;  /* 0x00050c00018f7983 */ /* 0x000ee80000300800 */
[----:B------:R1:W-:Y:S02]  /*7f5a0*/  @P4 STG.E desc[UR6][R76.64], R142 ;  /* 0x0000008e4c004986 */ /* 0x0003e4000c101906 */
[----:B-1----:R-:W-:Y:S02]  /*7f5b0*/  IMAD.WIDE R76, R141, 0x4, R2 ;  /* 0x000000048d4c7825 */ /* 0x002fe400078e0202 */
[----:B------:R-:W4:Y:S04]  /*7f5c0*/  LDL.LU R142, [R1+0x10c] ;  /* 0x00010c00018e7983 */ /* 0x000f280000300800 */
[----:B------:R-:W4:Y:S04]  /*7f5d0*/  LDL.LU R241, [R1+0x1e70] ;  /* 0x001e700001f17983 */ /* 0x000f280000300800 */
[----:B------:R1:W-:Y:S04]  /*7f5e0*/  @P5 STG.E desc[UR6][R76.64], R140 ;  /* 0x0000008c4c005986 */ /* 0x0003e8000c101906 */
[----:B------:R-:W4:Y:S04]  /*7f5f0*/  LDL.LU R245, [R1+0x1d00] ;  /* 0x001d000001f57983 */ /* 0x000f280000300800 */
[----:B-1----:R-:W4:Y:S04]  /*7f600*/  LDL.LU R140, [R1+0x228c] ;  /* 0x00228c00018c7983 */ /* 0x002f280000300800 */
[----:B------:R-:W4:Y:S01]  /*7f610*/  LDL.LU R240, [R1+0x1900] ;  /* 0x0019000001f07983 */ /* 0x000f220000300800 */
[----:B------:R-:W-:-:S02]  /*7f620*/  LOP3.LUT P6, RZ, R18, 0x20000, RZ, 0xc0, !PT ;  /* 0x0002000012ff7812 */ /* 0x000fc400078cc0ff */
[----:B------:R-:W-:Y:S01]  /*7f630*/  LOP3.LUT R15, R15, 0xfffdffff, RZ, 0xc0, !PT ;  /* 0xfffdffff0f0f7812 */ /* 0x000fe200078ec0ff */
[----:B------:R-:W4:Y:S04]  /*7f640*/  LDL.LU R244, [R1+0x1500] ;  /* 0x0015000001f47983 */ /* 0x000f280000300800 */
[----:B------:R-:W4:Y:S04]  /*7f650*/  LDL.LU R151, [R1+0x2290] ;  /* 0x0022900001977983 */ /* 0x000f280000300800 */
[----:B------:R-:W4:Y:S02]  /*7f660*/  LDL.LU R82, [R1+0x1100] ;  /* 0x0011000001527983 */ /* 0x000f240000300800 */
[----:B------:R-:W-:-:S02]  /*7f670*/  @P6 LOP3.LUT R15, R15, 0x20000, RZ, 0xfc, !PT ;  /* 0x000200000f0f6812 */ /* 0x000fc400078efcff */
[----:B------:R-:W-:Y:S01]  /*7f680*/  LOP3.LUT P6, RZ, R18, 0x10000, RZ, 0xc0, !PT ;  /* 0x0001000012ff7812 */ /* 0x000fe200078cc0ff */
[----:B------:R-:W4:Y:S01]  /*7f690*/  LDL.LU R83, [R1+0xd00] ;  /* 0x000d000001537983 */ /* 0x000f220000300800 */
[----:B------:R-:W-:-:S03]  /*7f6a0*/  LOP3.LUT R15, R15, 0xfffbffff, RZ, 0xc0, !PT ;  /* 0xfffbffff0f0f7812 */ /* 0x000fc600078ec0ff */
[----:B------:R-:W4:Y:S04]  /*7f6b0*/  LDL.LU R79, [R1+0x910] ;  /* 0x00091000014f7983 */ /* 0x000f280000300800 */
[----:B------:R-:W4:Y:S04]  /*7f6c0*/  LDL.LU R149, [R1+0x510] ;  /* 0x0005100001957983 */ /* 0x000f280000300800 */
[----:B------:R-:W-:Y:S01]  /*7f6d0*/  @P6 LOP3.LUT R15, R15, 0x40000, RZ, 0xfc, !PT ;  /* 0x000400000f0f6812 */ /* 0x000fe200078efcff */
[----:B------:R-:W4:Y:S01]  /*7f6e0*/  LDL.LU R150, [R1+0x1e74] ;  /* 0x001e740001967983 */ /* 0x000f220000300800 */
[----:B------:R-:W-:-:S02]  /*7f6f0*/  LOP3.LUT P6, RZ, R18, 0x8000, RZ, 0xc0, !PT ;  /* 0x0000800012ff7812 */ /* 0x000fc400078cc0ff */
[----:B------:R-:W-:Y:S01]  /*7f700*/  LOP3.LUT R15, R15, 0xfff7ffff, RZ, 0xc0, !PT ;  /* 0xfff7ffff0f0f7812 */ /* 0x000fe200078ec0ff */
[----:B------:R-:W4:Y:S01]  /*7f710*/  LDL.LU R148, [R1+0x1d04] ;  /* 0x001d040001947983 */ /* 0x000f220000300800 */
[----:B------:R-:W-:-:S03]  /*7f720*/  LOP3.LUT P2, RZ, R18, 0x20, RZ, 0xc0, !PT ;  /* 0x0000002012ff7812 */ /* 0x000fc6000784c0ff */
[----:B------:R-:W4:Y:S04]  /*7f730*/  LDL.LU R147, [R1+0x1904] ;  /* 0x0019040001937983 */ /* 0x000f280000300800 */
[----:B------:R-:W4:Y:S02]  /*7f740*/  LDL.LU R145, [R1+0x2294] ;  /* 0x0022940001917983 */ /* 0x000f240000300800 */
[----:B------:R-:W-:Y:S02]  /*7f750*/  @P6 LOP3.LUT R15, R15, 0x80000, RZ, 0xfc, !PT ;  /* 0x000800000f0f6812 */ /* 0x000fe400078efcff */
[C---:B------:R-:W-:Y:S02]  /*7f760*/  LOP3.LUT P6, RZ, R18.reuse, 0x4000, RZ, 0xc0, !PT ;  /* 0x0000400012ff7812 */ /* 0x040fe400078cc0ff */
[----:B------:R-:W-:Y:S01]  /*7f770*/  LOP3.LUT P3, RZ, R18, 0x40, RZ, 0xc0, !PT ;  /* 0x0000004012ff7812 */ /* 0x000fe2000786c0ff */
[----:B------:R-:W-:Y:S01]  /*7f780*/  IMAD.WIDE R76, R141, 0x4, R4 ;  /* 0x000000048d4c7825 */ /* 0x000fe200078e0204 */
[----:B------:R-:W-:Y:S01]  /*7f790*/  LOP3.LUT R15, R15, 0xffefffff, RZ, 0xc0, !PT ;  /* 0xffefffff0f0f7812 */ /* 0x000fe200078ec0ff */
[----:B------:R-:W4:Y:S08]  /*7f7a0*/  LDL.LU R146, [R1+0x1504] ;  /* 0x0015040001927983 */ /* 0x000f300000300800 */
        /* <DEDUP_REMOVED lines=16> */
[----:B--2---:R1:W-:Y:S02]  /*7f8b0*/  @P2 STG.E desc[UR6][R76.64], R144 ;  /* 0x000000904c002986 */ /* 0x0043e4000c101906 */
[C---:B-1----:R-:W-:Y:S02]  /*7f8c0*/  IMAD.WIDE R76, R141.reuse, 0x4, R6 ;  /* 0x000000048d4c7825 */ /* 0x042fe400078e0206 */
[----:B------:R-:W2:Y:S04]  /*7f8d0*/  LDL.LU R144, [R1+0x1104] ;  /* 0x0011040001907983 */ /* 0x000ea80000300800 */
[----:B---3--:R1:W-:Y:S02]  /*7f8e0*/  @P3 STG.E desc[UR6][R76.64], R143 ;  /* 0x0000008f4c003986 */ /* 0x0083e4000c101906 */
[----:B-1----:R-:W-:-:S02]  /*7f8f0*/  IMAD.WIDE R76, R141, 0x4, R8 ;  /* 0x000000048d4c7825 */ /* 0x002fc400078e0208 */
[----:B------:R-:W3:Y:S04]  /*7f900*/  LDL.LU R143, [R1+0xd04] ;  /* 0x000d0400018f7983 */ /* 0x000ee80000300800 */
[----:B------:R-:W3:Y:S04]  /*7f910*/  LDL.LU R141, [R1+0x914] ;  /* 0x00091400018d7983 */ /* 0x000ee80000300800 */
[----:B----4-:R1:W-:Y:S04]  /*7f920*/  @P4 STG.E desc[UR6][R76.64], R142 ;  /* 0x0000008e4c004986 */ /* 0x0103e8000c101906 */
[----:B-1----:R-:W4:Y:S01]  /*7f930*/  LDL.LU R142, [R1+0x2298] ;  /* 0x00229800018e7983 */ /* 0x002f220000300800 */
[----:B------:R-:W-:-:S05]  /*7f940*/  IMAD.WIDE R76, R140, 0x4, R2 ;  /* 0x000000048c4c7825 */ /* 0x000fca00078e0202 */
        /* <DEDUP_REMOVED lines=39> */
[----:B----4-:R-:W-:-:S05]  /*7fbc0*/  IMAD.WIDE R76, R142, 0x4, R2 ;  /* 0x000000048e4c7825 */ /* 0x010fca00078e0202 */
[----:B--2---:R1:W-:Y:S02]  /*7fbd0*/  @P2 STG.E desc[UR6][R76.64], R144 ;  /* 0x000000904c002986 */ /* 0x0043e4000c101906 */
[----:B-1----:R-:W-:-:S05]  /*7fbe0*/  IMAD.WIDE R76, R142, 0x4, R4 ;  /* 0x000000048e4c7825 */ /* 0x002fca00078e0204 */
[----:B---3--:R1:W-:Y:S02]  /*7fbf0*/  @P3 STG.E desc[UR6][R76.64], R143 ;  /* 0x0000008f4c003986 */ /* 0x0083e4000c101906 */
[C---:B-1----:R-:W-:Y:S02]  /*7fc00*/  IMAD.WIDE R76, R142.reuse, 0x4, R6 ;  /* 0x000000048e4c7825 */ /* 0x042fe400078e0206 */
[----:B------:R-:W2:Y:S04]  /*7fc10*/  LDL.LU R143, [R1+0x1e78] ;  /* 0x001e7800018f7983 */ /* 0x000ea80000300800 */
[----:B------:R1:W-:Y:S02]  /*7fc20*/  @P4 STG.E desc[UR6][R76.64], R141 ;  /* 0x0000008d4c004986 */ /* 0x0003e4000c101906 */
[----:B-1----:R-:W-:-:S02]  /*7fc30*/  IMAD.WIDE R76, R142, 0x4, R8 ;  /* 0x000000048e4c7825 */ /* 0x002fc400078e0208 */
[----:B------:R-:W3:Y:S04]  /*7fc40*/  LDL.LU R141, [R1+0x1d08] ;  /* 0x001d0800018d7983 */ /* 0x000ee80000300800 */
[----:B------:R-:W4:Y:S04]  /*7fc50*/  LDL.LU R142, [R1+0x1908] ;  /* 0x00190800018e7983 */ /* 0x000f280000300800 */
[----:B------:R1:W-:Y:S04]  /*7fc60*/  @P5 STG.E desc[UR6][R76.64], R140 ;  /* 0x0000008c4c005986 */ /* 0x0003e8000c101906 */
[----:B-1----:R-:W2:Y:S04]  /*7fc70*/  LDL.LU R140, [R1+0x229c] ;  /* 0x00229c00018c7983 */ /* 0x002ea80000300800 */
        /* <DEDUP_REMOVED lines=16> */
[----:B------:R-:W-:-:S03]  /*7fd80*/  LOP3.LUT P4, RZ, R18, 0x4000000, RZ, 0xc0, !PT ;  /* 0x0400000012ff7812 */ /* 0x000fc6000788c0ff */
[----:B------:R-:W4:Y:S01]  /*7fd90*/  LDL.LU R144, [R1+0x51c] ;  /* 0x00051c0001907983 */ /* 0x000f220000300800 */
        /* <DEDUP_REMOVED lines=21> */
[----:B-1----:R-:W-:-:S05]  /*7fef0*/  IMAD.WIDE R76, R140, 0x4, R4 ;  /* 0x000000048c4c7825 */ /* 0x002fca00078e0204 */
[----:B---3--:R1:W-:Y:S02]  /*7ff00*/  @P3 STG.E desc[UR6][R76.64], R141 ;  /* 0x0000008d4c003986 */ /* 0x0083e4000c101906 */
[C---:B-1----:R-:W-:Y:S02]  /*7ff10*/  IMAD.WIDE R76, R140.reuse, 0x4, R6 ;  /* 0x000000048c4c7825 */ /* 0x042fe400078e0206 */
[----:B------:R-:W2:Y:S04]  /*7ff20*/  LDL.LU R141, [R1+0x1d10] ;  /* 0x001d1000018d7983 */ /* 0x000ea80000300800 */
[----:B----4-:R1:W-:Y:S02]  /*7ff30*/  @P4 STG.E desc[UR6][R76.64], R142 ;  /* 0x0000008e4c004986 */ /* 0x0103e4000c101906 */
[----:B-1----:R-:W-:-:S02]  /*7ff40*/  IMAD.WIDE R76, R140, 0x4, R8 ;  /* 0x000000048c4c7825 */ /* 0x002fc400078e0208 */
[----:B------:R-:W3:Y:S04]  /*7ff50*/  LDL.LU R142, [R1+0x1910] ;  /* 0x00191000018e7983 */ /* 0x000ee80000300800 */
[----:B------:R-:W4:Y:S04]  /*7ff60*/  LDL.LU R140, [R1+0x1510] ;  /* 0x00151000018c7983 */ /* 0x000f280000300800 */
[----:B------:R-:W2:Y:S01]  /*7ff70*/  LDL.LU R143, [R1+0x22ac] ;  /* 0x0022ac00018f7983 */ /* 0x000ea20000300800 */
        /* <DEDUP_REMOVED lines=42> */
[C---:B------:R-:W-:Y:S01]  /*80220*/  LOP3.LUT P4, RZ, R19.reuse, 0x200, RZ, 0xc0, !PT ;  /* 0x0000020013ff7812 */ /* 0x040fe2000788c0ff */
[----:B-1----:R-:W-:Y:S01]  /*80230*/  IMAD.WIDE R76, R146, 0x4, R8 ;  /* 0x00000004924c7825 */ /* 0x002fe200078e0208 */
[----:B------:R-:W-:Y:S01]  /*80240*/  LOP3.LUT P5, RZ, R19, 0x400, RZ, 0xc0, !PT ;  /* 0x0000040013ff7812 */ /* 0x000fe200078ac0ff */
[----:B------:R-:W4:Y:S04]  /*80250*/  LDL.LU R146, [R1+0x1110] ;  /* 0x0011100001927983 */ /* 0x000f280000300800 */
[----:B------:R1:W-:Y:S04]  /*80260*/  @P2 STG.E desc[UR6][R76.64], R144 ;  /* 0x000000904c002986 */ /* 0x0003e8000c101906 */
[----:B-1----:R-:W4:Y:S01]  /*80270*/  LDL.LU R144, [R1+0xd10] ;  /* 0x000d100001907983 */ /* 0x002f220000300800 */
[----:B--2---:R-:W-:-:S05]  /*80280*/  IMAD.WIDE R76, R143, 0x4, R2 ;  /* 0x000000048f4c7825 */ /* 0x004fca00078e0202 */
[----:B------:R1:W-:Y:S02]  /*80290*/  @P3 STG.E desc[UR6][R76.64], R141 ;  /* 0x0000008d4c003986 */ /* 0x0003e4000c101906 */
[C---:B-1----:R-:W-:Y:S02]  /*802a0*/  IMAD.WIDE R76, R143.reuse, 0x4, R4 ;  /* 0x000000048f4c7825 */ /* 0x042fe400078e0204 */
[----:B------:R-:W2:Y:S04]  /*802b0*/  LDL.LU R141, [R1+0x920] ;  /* 0x00092000018d7983 */ /* 0x000ea80000300800 */
[----:B---3--:R1:W-:Y:S02]  /*802c0*/  @P4 STG.E desc[UR6][R76.64], R142 ;  /* 0x0000008e4c004986 */ /* 0x0083e4000c101906 */
[----:B-1----:R-:W-:-:S02]  /*802d0*/  IMAD.WIDE R76, R143, 0x4, R6 ;  /* 0x000000048f4c7825 */ /* 0x002fc400078e0206 */
[----:B------:R-:W3:Y:S04]  /*802e0*/  LDL.LU R142, [R1+0x520] ;  /* 0x00052000018e7983 */ /* 0x000ee80000300800 */
[----:B----4-:R1:W-:Y:S04]  /*802f0*/  @P5 STG.E desc[UR6][R76.64], R140 ;  /* 0x0000008c4c005986 */ /* 0x0103e8000c101906 */
[----:B-1----:R-:W4:Y:S04]  /*80300*/  LDL.LU R140, [R1+0x22b0] ;  /* 0x0022b000018c7983 */ /* 0x002f280000300800 */
        /* <DEDUP_REMOVED lines=17> */
[C---:B------:R-:W-:Y:S02]  /*80420*/  LOP3.LUT P5, RZ, R19.reuse, 0x4000, RZ, 0xc0, !PT ;  /* 0x0000400013ff7812 */ /* 0x040fe400078ac0ff */
[----:B------:R-:W-:Y:S02]  /*80430*/  LOP3.LUT P6, RZ, R19, 0x800000, RZ, 0xc0, !PT ;  /* 0x0080000013ff7812 */ /* 0x000fe400078cc0ff */
[----:B------:R-:W-:-:S11]  /*80440*/  LOP3.LUT R15, R15, 0xfffffffd, RZ, 0xc0, !PT ;  /* 0xfffffffd0f0f7812 */ /* 0x000fd600078ec0ff */
[----:B------:R-:W-:Y:S02]  /*80450*/  @P6 LOP3.LUT R15, R15, 0x2, RZ, 0xfc, !PT ;  /* 0x000000020f0f6812 */ /* 0x000fe400078efcff */
[----:B------:R-:W-:Y:S02]  /*80460*/  LOP3.LUT P6, RZ, R19, 0x400000, RZ, 0xc0, !PT ;  /* 0x0040000013ff7812 */ /* 0x000fe400078cc0ff */
[----:B------:R-:W-:-:S11]  /*80470*/  LOP3.LUT R15, R15, 0xfffffffb, RZ, 0xc0, !PT ;  /* 0xfffffffb0f0f7812 */ /* 0x000fd600078ec0ff */
[----:B------:R-:W-:Y:S02]  /*80480*/  @P6 LOP3.LUT R15, R15, 0x4, RZ, 0xfc, !PT ;  /* 0x000000040f0f6812 */ /* 0x000fe400078efcff */
[----:B------:R-:W-:Y:S01]  /*80490*/  LOP3.LUT P6, RZ, R19, 0x200000, RZ, 0xc0, !PT ;  /* 0x0020000013ff7812 */ /* 0x000fe200078cc0ff */
[----:B------:R1:W-:Y:S04]  /*804a0*/  @P2 STG.E desc[UR6][R76.64], R146 ;  /* 0x000000924c002986 */ /* 0x0003e8000c101906 */
[----:B-1----:R-:W3:Y:S01]  /*804b0*/  LDL.LU R146, [R1+0x1918] ;  /* 0x0019180001927983 */ /* 0x002ee20000300800 */
[----:B------:R-:W-:-:S07]  /*804c0*/  LOP3.LUT R15, R15, 0xfffffff7, RZ, 0xc0, !PT ;  /* 0xfffffff70f0f7812 */ /* 0x000fce00078ec0ff */
[----:B------:R-:W-:Y:S02]  /*804d0*/  @P6 LOP3.LUT R15, R15, 0x8, RZ, 0xfc, !PT ;  /* 0x000000080f0f6812 */ /* 0x000fe400078efcff */
[----:B------:R-:W-:Y:S01]  /*804e0*/  LOP3.LUT P6, RZ, R19, 0x100000, RZ, 0xc0, !PT ;  /* 0x0010000013ff7812 */ /* 0x000fe200078cc0ff */
[----:B----4-:R-:W-:-:S05]  /*804f0*/  IMAD.WIDE R76, R140, 0x4, R2 ;  /* 0x000000048c4c7825 */ /* 0x010fca00078e0202 */
[----:B------:R1:W-:Y:S02]  /*80500*/  @P3 STG.E desc[UR6][R76.64], R144 ;  /* 0x000000904c003986 */ /* 0x0003e4000c101906 */
[C---:B-1----:R-:W-:Y:S02]  /*80510*/  IMAD.WIDE R76, R140.reuse, 0x4, R4 ;  /* 0x000000048c4c7825 */ /* 0x042fe400078e0204 */
[----:B------:R-:W4:Y:S04]  /*80520*/  LDL.LU R144, [R1+0x1518] ;  /* 0x0015180001907983 */ /* 0x000f280000300800 */
[----:B--2---:R1:W-:Y:S02]  /*80530*/  @P4 STG.E desc[UR6][R76.64], R141 ;  /* 0x0000008d4c004986 */ /* 0x0043e4000c101906 */
[----:B-1----:R-:W-:-:S02]  /*80540*/  IMAD.WIDE R76, R140, 0x4, R6 ;  /* 0x000000048c4c7825 */ /* 0x002fc400078e0206 */
[----:B------:R-:W2:Y:S04]  /*80550*/  LDL.LU R141, [R1+0x1118] ;  /* 0x00111800018d7983 */ /* 0x000ea80000300800 */
        /* <DEDUP_REMOVED lines=36> */
[----:B------:R-:W3:Y:S10]  /*807a0*/  LDL.LU R83, [R1+0x22c8] ;  /* 0x0022c80001537983 */ /* 0x000ef40000300800 */
        /* <DEDUP_REMOVED lines=22> */
[----:B--2---:R3:W-:Y:S02]  /*80910*/  @P3 STG.E desc[UR6][R76.64], R141 ;  /* 0x0000008d4c003986 */ /* 0x0047e4000c101906 */
[----:B---3--:R-:W-:-:S05]  /*80920*/  IMAD.WIDE R76, R147, 0x4, R2 ;  /* 0x00000004934c7825 */ /* 0x008fca00078e0202 */
[----:B------:R1:W-:Y:S02]  /*80930*/  @P4 STG.E desc[UR6][R76.64], R142 ;  /* 0x0000008e4c004986 */ /* 0x0003e4000c101906 */
[----:B-1----:R-:W-:-:S05]  /*80940*/  IMAD.WIDE R76, R147, 0x4, R4 ;  /* 0x00000004934c7825 */ /* 0x002fca00078e0204 */
[----:B------:R1:W-:Y:S04]  /*80950*/  @P5 STG.E desc[UR6][R76.64], R140 ;  /* 0x0000008c4c005986 */ /* 0x0003e8000c101906 */
[----:B-1----:R-:W2:Y:S04]  /*80960*/  LDL.LU R140, [R1+0x528] ;  /* 0x00052800018c7983 */ /* 0x002ea80000300800 */
[----:B------:R-:W3:Y:S04]  /*80970*/  LDL.LU R145, [R1+0x128] ;  /* 0x0001280001917983 */ /* 0x000ee80000300800 */
[----:B------:R-:W4:Y:S04]  /*80980*/  LDL.LU R146, [R1+0x1d1c] ;  /* 0x001d1c0001927983 */ /* 0x000f280000300800 */
[----:B------:R-:W4:Y:S04]  /*80990*/  LDL.LU R143, [R1+0x191c] ;  /* 0x00191c00018f7983 */ /* 0x000f280000300800 */
[----:B------:R-:W4:Y:S04]  /*809a0*/  LDL.LU R144, [R1+0x151c] ;  /* 0x00151c0001907983 */ /* 0x000f280000300800 */
        /* <DEDUP_REMOVED lines=17> */
[----:B--2---:R1:W-:Y:S04]  /*80ac0*/  @P2 STG.E desc[UR6][R76.64], R140 ;  /* 0x0000008c4c002986 */ /* 0x0043e8000c101906 */
[----:B-1----:R-:W2:Y:S04]  /*80ad0*/  LDL.LU R140, [R1+0xd1c] ;  /* 0x000d1c00018c7983 */ /* 0x002ea80000300800 */
[----:B------:R-:W2:Y:S04]  /*80ae0*/  LDL.LU R244, [R1+0x92c] ;  /* 0x00092c0001f47983 */ /* 0x000ea80000300800 */
[----:B------:R-:W2:Y:S01]  /*80af0*/  LDL.LU R82, [R1+0x52c] ;  /* 0x00052c0001527983 */ /* 0x000ea20000300800 */
[----:B------:R-:W-:-:S03]  /*80b00*/  LOP3.LUT R16, R16, 0xdfffffff, RZ, 0xc0, !PT ;  /* 0xdfffffff10107812 */ /* 0x000fc600078ec0ff */
[----:B------:R-:W2:Y:S01]  /*80b10*/  LDL.LU R79, [R1+0x12c] ;  /* 0x00012c00014f7983 */ /* 0x000ea20000300800 */
[----:B------:R-:W-:Y:S02]  /*80b20*/  @P6 LOP3.LUT R16, R16, 0x20000000, RZ, 0xfc, !PT ;  /* 0x2000000010106812 */ /* 0x000fe400078efcff */
[----:B------:R-:W-:Y:S01]  /*80b30*/  LOP3.LUT P6, RZ, R20, 0x20, RZ, 0xc0, !PT ;  /* 0x0000002014ff7812 */ /* 0x000fe200078cc0ff */
[----:B------:R-:W2:Y:S01]  /*80b40*/  LDL.LU R148, [R1+0x22cc] ;  /* 0x0022cc0001947983 */ /* 0x000ea20000300800 */
[----:B------:R-:W-:Y:S02]  /*80b50*/  LOP3.LUT R16, R16, 0xbfffffff, RZ, 0xc0, !PT ;  /* 0xbfffffff10107812 */ /* 0x000fe400078ec0ff */
[----:B------:R-:W-:Y:S01]  /*80b60*/  LOP3.LUT P3, RZ, R19, 0x80000000, RZ, 0xc0, !PT ;  /* 0x8000000013ff7812 */ /* 0x000fe2000786c0ff */
[----:B------:R-:W2:Y:S01]  /*80b70*/  LDL.LU R151, [R1+0x1e80] ;  /* 0x001e800001977983 */ /* 0x000ea20000300800 */
[C---:B------:R-:W-:Y:S01]  /*80b80*/  LOP3.LUT P4, RZ, R20.reuse, 0x1, RZ, 0xc0, !PT ;  /* 0x0000000114ff7812 */ /* 0x040fe2000788c0ff */
[----:B------:R-:W-:Y:S01]  /*80b90*/  IMAD.WIDE R76, R147, 0x4, R8 ;  /* 0x00000004934c7825 */ /* 0x000fe200078e0208 */
[----:B------:R-:W-:Y:S01]  /*80ba0*/  LOP3.LUT P5, RZ, R20, 0x2, RZ, 0xc0, !PT ;  /* 0x0000000214ff7812 */ /* 0x000fe200078ac0ff */
[----:B------:R-:W2:Y:S04]  /*80bb0*/  LDL.LU R149, [R1+0x1d20] ;  /* 0x001d200001957983 */ /* 0x000ea80000300800 */
[----:B------:R-:W-:-:S02]  /*80bc0*/  @P6 LOP3.LUT R16, R16, 0x40000000, RZ, 0xfc, !PT ;  /* 0x4000000010106812 */ /* 0x000fc400078efcff */
[----:B------:R-:W-:Y:S02]  /*80bd0*/  LOP3.LUT P6, RZ, R20, 0x10, RZ, 0xc0, !PT ;  /* 0x0000001014ff7812 */ /* 0x000fe400078cc0ff */
[----:B------:R-:W-:Y:S01]  /*80be0*/  LOP3.LUT R16, R16, 0x7fffffff, RZ, 0xc0, !PT ;  /* 0x7fffffff10107812 */ /* 0x000fe200078ec0ff */
[----:B---3--:R4:W-:Y:S10]  /*80bf0*/  @P3 STG.E desc[UR6][R76.64], R145 ;  /* 0x000000914c003986 */ /* 0x0089f4000c101906 */
[----:B------:R-:W-:-:S02]  /*80c00*/  @P6 LOP3.LUT R16, R16, 0x80000000, RZ, 0xfc, !PT ;  /* 0x8000000010106812 */ /* 0x000fc400078efcff */
[----:B------:R-:W-:Y:S01]  /*80c10*/  LOP3.LUT P6, RZ, R20, 0x8, RZ, 0xc0, !PT ;  /* 0x0000000814ff7812 */ /* 0x000fe200078cc0ff */
[----:B----4-:R-:W-:Y:S01]  /*80c20*/  IMAD.WIDE R76, R141, 0x4, R2 ;  /* 0x000000048d4c7825 */ /* 0x010fe200078e0202 */
[----:B------:R-:W-:-:S04]  /*80c30*/  LOP3.LUT R15, R15, 0xfffffffe, RZ, 0xc0, !PT ;  /* 0xfffffffe0f0f7812 */ /* 0x000fc800078ec0ff */
[----:B------:R1:W-:Y:S07]  /*80c40*/  @P4 STG.E desc[UR6][R76.64], R146 ;  /* 0x000000924c004986 */ /* 0x0003ee000c101906 */
[----:B------:R-:W-:Y:S01]  /*80c50*/  @P6 LOP3.LUT R15, R15, 0x1, RZ, 0xfc, !PT ;  /* 0x000000010f0f6812 */ /* 0x000fe200078efcff */
[----:B-1----:R-:W-:Y:S01]  /*80c60*/  IMAD.WIDE R76, R141, 0x4, R4 ;  /* 0x000000048d4c7825 */ /* 0x002fe200078e0204 */
[----:B------:R-:W-:-:S04]  /*80c70*/  LOP3.LUT P6, RZ, R20, 0x4, RZ, 0xc0, !PT ;  /* 0x0000000414ff7812 */ /* 0x000fc800078cc0ff */
[----:B------:R1:W-:Y:S04]  /*80c80*/  @P5 STG.E desc[UR6][R76.64], R143 ;  /* 0x0000008f4c005986 */ /* 0x0003e8000c101906 */
[----:B-1----:R-:W3:Y:S04]  /*80c90*/  LDL.LU R143, [R1+0x22d0] ;  /* 0x0022d000018f7983 */ /* 0x002ee80000300800 */
[----:B------:R-:W4:Y:S01]  /*80ca0*/  LDL.LU R150, [R1+0x1920] ;  /* 0x0019200001967983 */ /* 0x000f220000300800 */
[----:B------:R-:W-:-:S03]  /*80cb0*/  IMAD.WIDE R76, R141, 0x4, R6 ;  /* 0x000000048d4c7825 */ /* 0x000fc600078e0206 */
[----:B------:R-:W3:Y:S04]  /*80cc0*/  LDL.LU R147, [R1+0x1520] ;  /* 0x0015200001937983 */ /* 0x000ee80000300800 */
[----:B------:R1:W-:Y:S01]  /*80cd0*/  @P6 STG.E desc[UR6][R76.64], R144 ;  /* 0x000000904c006986 */ /* 0x0003e2000c101906 */
[----:B------:R-:W-:-:S03]  /*80ce0*/  LOP3.LUT P6, RZ, R15, 0x1, RZ, 0xc0, !PT ;  /* 0x000000010fff7812 */ /* 0x000fc600078cc0ff */
[----:B------:R-:W3:Y:S04]  /*80cf0*/  LDL.LU R145, [R1+0x1120] ;  /* 0x0011200001917983 */ /* 0x000ee80000300800 */
[----:B------:R-:W3:Y:S01]  /*80d00*/  LDL.LU R146, [R1+0xd20] ;  /* 0x000d200001927983 */ /* 0x000ee20000300800 */
[----:B-1----:R-:W-:-:S03]  /*80d10*/  IMAD.WIDE R76, R141, 0x4, R8 ;  /* 0x000000048d4c7825 */ /* 0x002fc600078e0208 */
[----:B------:R-:W3:Y:S04]  /*80d20*/  LDL.LU R144, [R1+0x930] ;  /* 0x0009300001907983 */ /* 0x000ee80000300800 */
[----:B------:R1:W-:Y:S01]  /*80d30*/  @P6 STG.E desc[UR6][R76.64], R142 ;  /* 0x0000008e4c006986 */ /* 0x0003e2000c101906 */
[----:B------:R-:W-:-:S03]  /*80d40*/  LOP3.LUT P6, RZ, R16, 0x80000000, RZ, 0xc0, !PT ;  /* 0x8000000010ff7812 */ /* 0x000fc600078cc0ff */
[----:B------:R-:W3:Y:S01]  /*80d50*/  LDL.LU R141, [R1+0x530] ;  /* 0x00053000018d7983 */ /* 0x000ee20000300800 */
[----:B-1----:R-:W-:-:S09]  /*80d60*/  IMAD.WIDE R76, R83, 0x4, R2 ;  /* 0x00000004534c7825 */ /* 0x002fd200078e0202 */
[----:B--2---:R1:W-:Y:S04]  /*80d70*/  @P6 STG.E desc[UR6][R76.64], R140 ;  /* 0x0000008c4c006986 */ /* 0x0043e8000c101906 */
[----:B-1----:R-:W2:Y:S04]  /*80d80*/  LDL.LU R140, [R1+0x1e84] ;  /* 0x001e8400018c7983 */ /* 0x002ea80000300800 */
[----:B------:R-:W2:Y:S01]  /*80d90*/  LDL.LU R142, [R1+0x22d4] ;  /* 0x0022d400018e7983 */ /* 0x000ea20000300800 */
        /* <DEDUP_REMOVED lines=17> */
[----:B------:R-:W-:-:S02]  /*80eb0*/  LOP3.LUT P6, RZ, R16, 0x2000000, RZ, 0xc0, !PT ;  /* 0x0200000010ff7812 */ /* 0x000fc400078cc0ff */
[----:B------:R-:W-:Y:S01]  /*80ec0*/  LOP3.LUT P1, RZ, R20, 0x1000, RZ, 0xc0, !PT ;  /* 0x0000100014ff7812 */ /* 0x000fe2000782c0ff */
[----:B-1----:R-:W-:-:S10]  /*80ed0*/  IMAD.WIDE R76, R148, 0x4, R6 ;  /* 0x00000004944c7825 */ /* 0x002fd400078e0206 */
[----:B----4-:R1:W-:Y:S01]  /*80ee0*/  @P6 STG.E desc[UR6][R76.64], R150 ;  /* 0x000000964c006986 */ /* 0x0103e2000c101906 */
[----:B------:R-:W-:Y:S01]  /*80ef0*/  LOP3.LUT P2, RZ, R20, 0x2000, RZ, 0xc0, !PT ;  /* 0x0000200014ff7812 */ /* 0x000fe2000784c0ff */
[----:B-1----:R-:W-:-:S05]  /*80f00*/  IMAD.WIDE R76, R148, 0x4, R8 ;  /* 0x00000004944c7825 */ /* 0x002fca00078e0208 */
[----:B---3--:R1:W-:Y:S01]  /*80f10*/  @P0 STG.E desc[UR6][R76.64], R147 ;  /* 0x000000934c000986 */ /* 0x0083e2000c101906 */
[----:B------:R-:W-:Y:S01]  /*80f20*/  LOP3.LUT P3, RZ, R20, 0x4000, RZ, 0xc0, !PT ;  /* 0x0000400014ff7812 */ /* 0x000fe2000786c0ff */
[----:B-1----:R-:W-:-:S05]  /*80f30*/  IMAD.WIDE R76, R143, 0x4, R2 ;  /* 0x000000048f4c7825 */ /* 0x002fca00078e0202 */
[----:B------:R1:W-:Y:S01]  /*80f40*/  @P1 STG.E desc[UR6][R76.64], R145 ;  /* 0x000000914c001986 */ /* 0x0003e2000c101906 */
[----:B------:R-:W-:Y:S01]  /*80f50*/  LOP3.LUT P4, RZ, R20, 0x8000, RZ, 0xc0, !PT ;  /* 0x0000800014ff7812 */ /* 0x000fe2000788c0ff */
[----:B-1----:R-:W-:-:S05]  /*80f60*/  IMAD.WIDE R76, R143, 0x4, R4 ;  /* 0x000000048f4c7825 */ /* 0x002fca00078e0204 */
[----:B------:R1:W-:Y:S02]  /*80f70*/  @P2 STG.E desc[UR6][R76.64], R146 ;  /* 0x000000924c002986 */ /* 0x0003e4000c101906 */
[----:B-1----:R-:W-:-:S05]  /*80f80*/  IMAD.WIDE R76, R143, 0x4, R6 ;  /* 0x000000048f4c7825 */ /* 0x002fca00078e0206 */
[----:B------:R1:W-:Y:S01]  /*80f90*/  @P3 STG.E desc[UR6][R76.64], R144 ;  /* 0x000000904c003986 */ /* 0x0003e2000c101906 */
[----:B------:R-:W-:Y:S01]  /*80fa0*/  LOP3.LUT P5, RZ, R20, 0x10000, RZ, 0xc0, !PT ;  /* 0x0001000014ff7812 */ /* 0x000fe200078ac0ff */
[----:B-1----:R-:W-:Y:S02]  /*80fb0*/  IMAD.WIDE R76, R143, 0x4, R8 ;  /* 0x000000048f4c7825 */ /* 0x002fe400078e0208 */
[----:B------:R-:W3:Y:S04]  /*80fc0*/  LDL.LU R143, [R1+0x1d24] ;  /* 0x001d2400018f7983 */ /* 0x000ee80000300800 */
[----:B------:R1:W-:Y:S04]  /*80fd0*/  @P4 STG.E desc[UR6][R76.64], R141 ;  /* 0x0000008d4c004986 */ /* 0x0003e8000c101906 */
[----:B-1----:R-:W4:Y:S04]  /*80fe0*/  LDL.LU R141, [R1+0x1924] ;  /* 0x00192400018d7983 */ /* 0x002f280000300800 */
[----:B------:R-:W4:Y:S04]  /*80ff0*/  LDL.LU R246, [R1+0x1524] ;  /* 0x0015240001f67983 */ /* 0x000f280000300800 */
[----:B------:R-:W4:Y:S04]  /*81000*/  LDL.LU R241, [R1+0x1124] ;  /* 0x0011240001f17983 */ /* 0x000f280000300800 */
[----:B------:R-:W4:Y:S01]  /*81010*/  LDL.LU R245, [R1+0xd24] ;  /* 0x000d240001f57983 */ /* 0x000f220000300800 */
[----:B--2---:R-:W-:-:S05]  /*81020*/  IMAD.WIDE R76, R142, 0x4, R2 ;  /* 0x000000048e4c7825 */ /* 0x004fca00078e0202 */
[----:B------:R1:W-:Y:S04]  /*81030*/  @P5 STG.E desc[UR6][R76.64], R140 ;  /* 0x0000008c4c005986 */ /* 0x0003e8000c101906 */
[----:B-1----:R-:W2:Y:S04]  /*81040*/  LDL.LU R140, [R1+0x22d8] ;  /* 0x0022d800018c7983 */ /* 0x002ea80000300800 */
[----:B------:R-:W2:Y:S01]  /*81050*/  LDL.LU R240, [R1+0x934] ;  /* 0x0009340001f07983 */ /* 0x000ea20000300800 */
        /* <DEDUP_REMOVED lines=8> */
[----:B------:R-:W-:-:S03]  /*810e0*/  LOP3.LUT R16, R16, 0xfffbffff, RZ, 0xc0, !PT ;  /* 0xfffbffff10107812 */ /* 0x000fc600078ec0ff */
[----:B------:R-:W2:Y:S04]  /*810f0*/  LDL.LU R149, [R1+0x1528] ;  /* 0x0015280001957983 */ /* 0x000ea80000300800 */
[----:B------:R-:W2:Y:S04]  /*81100*/  LDL.LU R150, [R1+0x1128] ;  /* 0x0011280001967983 */ /* 0x000ea80000300800 */
[----:B------:R-:W-:Y:S01]  /*81110*/  @P6 LOP3.LUT R16, R16, 0x40000, RZ, 0xfc, !PT ;  /* 0x0004000010106812 */ /* 0x000fe200078efcff */
[----:B------:R-:W2:Y:S01]  /*81120*/  LDL.LU R148, [R1+0xd28] ;  /* 0x000d280001947983 */ /* 0x000ea20000300800 */
[----:B------:R-:W-:-:S02]  /*81130*/  LOP3.LUT P6, RZ, R20, 0x8000000, RZ, 0xc0, !PT ;  /* 0x0800000014ff7812 */ /* 0x000fc400078cc0ff */
[----:B------:R-:W-:Y:S01]  /*81140*/  LOP3.LUT R16, R16, 0xfff7ffff, RZ, 0xc0, !PT ;  /* 0xfff7ffff10107812 */ /* 0x000fe200078ec0ff */
[----:B------:R-:W2:Y:S04]  /*81150*/  LDL.LU R147, [R1+0x938] ;  /* 0x0009380001937983 */ /* 0x000ea80000300800 */
[----:B------:R-:W2:Y:S01]  /*81160*/  LDL.LU R145, [R1+0x22e0] ;  /* 0x0022e00001917983 */ /* 0x000ea20000300800 */
[C---:B------:R-:W-:Y:S02]  /*81170*/  LOP3.LUT P2, RZ, R20.reuse, 0x20000, RZ, 0xc0, !PT ;  /* 0x0002000014ff7812 */ /* 0x040fe4000784c0ff */
[----:B------:R-:W-:Y:S01]  /*81180*/  LOP3.LUT P3, RZ, R20, 0x40000, RZ, 0xc0, !PT ;  /* 0x0004000014ff7812 */ /* 0x000fe2000786c0ff */
[----:B------:R-:W-:Y:S01]  /*81190*/  IMAD.WIDE R76, R142, 0x4, R4 ;  /* 0x000000048e4c7825 */ /* 0x000fe200078e0204 */
[----:B------:R-:W2:Y:S01]  /*811a0*/  LDL.LU R146, [R1+0x538] ;  /* 0x0005380001927983 */ /* 0x000ea20000300800 */
[----:B------:R-:W-:-:S02]  /*811b0*/  @P6 LOP3.LUT R16, R16, 0x80000, RZ, 0xfc, !PT ;  /* 0x0008000010106812 */ /* 0x000fc400078efcff */
[----:B------:R-:W-:Y:S01]  /*811c0*/  LOP3.LUT P6, RZ, R20, 0x4000000, RZ, 0xc0, !PT ;  /* 0x0400000014ff7812 */ /* 0x000fe200078cc0ff */
[----:B------:R-:W2:Y:S01]  /*811d0*/  LDL.LU R144, [R1+0x1e8c] ;  /* 0x001e8c0001907983 */ /* 0x000ea20000300800 */
        /* <DEDUP_REMOVED lines=17> */
[----:B---3--:R1:W-:Y:S02]  /*812f0*/  @P2 STG.E desc[UR6][R76.64], R143 ;  /* 0x0000008f4c002986 */ /* 0x0083e4000c101906 */
[C---:B-1----:R-:W-:Y:S02]  /*81300*/  IMAD.WIDE R76, R142.reuse, 0x4, R6 ;  /* 0x000000048e4c7825 */ /* 0x042fe400078e0206 */
[----:B------:R-:W3:Y:S04]  /*81310*/  LDL.LU R143, [R1+0x1d2c] ;  /* 0x001d2c00018f7983 */ /* 0x000ee80000300800 */
[----:B----4-:R1:W-:Y:S02]  /*81320*/  @P3 STG.E desc[UR6][R76.64], R141 ;  /* 0x0000008d4c003986 */ /* 0x0103e4000c101906 */
[----:B-1----:R-:W-:-:S02]  /*81330*/  IMAD.WIDE R76, R142, 0x4, R8 ;  /* 0x000000048e4c7825 */ /* 0x002fc400078e0208 */
[----:B------:R-:W4:Y:S04]  /*81340*/  LDL.LU R141, [R1+0x192c] ;  /* 0x00192c00018d7983 */ /* 0x000f280000300800 */
[----:B------:R-:W3:Y:S04]  /*81350*/  LDL.LU R142, [R1+0x22e4] ;  /* 0x0022e400018e7983 */ /* 0x000ee80000300800 */
[----:B------:R2:W-:Y:S02]  /*81360*/  @P4 STG.E desc[UR6][R76.64], R246 ;  /* 0x000000f64c004986 */ /* 0x0005e4000c101906 */
[----:B--2---:R-:W-:-:S05]  /*81370*/  IMAD.WIDE R76, R140, 0x4, R2 ;  /* 0x000000048c4c7825 */ /* 0x004fca00078e0202 */
[----:B------:R1:W-:Y:S02]  /*81380*/  @P5 STG.E desc[UR6][R76.64], R241 ;  /* 0x000000f14c005986 */ /* 0x0003e4000c101906 */
[----:B-1----:R-:W-:-:S05]  /*81390*/  IMAD.WIDE R76, R140, 0x4, R4 ;  /* 0x000000048c4c7825 */ /* 0x002fca00078e0204 */
[----:B------:R1:W-:Y:S01]  /*813a0*/  @P6 STG.E desc[UR6][R76.64], R245 ;  /* 0x000000f54c006986 */ /* 0x0003e2000c101906 */
[----:B------:R-:W-:Y:S01]  /*813b0*/  LOP3.LUT P6, RZ, R16, 0x1000000, RZ, 0xc0, !PT ;  /* 0x0100000010ff7812 */ /* 0x000fe200078cc0ff */
[----:B-1----:R-:W-:-:S12]  /*813c0*/  IMAD.WIDE R76, R140, 0x4, R6 ;  /* 0x000000048c4c7825 */ /* 0x002fd800078e0206 */
[----:B------:R1:W-:Y:S02]  /*813d0*/  @P6 STG.E desc[UR6][R76.64], R240 ;  /* 0x000000f04c006986 */ /* 0x0003e4000c101906 */
[----:B-1----:R-:W-:Y:S02]  /*813e0*/  IMAD.WIDE R76, R140, 0x4, R8 ;  /* 0x000000048c4c7825 */ /* 0x002fe400078e0208 */
        /* <DEDUP_REMOVED lines=30> */
[----:B---3--:R-:W-:-:S05]  /*815d0*/  IMAD.WIDE R76, R142, 0x4, R2 ;  /* 0x000000048e4c7825 */ /* 0x008fca00078e0202 */
[----:B------:R1:W-:Y:S02]  /*815e0*/  @P2 STG.E desc[UR6][R76.64], R144 ;  /* 0x000000904c002986 */ /* 0x0003e4000c101906 */
[C---:B-1----:R-:W-:Y:S02]  /*815f0*/  IMAD.WIDE R76, R142.reuse, 0x4, R4 ;  /* 0x000000048e4c7825 */ /* 0x042fe400078e0204 */
[----:B------:R-:W3:Y:S04]  /*81600*/  LDL.LU R144, [R1+0x112c] ;  /* 0x00112c0001907983 */ /* 0x000ee80000300800 */
[----:B------:R1:W-:Y:S02]  /*81610*/  @P3 STG.E desc[UR6][R76.64], R143 ;  /* 0x0000008f4c003986 */ /* 0x0003e4000c101906 */
[----:B-1----:R-:W-:-:S02]  /*81620*/  IMAD.WIDE R76, R142, 0x4, R6 ;  /* 0x000000048e4c7825 */ /* 0x002fc400078e0206 */
[----:B------:R-:W3:Y:S04]  /*81630*/  LDL.LU R143, [R1+0xd2c] ;  /* 0x000d2c00018f7983 */ /* 0x000ee80000300800 */
[----:B----4-:R1:W-:Y:S01]  /*81640*/  @P4 STG.E desc[UR6][R76.64], R141 ;  /* 0x0000008d4c004986 */ /* 0x0103e2000c101906 */
[C---:B------:R-:W-:Y:S01]  /*81650*/  LOP3.LUT P5, RZ, R21.reuse, 0x8, RZ, 0xc0, !PT ;  /* 0x0000000815ff7812 */ /* 0x040fe200078ac0ff */
[----:B-1----:R-:W-:Y:S02]  /*81660*/  IMAD.WIDE R76, R142, 0x4, R8 ;  /* 0x000000048e4c7825 */ /* 0x002fe400078e0208 */
[----:B------:R-:W4:Y:S04]  /*81670*/  LDL.LU R141, [R1+0x93c] ;  /* 0x00093c00018d7983 */ /* 0x000f280000300800 */
[----:B------:R-:W3:Y:S06]  /*81680*/  LDL.LU R142, [R1+0x22e8] ;  /* 0x0022e800018e7983 */ /* 0x000eec0000300800 */
[----:B--2---:R1:W-:Y:S04]  /*81690*/  @P5 STG.E desc[UR6][R76.64], R140 ;  /* 0x0000008c4c005986 */ /* 0x0043e8000c101906 */
[----:B-1----:R-:W2:Y:S04]  /*816a0*/  LDL.LU R140, [R1+0x53c] ;  /* 0x00053c00018c7983 */ /* 0x002ea80000300800 */
[----:B------:R-:W2:Y:S04]  /*816b0*/  LDL.LU R244, [R1+0x22ec] ;  /* 0x0022ec0001f47983 */ /* 0x000ea80000300800 */
[----:B------:R-:W2:Y:S04]  /*816c0*/  LDL.LU R241, [R1+0x1d30] ;  /* 0x001d300001f17983 */ /* 0x000ea80000300800 */
[----:B------:R-:W2:Y:S04]  /*816d0*/  LDL.LU R245, [R1+0x1930] ;  /* 0x0019300001f57983 */ /* 0x000ea80000300800 */
[----:B------:R-:W2:Y:S04]  /*816e0*/  LDL.LU R240, [R1+0x1530] ;  /* 0x0015300001f07983 */ /* 0x000ea80000300800 */
[----:B------:R-:W2:Y:S04]  /*816f0*/  LDL.LU R82, [R1+0x1130] ;  /* 0x0011300001527983 */ /* 0x000ea80000300800 */
[----:B------:R-:W2:Y:S04]  /*81700*/  LDL.LU R83, [R1+0xd30] ;  /* 0x000d300001537983 */ /* 0x000ea80000300800 */
[----:B------:R-:W2:Y:S04]  /*81710*/  LDL.LU R149, [R1+0x22f0] ;  /* 0x0022f00001957983 */ /* 0x000ea80000300800 */
[----:B------:R-:W2:Y:S04]  /*81720*/  LDL.LU R79, [R1+0x940] ;  /* 0x00094000014f7983 */ /* 0x000ea80000300800 */
[----:B------:R-:W2:Y:S01]  /*81730*/  LDL.LU R151, [R1+0x540] ;  /* 0x0005400001977983 */ /* 0x000ea20000300800 */
[----:B------:R-:W-:-:S03]  /*81740*/  LOP3.LUT P2, RZ, R21, 0x10, RZ, 0xc0, !PT ;  /* 0x0000001015ff7812 */ /* 0x000fc6000784c0ff */
[----:B------:R-:W2:Y:S01]  /*81750*/  LDL.LU R150, [R1+0x140] ;  /* 0x0001400001967983 */ /* 0x000ea20000300800 */
[----:B------:R-:W-:-:S03]  /*81760*/  LOP3.LUT P3, RZ, R21, 0x20, RZ, 0xc0, !PT ;  /* 0x0000002015ff7812 */ /* 0x000fc6000786c0ff */
[----:B------:R-:W2:Y:S04]  /*81770*/  LDL.LU R148, [R1+0x1d34] ;  /* 0x001d340001947983 */ /* 0x000ea80000300800 */
[----:B------:R-:W2:Y:S04]  /*81780*/  LDL.LU R147, [R1+0x1934] ;  /* 0x0019340001937983 */ /* 0x000ea80000300800 */
[----:B------:R-:W2:Y:S01]  /*81790*/  LDL.LU R145, [R1+0x1534] ;  /* 0x0015340001917983 */ /* 0x000ea20000300800 */
[----:B------:R-:W-:-:S03]  /*817a0*/  LOP3.LUT P4, RZ, R21, 0x40, RZ, 0xc0, !PT ;  /* 0x0000004015ff7812 */ /* 0x000fc6000788c0ff */
[----:B------:R-:W2:Y:S01]  /*817b0*/  LDL.LU R146, [R1+0x22f4] ;  /* 0x0022f40001927983 */ /* 0x000ea20000300800 */
        /* <DEDUP_REMOVED lines=9> */
[----:B---3--:R-:W-:-:S05]  /*81850*/  IMAD.WIDE R76, R142, 0x4, R2 ;  /* 0x000000048e4c7825 */ /* 0x008fca00078e0202 */
[----:B------:R1:W-:Y:S02]  /*81860*/  @P2 STG.E desc[UR6][R76.64], R144 ;  /* 0x000000904c002986 */ /* 0x0003e4000c101906 */
[----:B-1----:R-:W-:-:S05]  /*81870*/  IMAD.WIDE R76, R142, 0x4, R4 ;  /* 0x000000048e4c7825 */ /* 0x002fca00078e0204 */
[----:B------:R1:W-:Y:S02]  /*81880*/  @P3 STG.E desc[UR6][R76.64], R143 ;  /* 0x0000008f4c003986 */ /* 0x0003e4000c101906 */
[C---:B-1----:R-:W-:Y:S02]  /*81890*/  IMAD.WIDE R76, R142.reuse, 0x4, R6 ;  /* 0x000000048e4c7825 */ /* 0x042fe400078e0206 */
[----:B------:R-:W3:Y:S04]  /*818a0*/  LDL.LU R143, [R1+0x1134] ;  /* 0x00113400018f7983 */ /* 0x000ee80000300800 */
[----:B----4-:R1:W-:Y:S02]  /*818b0*/  @P4 STG.E desc[UR6][R76.64], R141 ;  /* 0x0000008d4c004986 */ /* 0x0103e4000c101906 */
[----:B-1----:R-:W-:-:S02]  /*818c0*/  IMAD.WIDE R76, R142, 0x4, R8 ;  /* 0x000000048e4c7825 */ /* 0x002fc400078e0208 */
[----:B------:R-:W4:Y:S04]  /*818d0*/  LDL.LU R141, [R1+0xd34] ;  /* 0x000d3400018d7983 */ /* 0x000f280000300800 */
[----:B------:R-:W4:Y:S04]  /*818e0*/  LDL.LU R142, [R1+0x944] ;  /* 0x00094400018e7983 */ /* 0x000f280000300800 */
[----:B--2---:R1:W-:Y:S04]  /*818f0*/  @P5 STG.E desc[UR6][R76.64], R140 ;  /* 0x0000008c4c005986 */ /* 0x0043e8000c101906 */
[----:B-1----:R-:W2:Y:S04]  /*81900*/  LDL.LU R140, [R1+0x544] ;  /* 0x00054400018c7983 */ /* 0x002ea80000300800 */
[----:B------:R-:W4:Y:S01]  /*81910*/  LDL.LU R144, [R1+0x22f8] ;  /* 0x0022f80001907983 */ /* 0x000f220000300800 */
        /* <DEDUP_REMOVED lines=15> */
[----:B------:R-:W-:-:S10]  /*81a10*/  IMAD.WIDE R76, R244, 0x4, R2 ;  /* 0x00000004f44c7825 */ /* 0x000fd400078e0202 */
        /* <DEDUP_REMOVED lines=38> */
[----:B------:R-:W2:Y:S04]  /*81c80*/  LDL.LU R146, [R1+0x144] ;  /* 0x0001440001927983 */ /* 0x000ea80000300800 */
[----:B---3--:R1:W-:Y:S04]  /*81c90*/  @P2 STG.E desc[UR6][R76.64], R143 ;  /* 0x0000008f4c002986 */ /* 0x0083e8000c101906 */
[----:B-1----:R-:W3:Y:S01]  /*81ca0*/  LDL.LU R143, [R1+0x1d38] ;  /* 0x001d3800018f7983 */ /* 0x002ee20000300800 */
[----:B----4-:R-:W-:-:S05]  /*81cb0*/  IMAD.WIDE R76, R144, 0x4, R2 ;  /* 0x00000004904c7825 */ /* 0x010fca00078e0202 */
[----:B------:R1:W-:Y:S02]  /*81cc0*/  @P3 STG.E desc[UR6][R76.64], R141 ;  /* 0x0000008d4c003986 */ /* 0x0003e4000c101906 */
[C---:B-1----:R-:W-:Y:S02]  /*81cd0*/  IMAD.WIDE R76, R144.reuse, 0x4, R4 ;  /* 0x00000004904c7825 */ /* 0x042fe400078e0204 */
[----:B------:R-:W4:Y:S04]  /*81ce0*/  LDL.LU R141, [R1+0x1938] ;  /* 0x00193800018d7983 */ /* 0x000f280000300800 */
[----:B------:R1:W-:Y:S02]  /*81cf0*/  @P4 STG.E desc[UR6][R76.64], R142 ;  /* 0x0000008e4c004986 */ /* 0x0003e4000c101906 */
[----:B-1----:R-:W-:-:S02]  /*81d00*/  IMAD.WIDE R76, R144, 0x4, R6 ;  /* 0x00000004904c7825 */ /* 0x002fc400078e0206 */
[----:B------:R-:W4:Y:S04]  /*81d10*/  LDL.LU R142, [R1+0x1538] ;  /* 0x00153800018e7983 */ /* 0x000f280000300800 */
[----:B--2---:R1:W-:Y:S04]  /*81d20*/  @P5 STG.E desc[UR6][R76.64], R140 ;  /* 0x0000008c4c005986 */ /* 0x0043e8000c101906 */
[----:B-1----:R-:W2:Y:S04]  /*81d30*/  LDL.LU R140, [R1+0x22fc] ;  /* 0x0022fc00018c7983 */ /* 0x002ea80000300800 */
[----:B------:R-:W4:Y:S01]  /*81d40*/  LDL.LU R241, [R1+0x1138] ;  /* 0x0011380001f17983 */ /* 0x000f220000300800 */
[----:B------:R-:W-:-:S03]  /*81d50*/  IMAD.WIDE R76, R144, 0x4, R8 ;  /* 0x00000004904c7825 */ /* 0x000fc600078e0208 */
        /* <DEDUP_REMOVED lines=13> */
[----:B------:R-:W-:-:S02]  /*81e30*/  LOP3.LUT P2, RZ, R21, 0x800000, RZ, 0xc0, !PT ;  /* 0x0080000015ff7812 */ /* 0x000fc4000784c0ff */
[C---:B------:R-:W-:Y:S02]  /*81e40*/  LOP3.LUT P3, RZ, R21.reuse, 0x1000000, RZ, 0xc0, !PT ;  /* 0x0100000015ff7812 */ /* 0x040fe4000786c0ff */
[C---:B------:R-:W-:Y:S02]  /*81e50*/  LOP3.LUT P4, RZ, R21.reuse, 0x2000000, RZ, 0xc0, !PT ;  /* 0x0200000015ff7812 */ /* 0x040fe4000788c0ff */
[----:B------:R-:W-:Y:S02]  /*81e60*/  LOP3.LUT P5, RZ, R21, 0x4000000, RZ, 0xc0, !PT ;  /* 0x0400000015ff7812 */ /* 0x000fe400078ac0ff */
        /* <DEDUP_REMOVED lines=14> */
[----:B------:R1:W-:Y:S04]  /*81f50*/  @P2 STG.E desc[UR6][R76.64], R146 ;  /* 0x000000924c002986 */ /* 0x0003e8000c101906 */
[----:B-1----:R-:W4:Y:S01]  /*81f60*/  LDL.LU R146, [R1+0x54c] ;  /* 0x00054c0001927983 */ /* 0x002f220000300800 */
[----:B--2---:R-:W-:-:S05]  /*81f70*/  IMAD.WIDE R76, R140, 0x4, R2 ;  /* 0x000000048c4c7825 */ /* 0x004fca00078e0202 */
[----:B---3--:R1:W-:Y:S02]  /*81f80*/  @P3 STG.E desc[UR6][R76.64], R143 ;  /* 0x0000008f4c003986 */ /* 0x0083e4000c101906 */
[C---:B-1----:R-:W-:Y:S02]  /*81f90*/  IMAD.WIDE R76, R140.reuse, 0x4, R4 ;  /* 0x000000048c4c7825 */ /* 0x042fe400078e0204 */
[----:B------:R-:W2:Y:S04]  /*81fa0*/  LDL.LU R143, [R1+0x14c] ;  /* 0x00014c00018f7983 */ /* 0x000ea80000300800 */
[----:B----4-:R1:W-:Y:S02]  /*81fb0*/  @P4 STG.E desc[UR6][R76.64], R141 ;  /* 0x0000008d4c004986 */ /* 0x0103e4000c101906 */
[----:B-1----:R-:W-:-:S05]  /*81fc0*/  IMAD.WIDE R76, R140, 0x4, R6 ;  /* 0x000000048c4c7825 */ /* 0x002fca00078e0206 */
[----:B------:R1:W-:Y:S02]  /*81fd0*/  @P5 STG.E desc[UR6][R76.64], R142 ;  /* 0x0000008e4c005986 */ /* 0x0003e4000c101906 */
[----:B-1----:R-:W-:Y:S02]  /*81fe0*/  IMAD.WIDE R76, R140, 0x4, R8 ;  /* 0x000000048c4c7825 */ /* 0x002fe400078e0208 */
[----:B------:R-:W3:Y:S04]  /*81ff0*/  LDL.LU R142, [R1+0x1d40] ;  /* 0x001d4000018e7983 */ /* 0x000ee80000300800 */
[----:B------:R-:W4:Y:S04]  /*82000*/  LDL.LU R140, [R1+0x1940] ;  /* 0x00194000018c7983 */ /* 0x000f280000300800 */
[----:B------:R-:W3:Y:S01]  /*82010*/  LDL.LU R141, [R1+0x230c] ;  /* 0x00230c00018d7983 */ /* 0x000ee20000300800 */
        /* <DEDUP_REMOVED lines=38> */
[----:B------:R1:W-:Y:S02]  /*82280*/  @P6 STG.E desc[UR6][R76.64], R148 ;  /* 0x000000944c006986 */ /* 0x0003e4000c101906 */
[----:B-1----:R-:W-:-:S05]  /*82290*/  IMAD.WIDE R76, R144, 0x4, R2 ;  /* 0x00000004904c7825 */ /* 0x002fca00078e0202 */
[----:B------:R1:W-:Y:S02]  /*822a0*/  @P0 STG.E desc[UR6][R76.64], R147 ;  /* 0x000000934c000986 */ /* 0x0003e4000c101906 */
[----:B-1----:R-:W-:-:S05]  /*822b0*/  IMAD.WIDE R76, R144, 0x4, R4 ;  /* 0x00000004904c7825 */ /* 0x002fca00078e0204 */
[----:B------:R1:W-:Y:S04]  /*822c0*/  @P1 STG.E desc[UR6][R76.64], R145 ;  /* 0x000000914c001986 */ /* 0x0003e8000c101906 */
[----:B-1----:R-:W4:Y:S01]  /*822d0*/  LDL.LU R145, [R1+0x1540] ;  /* 0x0015400001917983 */ /* 0x002f220000300800 */
[C---:B------:R-:W-:Y:S02]  /*822e0*/  LOP3.LUT P2, RZ, R22.reuse, 0x40, RZ, 0xc0, !PT ;  /* 0x0000004016ff7812 */ /* 0x040fe4000784c0ff */
[----:B------:R-:W-:Y:S01]  /*822f0*/  LOP3.LUT P3, RZ, R22, 0x80, RZ, 0xc0, !PT ;  /* 0x0000008016ff7812 */ /* 0x000fe2000786c0ff */
[----:B------:R-:W-:Y:S01]  /*82300*/  IMAD.WIDE R76, R144, 0x4, R6 ;  /* 0x00000004904c7825 */ /* 0x000fe200078e0206 */
[C---:B------:R-:W-:Y:S02]  /*82310*/  LOP3.LUT P4, RZ, R22.reuse, 0x100, RZ, 0xc0, !PT ;  /* 0x0000010016ff7812 */ /* 0x040fe4000788c0ff */
[----:B------:R-:W-:-:S07]  /*82320*/  LOP3.LUT P5, RZ, R22, 0x200, RZ, 0xc0, !PT ;  /* 0x0000020016ff7812 */ /* 0x000fce00078ac0ff */
[----:B------:R1:W-:Y:S02]  /*82330*/  @P2 STG.E desc[UR6][R76.64], R146 ;  /* 0x000000924c002986 */ /* 0x0003e4000c101906 */
[----:B-1----:R-:W-:Y:S02]  /*82340*/  IMAD.WIDE R76, R144, 0x4, R8 ;  /* 0x00000004904c7825 */ /* 0x002fe400078e0208 */
[----:B------:R-:W4:Y:S04]  /*82350*/  LDL.LU R146, [R1+0x1140] ;  /* 0x0011400001927983 */ /* 0x000f280000300800 */
[----:B--2---:R1:W-:Y:S04]  /*82360*/  @P3 STG.E desc[UR6][R76.64], R143 ;  /* 0x0000008f4c003986 */ /* 0x0043e8000c101906 */
[----:B------:R-:W2:Y:S04]  /*82370*/  LDL.LU R144, [R1+0xd40] ;  /* 0x000d400001907983 */ /* 0x000ea80000300800 */
[----:B-1----:R-:W2:Y:S01]  /*82380*/  LDL.LU R143, [R1+0x950] ;  /* 0x00095000018f7983 */ /* 0x002ea20000300800 */
[----:B---3--:R-:W-:-:S05]  /*82390*/  IMAD.WIDE R76, R141, 0x4, R2 ;  /* 0x000000048d4c7825 */ /* 0x008fca00078e0202 */
[----:B------:R1:W-:Y:S02]  /*823a0*/  @P4 STG.E desc[UR6][R76.64], R142 ;  /* 0x0000008e4c004986 */ /* 0x0003e4000c101906 */
[----:B-1----:R-:W-:Y:S02]  /*823b0*/  IMAD.WIDE R76, R141, 0x4, R4 ;  /* 0x000000048d4c7825 */ /* 0x002fe400078e0204 */
[----:B------:R-:W3:Y:S04]  /*823c0*/  LDL.LU R142, [R1+0x550] ;  /* 0x00055000018e7983 */ /* 0x000ee80000300800 */
[----:B----4-:R1:W-:Y:S04]  /*823d0*/  @P5 STG.E desc[UR6][R76.64], R140 ;  /* 0x0000008c4c005986 */ /* 0x0103e8000c101906 */
        /* <DEDUP_REMOVED lines=9> */
[----:B------:R-:W-:-:S02]  /*82470*/  LOP3.LUT R17, R17, 0xfbffffff, RZ, 0xc0, !PT ;  /* 0xfbffffff11117812 */ /* 0x000fc400078ec0ff */
[C---:B------:R-:W-:Y:S01]  /*82480*/  LOP3.LUT P2, RZ, R22.reuse, 0x400, RZ, 0xc0, !PT ;  /* 0x0000040016ff7812 */ /* 0x040fe2000784c0ff */
[----:B------:R-:W-:Y:S01]  /*82490*/  IMAD.WIDE R76, R141, 0x4, R6 ;  /* 0x000000048d4c7825 */ /* 0x000fe200078e0206 */
[----:B------:R-:W3:Y:S04]  /*824a0*/  LDL.LU R151, [R1+0xd44] ;  /* 0x000d440001977983 */ /* 0x000ee80000300800 */
[----:B------:R-:W3:Y:S03]  /*824b0*/  LDL.LU R149, [R1+0x954] ;  /* 0x0009540001957983 */ /* 0x000ee60000300800 */
[----:B------:R-:W-:Y:S01]  /*824c0*/  @P6 LOP3.LUT R17, R17, 0x4000000, RZ, 0xfc, !PT ;  /* 0x0400000011116812 */ /* 0x000fe200078efcff */
[----:B------:R-:W3:Y:S01]  /*824d0*/  LDL.LU R150, [R1+0x554] ;  /* 0x0005540001967983 */ /* 0x000ee20000300800 */
[----:B------:R-:W-:-:S02]  /*824e0*/  LOP3.LUT P6, RZ, R22, 0x100000, RZ, 0xc0, !PT ;  /* 0x0010000016ff7812 */ /* 0x000fc400078cc0ff */
[----:B------:R-:W-:Y:S01]  /*824f0*/  LOP3.LUT R17, R17, 0xf7ffffff, RZ, 0xc0, !PT ;  /* 0xf7ffffff11117812 */ /* 0x000fe200078ec0ff */
[----:B------:R-:W3:Y:S04]  /*82500*/  LDL.LU R148, [R1+0x2318] ;  /* 0x0023180001947983 */ /* 0x000ee80000300800 */
        /* <DEDUP_REMOVED lines=13> */
[C---:B------:R-:W-:Y:S02]  /*825e0*/  LOP3.LUT P3, RZ, R22.reuse, 0x800, RZ, 0xc0, !PT ;  /* 0x0000080016ff7812 */ /* 0x040fe4000786c0ff */
[----:B------:R-:W-:-:S07]  /*825f0*/  LOP3.LUT P4, RZ, R22, 0x1000, RZ, 0xc0, !PT ;  /* 0x0000100016ff7812 */ /* 0x000fce000788c0ff */
[----:B------:R-:W-:Y:S02]  /*82600*/  @P6 LOP3.LUT R17, R17, 0x80000000, RZ, 0xfc, !PT ;  /* 0x8000000011116812 */ /* 0x000fe400078efcff */
[C---:B------:R-:W-:Y:S02]  /*82610*/  LOP3.LUT P6, RZ, R22.reuse, 0x8000, RZ, 0xc0, !PT ;  /* 0x0000800016ff7812 */ /* 0x040fe400078cc0ff */
[----:B------:R-:W-:Y:S02]  /*82620*/  LOP3.LUT P5, RZ, R22, 0x2000, RZ, 0xc0, !PT ;  /* 0x0000200016ff7812 */ /* 0x000fe400078ac0ff */
[----:B------:R-:W-:-:S09]  /*82630*/  LOP3.LUT R16, R16, 0xfffffffe, RZ, 0xc0, !PT ;  /* 0xfffffffe10107812 */ /* 0x000fd200078ec0ff */
[----:B------:R-:W-:Y:S02]  /*82640*/  @P6 LOP3.LUT R16, R16, 0x1, RZ, 0xfc, !PT ;  /* 0x0000000110106812 */ /* 0x000fe400078efcff */
[----:B------:R-:W-:Y:S01]  /*82650*/  LOP3.LUT P6, RZ, R22, 0x4000, RZ, 0xc0, !PT ;  /* 0x0000400016ff7812 */ /* 0x000fe200078cc0ff */
[----:B------:R1:W-:Y:S02]  /*82660*/  @P2 STG.E desc[UR6][R76.64], R145 ;  /* 0x000000914c002986 */ /* 0x0003e4000c101906 */
[----:B-1----:R-:W-:Y:S02]  /*82670*/  IMAD.WIDE R76, R141, 0x4, R8 ;  /* 0x000000048d4c7825 */ /* 0x002fe400078e0208 */
[----:B------:R-:W3:Y:S04]  /*82680*/  LDL.LU R141, [R1+0x231c] ;  /* 0x00231c00018d7983 */ /* 0x000ee80000300800 */
[----:B------:R-:W3:Y:S04]  /*82690*/  LDL.LU R79, [R1+0x1144] ;  /* 0x00114400014f7983 */ /* 0x000ee80000300800 */
[----:B------:R-:W3:Y:S04]  /*826a0*/  LDL.LU R145, [R1+0x1d48] ;  /* 0x001d480001917983 */ /* 0x000ee80000300800 */
[----:B------:R4:W-:Y:S02]  /*826b0*/  @P3 STG.E desc[UR6][R76.64], R146 ;  /* 0x000000924c003986 */ /* 0x0009e4000c101906 */
[----:B----4-:R-:W-:-:S05]  /*826c0*/  IMAD.WIDE R76, R140, 0x4, R2 ;  /* 0x000000048c4c7825 */ /* 0x010fca00078e0202 */
[----:B--2---:R1:W-:Y:S02]  /*826d0*/  @P4 STG.E desc[UR6][R76.64], R144 ;  /* 0x000000904c004986 */ /* 0x0043e4000c101906 */
        /* <DEDUP_REMOVED lines=23> */
[C---:B------:R-:W-:Y:S02]  /*82850*/  LOP3.LUT P0, RZ, R22.reuse, 0x800000, RZ, 0xc0, !PT ;  /* 0x0080000016ff7812 */ /* 0x040fe4000780c0ff */
[C---:B------:R-:W-:Y:S02]  /*82860*/  LOP3.LUT P1, RZ, R22.reuse, 0x1000000, RZ, 0xc0, !PT ;  /* 0x0100000016ff7812 */ /* 0x040fe4000782c0ff */
[C---:B------:R-:W-:Y:S02]  /*82870*/  LOP3.LUT P2, RZ, R22.reuse, 0x2000000, RZ, 0xc0, !PT ;  /* 0x0200000016ff7812 */ /* 0x040fe4000784c0ff */
[C---:B------:R-:W-:Y:S02]  /*82880*/  LOP3.LUT P3, RZ, R22.reuse, 0x4000000, RZ, 0xc0, !PT ;  /* 0x0400000016ff7812 */ /* 0x040fe4000786c0ff */
[----:B------:R-:W-:-:S02]  /*82890*/  LOP3.LUT P4, RZ, R22, 0x8000000, RZ, 0xc0, !PT ;  /* 0x0800000016ff7812 */ /* 0x000fc4000788c0ff */
[----:B------:R-:W-:Y:S01]  /*828a0*/  LOP3.LUT P5, RZ, R22, 0x10000000, RZ, 0xc0, !PT ;  /* 0x1000000016ff7812 */ /* 0x000fe200078ac0ff */
[----:B------:R1:W-:Y:S01]  /*828b0*/  @P6 STG.E desc[UR6][R76.64], R79 ;  /* 0x0000004f4c006986 */ /* 0x0003e2000c101906 */
[----:B------:R-:W-:Y:S01]  /*828c0*/  LOP3.LUT P6, RZ, R17, 0x8000000, RZ, 0xc0, !PT ;  /* 0x0800000011ff7812 */ /* 0x000fe200078cc0ff */
[----:B-1----:R-:W-:-:S12]  /*828d0*/  IMAD.WIDE R76, R148, 0x4, R2 ;  /* 0x00000004944c7825 */ /* 0x002fd800078e0202 */
[----:B------:R1:W-:Y:S01]  /*828e0*/  @P6 STG.E desc[UR6][R76.64], R151 ;  /* 0x000000974c006986 */ /* 0x0003e2000c101906 */
[C---:B------:R-:W-:Y:S01]  /*828f0*/  LOP3.LUT P6, RZ, R17.reuse, 0x4000000, RZ, 0xc0, !PT ;  /* 0x0400000011ff7812 */ /* 0x040fe200078cc0ff */
[C---:B-1----:R-:W-:Y:S02]  /*82900*/  IMAD.WIDE R76, R148.reuse, 0x4, R4 ;  /* 0x00000004944c7825 */ /* 0x042fe400078e0204 */
[----:B------:R-:W3:Y:S10]  /*82910*/  LDL.LU R151, [R1+0x2328] ;  /* 0x0023280001977983 */ /* 0x000ef40000300800 */
[----:B------:R1:W-:Y:S01]  /*82920*/  @P6 STG.E desc[UR6][R76.64], R149 ;  /* 0x000000954c006986 */ /* 0x0003e2000c101906 */
[----:B------:R-:W-:Y:S01]  /*82930*/  LOP3.LUT P6, RZ, R17, 0x2000000, RZ, 0xc0, !PT ;  /* 0x0200000011ff7812 */ /* 0x000fe200078cc0ff */
[----:B-1----:R-:W-:-:S12]  /*82940*/  IMAD.WIDE R76, R148, 0x4, R6 ;  /* 0x00000004944c7825 */ /* 0x002fd800078e0206 */
[----:B------:R1:W-:Y:S02]  /*82950*/  @P6 STG.E desc[UR6][R76.64], R150 ;  /* 0x000000964c006986 */ /* 0x0003e4000c101906 */
[----:B-1----:R-:W-:-:S05]  /*82960*/  IMAD.WIDE R76, R148, 0x4, R8 ;  /* 0x00000004944c7825 */ /* 0x002fca00078e0208 */
[----:B------:R1:W-:Y:S02]  /*82970*/  @P0 STG.E desc[UR6][R76.64], R147 ;  /* 0x000000934c000986 */ /* 0x0003e4000c101906 */
[----:B-1----:R-:W-:-:S05]  /*82980*/  IMAD.WIDE R76, R141, 0x4, R2 ;  /* 0x000000048d4c7825 */ /* 0x002fca00078e0202 */
[----:B------:R1:W-:Y:S02]  /*82990*/  @P1 STG.E desc[UR6][R76.64], R145 ;  /* 0x000000914c001986 */ /* 0x0003e4000c101906 */
[----:B-1----:R-:W-:-:S05]  /*829a0*/  IMAD.WIDE R76, R141, 0x4, R4 ;  /* 0x000000048d4c7825 */ /* 0x002fca00078e0204 */
[----:B--2---:R1:W-:Y:S02]  /*829b0*/  @P2 STG.E desc[UR6][R76.64], R144 ;  /* 0x000000904c002986 */ /* 0x0043e4000c101906 */
[----:B-1----:R-:W-:-:S05]  /*829c0*/  IMAD.WIDE R76, R141, 0x4, R6 ;  /* 0x000000048d4c7825 */ /* 0x002fca00078e0206 */
[----:B----4-:R1:W-:Y:S02]  /*829d0*/  @P3 STG.E desc[UR6][R76.64], R143 ;  /* 0x0000008f4c003986 */ /* 0x0103e4000c101906 */
[----:B-1----:R-:W-:-:S05]  /*829e0*/  IMAD.WIDE R76, R141, 0x4, R8 ;  /* 0x000000048d4c7825 */ /* 0x002fca00078e0208 */
[----:B---3--:R1:W-:Y:S02]  /*829f0*/  @P4 STG.E desc[UR6][R76.64], R142 ;  /* 0x0000008e4c004986 */ /* 0x0083e4000c101906 */
[----:B-1----:R-:W-:-:S05]  /*82a00*/  IMAD.WIDE R76, R146, 0x4, R2 ;  /* 0x00000004924c7825 */ /* 0x002fca00078e0202 */
[----:B------:R1:W-:Y:S04]  /*82a10*/  @P5 STG.E desc[UR6][R76.64], R140 ;  /* 0x0000008c4c005986 */ /* 0x0003e8000c101906 */
[----:B-1----:R-:W2:Y:S04]  /*82a20*/  LDL.LU R140, [R1+0x958] ;  /* 0x00095800018c7983 */ /* 0x002ea80000300800 */
[----:B------:R-:W3:Y:S04]  /*82a30*/  LDL.LU R145, [R1+0x558] ;  /* 0x0005580001917983 */ /* 0x000ee80000300800 */
[----:B------:R-:W4:Y:S04]  /*82a40*/  LDL.LU R144, [R1+0x158] ;  /* 0x0001580001907983 */ /* 0x000f280000300800 */
[----:B------:R-:W4:Y:S04]  /*82a50*/  LDL.LU R142, [R1+0x1d4c] ;  /* 0x001d4c00018e7983 */ /* 0x000f280000300800 */
[----:B------:R-:W4:Y:S04]  /*82a60*/  LDL.LU R143, [R1+0x194c] ;  /* 0x00194c00018f7983 */ /* 0x000f280000300800 */
[----:B------:R-:W4:Y:S04]  /*82a70*/  LDL.LU R141, [R1+0x154c] ;  /* 0x00154c00018d7983 */ /* 0x000f280000300800 */
[----:B------:R-:W4:Y:S01]  /*82a80*/  LDL.LU R244, [R1+0x2324] ;  /* 0x0023240001f47983 */ /* 0x000f220000300800 */
[----:B------:R-:W-:Y:S01]  /*82a90*/  LOP3.LUT P2, RZ, R22, 0x20000000, RZ, 0xc0, !PT ;  /* 0x2000000016ff7812 */ /* 0x000fe2000784c0ff */
[----:B------:R-:W-:Y:S01]  /*82aa0*/  IMAD.WIDE R76, R146, 0x4, R4 ;  /* 0x00000004924c7825 */ /* 0x000fe200078e0204 */
[----:B------:R-:W-:-:S02]  /*82ab0*/  LOP3.LUT P6, RZ, R23, 0x200, RZ, 0xc0, !PT ;  /* 0x0000020017ff7812 */ /* 0x000fc400078cc0ff */
        /* <DEDUP_REMOVED lines=12> */
[----:B------:R-:W-:Y:S01]  /*82b80*/  LOP3.LUT P6, RZ, R23, 0x20, RZ, 0xc0, !PT ;  /* 0x0000002017ff7812 */ /* 0x000fe200078cc0ff */
[----:B--2---:R1:W-:Y:S04]  /*82b90*/  @P2 STG.E desc[UR6][R76.64], R140 ;  /* 0x0000008c4c002986 */ /* 0x0043e8000c101906 */
[----:B-1----:R-:W2:Y:S04]  /*82ba0*/  LDL.LU R140, [R1+0x114c] ;  /* 0x00114c00018c7983 */ /* 0x002ea80000300800 */
[----:B------:R-:W2:Y:S01]  /*82bb0*/  LDL.LU R82, [R1+0xd4c] ;  /* 0x000d4c0001527983 */ /* 0x000ea20000300800 */
[----:B------:R-:W-:-:S03]  /*82bc0*/  LOP3.LUT R17, R17, 0xffdfffff, RZ, 0xc0, !PT ;  /* 0xffdfffff11117812 */ /* 0x000fc600078ec0ff */
[----:B------:R-:W2:Y:S01]  /*82bd0*/  LDL.LU R83, [R1+0x95c] ;  /* 0x00095c0001537983 */ /* 0x000ea20000300800 */
[----:B------:R-:W-:Y:S01]  /*82be0*/  @P6 LOP3.LUT R17, R17, 0x200000, RZ, 0xfc, !PT ;  /* 0x0020000011116812 */ /* 0x000fe200078efcff */
[----:B------:R-:W-:Y:S01]  /*82bf0*/  IMAD.WIDE R76, R146, 0x4, R6 ;  /* 0x00000004924c7825 */ /* 0x000fe200078e0206 */
[----:B------:R-:W-:-:S04]  /*82c00*/  LOP3.LUT P6, RZ, R23, 0x10, RZ, 0xc0, !PT ;  /* 0x0000001017ff7812 */ /* 0x000fc800078cc0ff */
[----:B---3--:R1:W-:Y:S01]  /*82c10*/  @P3 STG.E desc[UR6][R76.64], R145 ;  /* 0x000000914c003986 */ /* 0x0083e2000c101906 */
[----:B------:R-:W-:-:S03]  /*82c20*/  LOP3.LUT R17, R17, 0xffbfffff, RZ, 0xc0, !PT ;  /* 0xffbfffff11117812 */ /* 0x000fc600078ec0ff */
[----:B-1----:R-:W3:Y:S04]  /*82c30*/  LDL.LU R145, [R1+0x232c] ;  /* 0x00232c0001917983 */ /* 0x002ee80000300800 */
[----:B------:R-:W3:Y:S01]  /*82c40*/  LDL.LU R79, [R1+0x55c] ;  /* 0x00055c00014f7983 */ /* 0x000ee20000300800 */
[----:B------:R-:W-:Y:S02]  /*82c50*/  @P6 LOP3.LUT R17, R17, 0x400000, RZ, 0xfc, !PT ;  /* 0x0040000011116812 */ /* 0x000fe400078efcff */
[----:B------:R-:W-:Y:S01]  /*82c60*/  LOP3.LUT P6, RZ, R23, 0x8, RZ, 0xc0, !PT ;  /* 0x0000000817ff7812 */ /* 0x000fe200078cc0ff */
[----:B------:R-:W3:Y:S01]  /*82c70*/  LDL.LU R149, [R1+0x15c] ;  /* 0x00015c0001957983 */ /* 0x000ee20000300800 */
[----:B------:R-:W-:Y:S02]  /*82c80*/  LOP3.LUT R17, R17, 0xff7fffff, RZ, 0xc0, !PT ;  /* 0xff7fffff11117812 */ /* 0x000fe400078ec0ff */
[----:B------:R-:W-:Y:S01]  /*82c90*/  LOP3.LUT P4, RZ, R22, 0x80000000, RZ, 0xc0, !PT ;  /* 0x8000000016ff7812 */ /* 0x000fe2000788c0ff */
[----:B------:R-:W3:Y:S01]  /*82ca0*/  LDL.LU R150, [R1+0x1d50] ;  /* 0x001d500001967983 */ /* 0x000ee20000300800 */
[----:B------:R-:W-:Y:S01]  /*82cb0*/  LOP3.LUT P5, RZ, R23, 0x1, RZ, 0xc0, !PT ;  /* 0x0000000117ff7812 */ /* 0x000fe200078ac0ff */
[----:B------:R-:W-:-:S02]  /*82cc0*/  IMAD.WIDE R76, R146, 0x4, R8 ;  /* 0x00000004924c7825 */ /* 0x000fc400078e0208 */
[----:B------:R-:W3:Y:S04]  /*82cd0*/  LDL.LU R148, [R1+0x1950] ;  /* 0x0019500001947983 */ /* 0x000ee80000300800 */
[----:B------:R-:W-:Y:S02]  /*82ce0*/  @P6 LOP3.LUT R17, R17, 0x800000, RZ, 0xfc, !PT ;  /* 0x0080000011116812 */ /* 0x000fe400078efcff */
[----:B------:R-:W-:Y:S02]  /*82cf0*/  LOP3.LUT P6, RZ, R23, 0x4, RZ, 0xc0, !PT ;  /* 0x0000000417ff7812 */ /* 0x000fe400078cc0ff */
[----:B------:R-:W-:Y:S01]  /*82d00*/  LOP3.LUT R17, R17, 0xfeffffff, RZ, 0xc0, !PT ;  /* 0xfeffffff11117812 */ /* 0x000fe200078ec0ff */
[----:B----4-:R1:W-:Y:S10]  /*82d10*/  @P4 STG.E desc[UR6][R76.64], R144 ;  /* 0x000000904c004986 */ /* 0x0103f4000c101906 */
[----:B------:R-:W-:-:S02]  /*82d20*/  @P6 LOP3.LUT R17, R17, 0x1000000, RZ, 0xfc, !PT ;  /* 0x0100000011116812 */ /* 0x000fc400078efcff */
[----:B------:R-:W-:Y:S01]  /*82d30*/  LOP3.LUT P6, RZ, R23, 0x2, RZ, 0xc0, !PT ;  /* 0x0000000217ff7812 */ /* 0x000fe200078cc0ff */
[----:B-1----:R-:W-:-:S05]  /*82d40*/  IMAD.WIDE R76, R244, 0x4, R2 ;  /* 0x00000004f44c7825 */ /* 0x002fca00078e0202 */
[----:B------:R1:W-:Y:S02]  /*82d50*/  @P5 STG.E desc[UR6][R76.64], R142 ;  /* 0x0000008e4c005986 */ /* 0x0003e4000c101906 */
[----:B-1----:R-:W-:Y:S02]  /*82d60*/  IMAD.WIDE R76, R244, 0x4, R4 ;  /* 0x00000004f44c7825 */ /* 0x002fe400078e0204 */
[----:B------:R-:W4:Y:S04]  /*82d70*/  LDL.LU R142, [R1+0x2330] ;  /* 0x00233000018e7983 */ /* 0x000f280000300800 */
[----:B------:R-:W4:Y:S04]  /*82d80*/  LDL.LU R147, [R1+0x1550] ;  /* 0x0015500001937983 */ /* 0x000f280000300800 */
[----:B------:R1:W-:Y:S01]  /*82d90*/  @P6 STG.E desc[UR6][R76.64], R143 ;  /* 0x0000008f4c006986 */ /* 0x0003e2000c101906 */
[----:B------:R-:W-:-:S03]  /*82da0*/  LOP3.LUT P6, RZ, R17, 0x1000000, RZ, 0xc0, !PT ;  /* 0x0100000011ff7812 */ /* 0x000fc600078cc0ff */
[----:B------:R-:W4:Y:S04]  /*82db0*/  LDL.LU R146, [R1+0x1150] ;  /* 0x0011500001927983 */ /* 0x000f280000300800 */
[----:B------:R-:W4:Y:S01]  /*82dc0*/  LDL.LU R144, [R1+0xd50] ;  /* 0x000d500001907983 */ /* 0x000f220000300800 */
[----:B-1----:R-:W-:-:S03]  /*82dd0*/  IMAD.WIDE R76, R244, 0x4, R6 ;  /* 0x00000004f44c7825 */ /* 0x002fc600078e0206 */
[----:B------:R-:W4:Y:S04]  /*82de0*/  LDL.LU R143, [R1+0x960] ;  /* 0x00096000018f7983 */ /* 0x000f280000300800 */
[----:B------:R1:W-:Y:S01]  /*82df0*/  @P6 STG.E desc[UR6][R76.64], R141 ;  /* 0x0000008d4c006986 */ /* 0x0003e2000c101906 */
[----:B------:R-:W-:-:S03]  /*82e00*/  LOP3.LUT P6, RZ, R17, 0x800000, RZ, 0xc0, !PT ;  /* 0x0080000011ff7812 */ /* 0x000fc600078cc0ff */
[----:B-1----:R-:W4:Y:S01]  /*82e10*/  LDL.LU R141, [R1+0x560] ;  /* 0x00056000018d7983 */ /* 0x002f220000300800 */
        /* <DEDUP_REMOVED lines=26> */
[----:B----4-:R1:W-:Y:S01]  /*82fc0*/  @P0 STG.E desc[UR6][R76.64], R147 ;  /* 0x000000934c000986 */ /* 0x0103e2000c101906 */
        /* <DEDUP_REMOVED lines=8> */
[----:B------:R1:W-:Y:S02]  /*83050*/  @P3 STG.E desc[UR6][R76.64], R143 ;  /* 0x0000008f4c003986 */ /* 0x0003e4000c101906 */
[C---:B-1----:R-:W-:Y:S02]  /*83060*/  IMAD.WIDE R76, R142.reuse, 0x4, R6 ;  /* 0x000000048e4c7825 */ /* 0x042fe400078e0206 */
[----:B------:R-:W4:Y:S04]  /*83070*/  LDL.LU R143, [R1+0x1d54] ;  /* 0x001d5400018f7983 */ /* 0x000f280000300800 */
[----:B------:R1:W-:Y:S02]  /*83080*/  @P4 STG.E desc[UR6][R76.64], R141 ;  /* 0x0000008d4c004986 */ /* 0x0003e4000c101906 */
[----:B-1----:R-:W-:-:S02]  /*83090*/  IMAD.WIDE R76, R142, 0x4, R8 ;  /* 0x000000048e4c7825 */ /* 0x002fc400078e0208 */
[----:B------:R-:W3:Y:S04]  /*830a0*/  LDL.LU R141, [R1+0x1954] ;  /* 0x00195400018d7983 */ /* 0x000ee80000300800 */
[----:B------:R-:W3:Y:S04]  /*830b0*/  LDL.LU R142, [R1+0x1554] ;  /* 0x00155400018e7983 */ /* 0x000ee80000300800 */
[----:B--2---:R1:W-:Y:S04]  /*830c0*/  @P5 STG.E desc[UR6][R76.64], R140 ;  /* 0x0000008c4c005986 */ /* 0x0043e8000c101906 */
[----:B-1----:R-:W2:Y:S04]  /*830d0*/  LDL.LU R140, [R1+0x2334] ;  /* 0x00233400018c7983 */ /* 0x002ea80000300800 */
        /* <DEDUP_REMOVED lines=10> */
[----:B------:R-:W-:-:S03]  /*83180*/  LOP3.LUT P2, RZ, R23, 0x10000, RZ, 0xc0, !PT ;  /* 0x0001000017ff7812 */ /* 0x000fc6000784c0ff */
[----:B------:R-:W3:Y:S04]  /*83190*/  LDL.LU R148, [R1+0xd58] ;  /* 0x000d580001947983 */ /* 0x000ee80000300800 */
[----:B------:R-:W3:Y:S01]  /*831a0*/  LDL.LU R147, [R1+0x968] ;  /* 0x0009680001937983 */ /* 0x000ee20000300800 */
[----:B------:R-:W-:-:S03]  /*831b0*/  LOP3.LUT P3, RZ, R23, 0x20000, RZ, 0xc0, !PT ;  /* 0x0002000017ff7812 */ /* 0x000fc6000786c0ff */
[----:B------:R-:W3:Y:S04]  /*831c0*/  LDL.LU R146, [R1+0x568] ;  /* 0x0005680001927983 */ /* 0x000ee80000300800 */
        /* <DEDUP_REMOVED lines=22> */
[----:B----4-:R1:W-:Y:S02]  /*83330*/  @P2 STG.E desc[UR6][R76.64], R143 ;  /* 0x0000008f4c002986 */ /* 0x0103e4000c101906 */
[C---:B-1----:R-:W-:Y:S02]  /*83340*/  IMAD.WIDE R76, R140.reuse, 0x4, R4 ;  /* 0x000000048c4c7825 */ /* 0x042fe400078e0204 */
[----:B------:R-:W2:Y:S04]  /*83350*/  LDL.LU R143, [R1+0x168] ;  /* 0x00016800018f7983 */ /* 0x000ea80000300800 */
[----:B---3--:R1:W-:Y:S02]  /*83360*/  @P3 STG.E desc[UR6][R76.64], R141 ;  /* 0x0000008d4c003986 */ /* 0x0083e4000c101906 */
        /* <DEDUP_REMOVED lines=52> */
[----:B------:R-:W4:Y:S04]  /*836b0*/  LDL.LU R144, [R1+0xd5c] ;  /* 0x000d5c0001907983 */ /* 0x000f280000300800 */
[----:B--2---:R1:W-:Y:S04]  /*836c0*/  @P2 STG.E desc[UR6][R76.64], R143 ;  /* 0x0000008f4c002986 */ /* 0x0043e8000c101906 */
[----:B-1----:R-:W2:Y:S01]  /*836d0*/  LDL.LU R143, [R1+0x96c] ;  /* 0x00096c00018f7983 */ /* 0x002ea20000300800 */
[----:B---3--:R-:W-:-:S05]  /*836e0*/  IMAD.WIDE R76, R145, 0x4, R2 ;  /* 0x00000004914c7825 */ /* 0x008fca00078e0202 */
[----:B------:R1:W-:Y:S02]  /*836f0*/  @P3 STG.E desc[UR6][R76.64], R141 ;  /* 0x0000008d4c003986 */ /* 0x0003e4000c101906 */
[C---:B-1----:R-:W-:Y:S02]  /*83700*/  IMAD.WIDE R76, R145.reuse, 0x4, R4 ;  /* 0x00000004914c7825 */ /* 0x042fe400078e0204 */
[----:B------:R-:W3:Y:S04]  /*83710*/  LDL.LU R141, [R1+0x56c] ;  /* 0x00056c00018d7983 */ /* 0x000ee80000300800 */
[----:B----4-:R1:W-:Y:S04]  /*83720*/  @P4 STG.E desc[UR6][R76.64], R142 ;  /* 0x0000008e4c004986 */ /* 0x0103e8000c101906 */
[----:B-1----:R-:W4:Y:S01]  /*83730*/  LDL.LU R142, [R1+0x2348] ;  /* 0x00234800018e7983 */ /* 0x002f220000300800 */
[----:B------:R-:W-:Y:S01]  /*83740*/  LOP3.LUT P5, RZ, R24, 0x4, RZ, 0xc0, !PT ;  /* 0x0000000418ff7812 */ /* 0x000fe200078ac0ff */
[----:B------:R-:W-:-:S12]  /*83750*/  IMAD.WIDE R76, R145, 0x4, R6 ;  /* 0x00000004914c7825 */ /* 0x000fd800078e0206 */
[----:B------:R1:W-:Y:S04]  /*83760*/  @P5 STG.E desc[UR6][R76.64], R140 ;  /* 0x0000008c4c005986 */ /* 0x0003e8000c101906 */
[----:B-1----:R-:W3:Y:S04]  /*83770*/  LDL.LU R140, [R1+0x16c] ;  /* 0x00016c00018c7983 */ /* 0x002ee80000300800 */
[----:B------:R-:W3:Y:S04]  /*83780*/  LDL.LU R82, [R1+0x234c] ;  /* 0x00234c0001527983 */ /* 0x000ee80000300800 */
[----:B------:R-:W3:Y:S04]  /*83790*/  LDL.LU R245, [R1+0x1e90] ;  /* 0x001e900001f57983 */ /* 0x000ee80000300800 */
[----:B------:R-:W3:Y:S01]  /*837a0*/  LDL.LU R240, [R1+0x1d60] ;  /* 0x001d600001f07983 */ /* 0x000ee20000300800 */
        /* <DEDUP_REMOVED lines=9> */
[----:B------:R-:W3:Y:S01]  /*83840*/  LDL.LU R151, [R1+0xd60] ;  /* 0x000d600001977983 */ /* 0x000ee20000300800 */
[C---:B------:R-:W-:Y:S02]  /*83850*/  LOP3.LUT P2, RZ, R24.reuse, 0x8, RZ, 0xc0, !PT ;  /* 0x0000000818ff7812 */ /* 0x040fe4000784c0ff */
[C---:B------:R-:W-:Y:S01]  /*83860*/  LOP3.LUT P3, RZ, R24.reuse, 0x10, RZ, 0xc0, !PT ;  /* 0x0000001018ff7812 */ /* 0x040fe2000786c0ff */
[----:B------:R-:W3:Y:S04]  /*83870*/  LDL.LU R149, [R1+0x970] ;  /* 0x0009700001957983 */ /* 0x000ee80000300800 */
[----:B------:R-:W-:Y:S02]  /*83880*/  @P6 LOP3.LUT R17, R17, 0x4, RZ, 0xfc, !PT ;  /* 0x0000000411116812 */ /* 0x000fe400078efcff */
[----:B------:R-:W-:-:S02]  /*83890*/  LOP3.LUT P6, RZ, R24, 0x2000, RZ, 0xc0, !PT ;  /* 0x0000200018ff7812 */ /* 0x000fc400078cc0ff */
[----:B------:R-:W-:-:S11]  /*838a0*/  LOP3.LUT R17, R17, 0xfffffff7, RZ, 0xc0, !PT ;  /* 0xfffffff711117812 */ /* 0x000fd600078ec0ff */
[----:B------:R-:W-:Y:S02]  /*838b0*/  @P6 LOP3.LUT R17, R17, 0x8, RZ, 0xfc, !PT ;  /* 0x0000000811116812 */ /* 0x000fe400078efcff */
[----:B------:R-:W-:Y:S02]  /*838c0*/  LOP3.LUT P6, RZ, R24, 0x1000, RZ, 0xc0, !PT ;  /* 0x0000100018ff7812 */ /* 0x000fe400078cc0ff */
[----:B------:R-:W-:Y:S01]  /*838d0*/  LOP3.LUT R17, R17, 0xffffffef, RZ, 0xc0, !PT ;  /* 0xffffffef11117812 */ /* 0x000fe200078ec0ff */
[----:B------:R-:W-:-:S10]  /*838e0*/  IMAD.WIDE R76, R145, 0x4, R8 ;  /* 0x00000004914c7825 */ /* 0x000fd400078e0208 */
        /* <DEDUP_REMOVED lines=11> */
[C---:B------:R-:W-:Y:S01]  /*839a0*/  LOP3.LUT P6, RZ, R24.reuse, 0x100, RZ, 0xc0, !PT ;  /* 0x0000010018ff7812 */ /* 0x040fe200078cc0ff */
[----:B------:R4:W-:Y:S01]  /*839b0*/  @P2 STG.E desc[UR6][R76.64], R146 ;  /* 0x000000924c002986 */ /* 0x0009e2000c101906 */
[----:B------:R-:W-:Y:S02]  /*839c0*/  LOP3.LUT P5, RZ, R24, 0x40, RZ, 0xc0, !PT ;  /* 0x0000004018ff7812 */ /* 0x000fe400078ac0ff */
[----:B------:R-:W-:-:S09]  /*839d0*/  LOP3.LUT R17, R17, 0xfffffeff, RZ, 0xc0, !PT ;  /* 0xfffffeff11117812 */ /* 0x000fd200078ec0ff */
[----:B------:R-:W-:Y:S02]  /*839e0*/  @P6 LOP3.LUT R17, R17, 0x100, RZ, 0xfc, !PT ;  /* 0x0000010011116812 */ /* 0x000fe400078efcff */
[----:B------:R-:W-:Y:S01]  /*839f0*/  LOP3.LUT P6, RZ, R24, 0x80, RZ, 0xc0, !PT ;  /* 0x0000008018ff7812 */ /* 0x000fe200078cc0ff */
[----:B----4-:R-:W-:-:S05]  /*83a00*/  IMAD.WIDE R76, R142, 0x4, R2 ;  /* 0x000000048e4c7825 */ /* 0x010fca00078e0202 */
[----:B------:R1:W-:Y:S04]  /*83a10*/  @P3 STG.E desc[UR6][R76.64], R144 ;  /* 0x000000904c003986 */ /* 0x0003e8000c101906 */
[----:B-1----:R-:W4:Y:S04]  /*83a20*/  LDL.LU R144, [R1+0x2354] ;  /* 0x0023540001907983 */ /* 0x002f280000300800 */
[----:B------:R-:W4:Y:S04]  /*83a30*/  LDL.LU R148, [R1+0x570] ;  /* 0x0005700001947983 */ /* 0x000f280000300800 */
[----:B------:R-:W4:Y:S04]  /*83a40*/  LDL.LU R147, [R1+0x1e94] ;  /* 0x001e940001937983 */ /* 0x000f280000300800 */
[----:B------:R-:W4:Y:S01]  /*83a50*/  LDL.LU R145, [R1+0x1d64] ;  /* 0x001d640001917983 */ /* 0x000f220000300800 */
[----:B------:R-:W-:-:S03]  /*83a60*/  IMAD.WIDE R76, R142, 0x4, R4 ;  /* 0x000000048e4c7825 */ /* 0x000fc600078e0204 */
[----:B------:R-:W4:Y:S04]  /*83a70*/  LDL.LU R146, [R1+0x1964] ;  /* 0x0019640001927983 */ /* 0x000f280000300800 */
[----:B--2---:R1:W-:Y:S02]  /*83a80*/  @P4 STG.E desc[UR6][R76.64], R143 ;  /* 0x0000008f4c004986 */ /* 0x0043e4000c101906 */
[----:B-1----:R-:W-:-:S05]  /*83a90*/  IMAD.WIDE R76, R142, 0x4, R6 ;  /* 0x000000048e4c7825 */ /* 0x002fca00078e0206 */
[----:B---3--:R1:W-:Y:S02]  /*83aa0*/  @P5 STG.E desc[UR6][R76.64], R141 ;  /* 0x0000008d4c005986 */ /* 0x0083e4000c101906 */
[----:B-1----:R-:W-:Y:S02]  /*83ab0*/  IMAD.WIDE R76, R142, 0x4, R8 ;  /* 0x000000048e4c7825 */ /* 0x002fe400078e0208 */
[----:B------:R-:W2:Y:S04]  /*83ac0*/  LDL.LU R141, [R1+0x1564] ;  /* 0x00156400018d7983 */ /* 0x000ea80000300800 */
[----:B------:R1:W-:Y:S04]  /*83ad0*/  @P6 STG.E desc[UR6][R76.64], R140 ;  /* 0x0000008c4c006986 */ /* 0x0003e8000c101906 */
[----:B------:R-:W3:Y:S04]  /*83ae0*/  LDL.LU R142, [R1+0x1164] ;  /* 0x00116400018e7983 */ /* 0x000ee80000300800 */
[----:B-1----:R-:W3:Y:S04]  /*83af0*/  LDL.LU R140, [R1+0xd64] ;  /* 0x000d6400018c7983 */ /* 0x002ee80000300800 */
[----:B------:R-:W3:Y:S01]  /*83b00*/  LDL.LU R143, [R1+0x2358] ;  /* 0x00235800018f7983 */ /* 0x000ee20000300800 */
        /* <DEDUP_REMOVED lines=12> */
[C---:B------:R-:W-:Y:S01]  /*83bd0*/  LOP3.LUT P6, RZ, R17.reuse, 0x10, RZ, 0xc0, !PT ;  /* 0x0000001011ff7812 */ /* 0x040fe200078cc0ff */
[----:B-1----:R-:W-:Y:S01]  /*83be0*/  IMAD.WIDE R76, R150, 0x4, R2 ;  /* 0x00000004964c7825 */ /* 0x002fe200078e0202 */
        /* <DEDUP_REMOVED lines=11> */
[----:B-1----:R-:W-:Y:S01]  /*83ca0*/  IMAD.WIDE R76, R150, 0x4, R8 ;  /* 0x00000004964c7825 */ /* 0x002fe200078e0208 */
[C---:B------:R-:W-:Y:S02]  /*83cb0*/  LOP3.LUT P2, RZ, R24.reuse, 0x40000, RZ, 0xc0, !PT ;  /* 0x0004000018ff7812 */ /* 0x040fe4000784c0ff */
[C---:B------:R-:W-:Y:S02]  /*83cc0*/  LOP3.LUT P3, RZ, R24.reuse, 0x80000, RZ, 0xc0, !PT ;  /* 0x0008000018ff7812 */ /* 0x040fe4000786c0ff */
[C---:B------:R-:W-:Y:S02]  /*83cd0*/  LOP3.LUT P4, RZ, R24.reuse, 0x100000, RZ, 0xc0, !PT ;  /* 0x0010000018ff7812 */ /* 0x040fe4000788c0ff */
[----:B------:R-:W-:-:S03]  /*83ce0*/  LOP3.LUT P5, RZ, R24, 0x200000, RZ, 0xc0, !PT ;  /* 0x0020000018ff7812 */ /* 0x000fc600078ac0ff */
[----:B----4-:R1:W-:Y:S02]  /*83cf0*/  @P6 STG.E desc[UR6][R76.64], R148 ;  /* 0x000000944c006986 */ /* 0x0103e4000c101906 */
[----:B-1----:R-:W-:-:S05]  /*83d00*/  IMAD.WIDE R76, R144, 0x4, R2 ;  /* 0x00000004904c7825 */ /* 0x002fca00078e0202 */
[----:B------:R1:W-:Y:S02]  /*83d10*/  @P0 STG.E desc[UR6][R76.64], R147 ;  /* 0x000000934c000986 */ /* 0x0003e4000c101906 */
[----:B-1----:R-:W-:-:S05]  /*83d20*/  IMAD.WIDE R76, R144, 0x4, R4 ;  /* 0x00000004904c7825 */ /* 0x002fca00078e0204 */
[----:B------:R1:W-:Y:S04]  /*83d30*/  @P1 STG.E desc[UR6][R76.64], R145 ;  /* 0x000000914c001986 */ /* 0x0003e8000c101906 */
[----:B-1----:R-:W4:Y:S01]  /*83d40*/  LDL.LU R145, [R1+0x974] ;  /* 0x0009740001917983 */ /* 0x002f220000300800 */
[----:B------:R-:W-:-:S05]  /*83d50*/  IMAD.WIDE R76, R144, 0x4, R6 ;  /* 0x00000004904c7825 */ /* 0x000fca00078e0206 */
[----:B------:R1:W-:Y:S02]  /*83d60*/  @P2 STG.E desc[UR6][R76.64], R146 ;  /* 0x000000924c002986 */ /* 0x0003e4000c101906 */
[----:B-1----:R-:W-:Y:S02]  /*83d70*/  IMAD.WIDE R76, R144, 0x4, R8 ;  /* 0x00000004904c7825 */ /* 0x002fe400078e0208 */
[----:B------:R-:W4:Y:S04]  /*83d80*/  LDL.LU R146, [R1+0x574] ;  /* 0x0005740001927983 */ /* 0x000f280000300800 */
[----:B--2---:R3:W-:Y:S04]  /*83d90*/  @P3 STG.E desc[UR6][R76.64], R141 ;  /* 0x0000008d4c003986 */ /* 0x0047e8000c101906 */
[----:B------:R-:W2:Y:S01]  /*83da0*/  LDL.LU R144, [R1+0x1e98] ;  /* 0x001e980001907983 */ /* 0x000ea20000300800 */
[----:B---3--:R-:W-:-:S03]  /*83db0*/  IMAD.WIDE R76, R143, 0x4, R2 ;  /* 0x000000048f4c7825 */ /* 0x008fc600078e0202 */
[----:B------:R-:W3:Y:S04]  /*83dc0*/  LDL.LU R141, [R1+0x1d68] ;  /* 0x001d6800018d7983 */ /* 0x000ee80000300800 */
[----:B------:R1:W-:Y:S02]  /*83dd0*/  @P4 STG.E desc[UR6][R76.64], R142 ;  /* 0x0000008e4c004986 */ /* 0x0003e4000c101906 */
[----:B-1----:R-:W-:Y:S02]  /*83de0*/  IMAD.WIDE R76, R143, 0x4, R4 ;  /* 0x000000048f4c7825 */ /* 0x002fe400078e0204 */
[----:B------:R-:W3:Y:S04]  /*83df0*/  LDL.LU R142, [R1+0x1968] ;  /* 0x00196800018e7983 */ /* 0x000ee80000300800 */
[----:B------:R1:W-:Y:S04]  /*83e00*/  @P5 STG.E desc[UR6][R76.64], R140 ;  /* 0x0000008c4c005986 */ /* 0x0003e8000c101906 */
[----:B-1----:R-:W2:Y:S01]  /*83e10*/  LDL.LU R140, [R1+0x235c] ;  /* 0x00235c00018c7983 */ /* 0x002ea20000300800 */
        /* <DEDUP_REMOVED lines=9> */
[----:B------:R-:W-:Y:S01]  /*83eb0*/  LOP3.LUT P2, RZ, R24, 0x400000, RZ, 0xc0, !PT ;  /* 0x0040000018ff7812 */ /* 0x000fe2000784c0ff */
        /* <DEDUP_REMOVED lines=29> */
[----:B----4-:R1:W-:Y:S02]  /*84090*/  @P2 STG.E desc[UR6][R76.64], R145 ;  /* 0x000000914c002986 */ /* 0x0103e4000c101906 */
[----:B-1----:R-:W-:Y:S02]  /*840a0*/  IMAD.WIDE R76, R143, 0x4, R8 ;  /* 0x000000048f4c7825 */ /* 0x002fe400078e0208 */
[----:B------:R-:W4:Y:S04]  /*840b0*/  LDL.LU R143, [R1+0x2368] ;  /* 0x00236800018f7983 */ /* 0x000f280000300800 */
[----:B------:R-:W4:Y:S04]  /*840c0*/  LDL.LU R79, [R1+0x578] ;  /* 0x00057800014f7983 */ /* 0x000f280000300800 */
[----:B------:R1:W-:Y:S04]  /*840d0*/  @P3 STG.E desc[UR6][R76.64], R146 ;  /* 0x000000924c003986 */ /* 0x0003e8000c101906 */
[----:B------:R-:W4:Y:S04]  /*840e0*/  LDL.LU R145, [R1+0x116c] ;  /* 0x00116c0001917983 */ /* 0x000f280000300800 */
        /* <DEDUP_REMOVED lines=8> */
[----:B------:R1:W-:Y:S01]  /*84170*/  @P6 STG.E desc[UR6][R76.64], R142 ;  /* 0x0000008e4c006986 */ /* 0x0003e2000c101906 */
[----:B------:R-:W-:Y:S01]  /*84180*/  LOP3.LUT P6, RZ, R17, 0x1, RZ, 0xc0, !PT ;  /* 0x0000000111ff7812 */ /* 0x000fe200078cc0ff */
[----:B------:R-:W-:Y:S02]  /*84190*/  IMAD.WIDE R16, R140, 0x4, R8 ;  /* 0x000000048c107825 */ /* 0x000fe400078e0208 */
[----:B------:R-:W3:Y:S04]  /*841a0*/  LDL.LU R140, [R1+0x1d70] ;  /* 0x001d7000018c7983 */ /* 0x000ee80000300800 */
[----:B-1----:R-:W3:Y:S06]  /*841b0*/  LDL.LU R142, [R1+0x236c] ;  /* 0x00236c00018e7983 */ /* 0x002eec0000300800 */
        /* <DEDUP_REMOVED lines=18> */
[----:B----4-:R1:W-:Y:S01]  /*842e0*/  @P6 STG.E desc[UR6][R16.64], R79 ;  /* 0x0000004f10006986 */ /* 0x0103e2000c101906 */
[----:B------:R-:W-:Y:S01]  /*842f0*/  LOP3.LUT P6, RZ, R18, 0x8000000, RZ, 0xc0, !PT ;  /* 0x0800000012ff7812 */ /* 0x000fe200078cc0ff */
[----:B-1----:R-:W-:-:S12]  /*84300*/  IMAD.WIDE R16, R148, 0x4, R2 ;  /* 0x0000000494107825 */ /* 0x002fd800078e0202 */
[----:B------:R1:W-:Y:S01]  /*84310*/  @P6 STG.E desc[UR6][R16.64], R151 ;  /* 0x0000009710006986 */ /* 0x0003e2000c101906 */
[----:B------:R-:W-:Y:S01]  /*84320*/  LOP3.LUT P6, RZ, R18, 0x4000000, RZ, 0xc0, !PT ;  /* 0x0400000012ff7812 */ /* 0x000fe200078cc0ff */
[----:B-1----:R-:W-:Y:S02]  /*84330*/  IMAD.WIDE R16, R148, 0x4, R4 ;  /* 0x0000000494107825 */ /* 0x002fe400078e0204 */
[----:B------:R-:W4:Y:S10]  /*84340*/  LDL.LU R151, [R1+0x2374] ;  /* 0x0023740001977983 */ /* 0x000f340000300800 */
        /* <DEDUP_REMOVED lines=9> */
[----:B------:R1:W-:Y:S02]  /*843e0*/  @P2 STG.E desc[UR6][R16.64], R146 ;  /* 0x0000009210002986 */ /* 0x0003e4000c101906 */
[----:B-1----:R-:W-:-:S05]  /*843f0*/  IMAD.WIDE R16, R143, 0x4, R6 ;  /* 0x000000048f107825 */ /* 0x002fca00078e0206 */
[----:B--2---:R1:W-:Y:S02]  /*84400*/  @P3 STG.E desc[UR6][R16.64], R144 ;  /* 0x0000009010003986 */ /* 0x0043e4000c101906 */
[----:B-1----:R-:W-:Y:S02]  /*84410*/  IMAD.WIDE R16, R143, 0x4, R8 ;  /* 0x000000048f107825 */ /* 0x002fe400078e0208 */
[----:B------:R-:W2:Y:S04]  /*84420*/  LDL.LU R143, [R1+0x1970] ;  /* 0x00197000018f7983 */ /* 0x000ea80000300800 */
[----:B---3--:R1:W-:Y:S04]  /*84430*/  @P4 STG.E desc[UR6][R16.64], R141 ;  /* 0x0000008d10004986 */ /* 0x0083e8000c101906 */
[----:B-1----:R-:W3:Y:S01]  /*84440*/  LDL.LU R141, [R1+0x1570] ;  /* 0x00157000018d7983 */ /* 0x002ee20000300800 */
[----:B------:R-:W-:-:S03]  /*84450*/  IMAD.WIDE R16, R142, 0x4, R2 ;  /* 0x000000048e107825 */ /* 0x000fc600078e0202 */
        /* <DEDUP_REMOVED lines=23> */
[----:B------:R-:W4:Y:S01]  /*845d0*/  LDL.LU R145, [R1+0x2378] ;  /* 0x0023780001917983 */ /* 0x000f220000300800 */
[C---:B------:R-:W-:Y:S01]  /*845e0*/  LOP3.LUT P3, RZ, R25.reuse, 0x400, RZ, 0xc0, !PT ;  /* 0x0000040019ff7812 */ /* 0x040fe2000786c0ff */
[----:B------:R-:W-:Y:S01]  /*845f0*/  IMAD.WIDE R16, R142, 0x4, R4 ;  /* 0x000000048e107825 */ /* 0x000fe200078e0204 */
[C---:B------:R-:W-:Y:S01]  /*84600*/  LOP3.LUT P4, RZ, R25.reuse, 0x800, RZ, 0xc0, !PT ;  /* 0x0000080019ff7812 */ /* 0x040fe2000788c0ff */
[----:B------:R-:W4:Y:S02]  /*84610*/  LDL.LU R146, [R1+0x184] ;  /* 0x0001840001927983 */ /* 0x000f240000300800 */
[----:B------:R-:W-:Y:S02]  /*84620*/  @P6 LOP3.LUT R18, R18, 0x80000, RZ, 0xfc, !PT ;  /* 0x0008000012126812 */ /* 0x000fe400078efcff */
[----:B------:R-:W-:Y:S01]  /*84630*/  LOP3.LUT P6, RZ, R25, 0x40000, RZ, 0xc0, !PT ;  /* 0x0004000019ff7812 */ /* 0x000fe200078cc0ff */
[----:B------:R-:W4:Y:S01]  /*84640*/  LDL.LU R144, [R1+0x1d78] ;  /* 0x001d780001907983 */ /* 0x000f220000300800 */
        /* <DEDUP_REMOVED lines=22> */
[----:B----4-:R1:W-:Y:S04]  /*847b0*/  @P4 STG.E desc[UR6][R16.64], R246 ;  /* 0x000000f610004986 */ /* 0x0103e8000c101906 */
[----:B------:R-:W4:Y:S01]  /*847c0*/  LDL.LU R142, [R1+0x237c] ;  /* 0x00237c00018e7983 */ /* 0x000f220000300800 */
[----:B-1----:R-:W-:-:S05]  /*847d0*/  IMAD.WIDE R16, R140, 0x4, R2 ;  /* 0x000000048c107825 */ /* 0x002fca00078e0202 */
        /* <DEDUP_REMOVED lines=40> */
[----:B------:R1:W-:Y:S02]  /*84a60*/  @P2 STG.E desc[UR6][R16.64], R144 ;  /* 0x0000009010002986 */ /* 0x0003e4000c101906 */
[----:B-1----:R-:W-:-:S05]  /*84a70*/  IMAD.WIDE R16, R142, 0x4, R4 ;  /* 0x000000048e107825 */ /* 0x002fca00078e0204 */
[----:B--2---:R1:W-:Y:S02]  /*84a80*/  @P3 STG.E desc[UR6][R16.64], R143 ;  /* 0x0000008f10003986 */ /* 0x0043e4000c101906 */
[----:B-1----:R-:W-:-:S05]  /*84a90*/  IMAD.WIDE R16, R142, 0x4, R6 ;  /* 0x000000048e107825 */ /* 0x002fca00078e0206 */
[----:B---3--:R1:W-:Y:S02]  /*84aa0*/  @P4 STG.E desc[UR6][R16.64], R141 ;  /* 0x0000008d10004986 */ /* 0x0083e4000c101906 */
[----:B-1----:R-:W-:-:S05]  /*84ab0*/  IMAD.WIDE R16, R142, 0x4, R8 ;  /* 0x000000048e107825 */ /* 0x002fca00078e0208 */
[----:B------:R1:W-:Y:S04]  /*84ac0*/  @P5 STG.E desc[UR6][R16.64], R140 ;  /* 0x0000008c10005986 */ /* 0x0003e8000c101906 */
[----:B-1----:R-:W2:Y:S04]  /*84ad0*/  LDL.LU R140, [R1+0xd78] ;  /* 0x000d7800018c7983 */ /* 0x002ea80000300800 */
[----:B------:R-:W3:Y:S04]  /*84ae0*/  LDL.LU R145, [R1+0x988] ;  /* 0x0009880001917983 */ /* 0x000ee80000300800 */
[----:B------:R-:W4:Y:S04]  /*84af0*/  LDL.LU R146, [R1+0x588] ;  /* 0x0005880001927983 */ /* 0x000f280000300800 */
[----:B------:R-:W2:Y:S04]  /*84b00*/  LDL.LU R144, [R1+0x2380] ;  /* 0x0023800001907983 */ /* 0x000ea80000300800 */
[----:B------:R-:W4:Y:S04]  /*84b10*/  LDL.LU R143, [R1+0x188] ;  /* 0x00018800018f7983 */ /* 0x000f280000300800 */
[----:B------:R-:W4:Y:S04]  /*84b20*/  LDL.LU R141, [R1+0x1d7c] ;  /* 0x001d7c00018d7983 */ /* 0x000f280000300800 */
[----:B------:R-:W4:Y:S04]  /*84b30*/  LDL.LU R142, [R1+0x197c] ;  /* 0x00197c00018e7983 */ /* 0x000f280000300800 */
[----:B------:R-:W4:Y:S01]  /*84b40*/  LDL.LU R244, [R1+0x2384] ;  /* 0x0023840001f47983 */ /* 0x000f220000300800 */
[----:B------:R-:W-:-:S02]  /*84b50*/  LOP3.LUT P2, RZ, R25, 0x10000000, RZ, 0xc0, !PT ;  /* 0x1000000019ff7812 */ /* 0x000fc4000784c0ff */
        /* <DEDUP_REMOVED lines=14> */
[----:B--2---:R-:W-:-:S05]  /*84c40*/  IMAD.WIDE R16, R144, 0x4, R2 ;  /* 0x0000000490107825 */ /* 0x004fca00078e0202 */
[----:B------:R1:W-:Y:S04]  /*84c50*/  @P2 STG.E desc[UR6][R16.64], R140 ;  /* 0x0000008c10002986 */ /* 0x0003e8000c101906 */
[----:B-1----:R-:W2:Y:S04]  /*84c60*/  LDL.LU R140, [R1+0x157c] ;  /* 0x00157c00018c7983 */ /* 0x002ea80000300800 */
[----:B------:R-:W2:Y:S04]  /*84c70*/  LDL.LU R82, [R1+0x117c] ;  /* 0x00117c0001527983 */ /* 0x000ea80000300800 */
[----:B------:R-:W2:Y:S01]  /*84c80*/  LDL.LU R83, [R1+0xd7c] ;  /* 0x000d7c0001537983 */ /* 0x000ea20000300800 */
[----:B------:R-:W-:-:S02]  /*84c90*/  @P6 LOP3.LUT R18, R18, 0x2000, RZ, 0xfc, !PT ;  /* 0x0000200012126812 */ /* 0x000fc400078efcff */
[----:B------:R-:W-:Y:S01]  /*84ca0*/  LOP3.LUT P6, RZ, R26, 0x8, RZ, 0xc0, !PT ;  /* 0x000000081aff7812 */ /* 0x000fe200078cc0ff */
[----:B------:R-:W2:Y:S01]  /*84cb0*/  LDL.LU R79, [R1+0x98c] ;  /* 0x00098c00014f7983 */ /* 0x000ea20000300800 */
[----:B------:R-:W-:Y:S02]  /*84cc0*/  LOP3.LUT R18, R18, 0xffffbfff, RZ, 0xc0, !PT ;  /* 0xffffbfff12127812 */ /* 0x000fe400078ec0ff */
[C---:B------:R-:W-:Y:S01]  /*84cd0*/  LOP3.LUT P3, RZ, R25.reuse, 0x20000000, RZ, 0xc0, !PT ;  /* 0x2000000019ff7812 */ /* 0x040fe2000786c0ff */
[----:B------:R-:W2:Y:S01]  /*84ce0*/  LDL.LU R151, [R1+0x58c] ;  /* 0x00058c0001977983 */ /* 0x000ea20000300800 */
[----:B------:R-:W-:-:S07]  /*84cf0*/  LOP3.LUT P4, RZ, R25, 0x40000000, RZ, 0xc0, !PT ;  /* 0x4000000019ff7812 */ /* 0x000fce000788c0ff */
[----:B------:R-:W-:Y:S02]  /*84d00*/  @P6 LOP3.LUT R18, R18, 0x4000, RZ, 0xfc, !PT ;  /* 0x0000400012126812 */ /* 0x000fe400078efcff */
[----:B------:R-:W-:Y:S01]  /*84d10*/  LOP3.LUT P6, RZ, R26, 0x4, RZ, 0xc0, !PT ;  /* 0x000000041aff7812 */ /* 0x000fe200078cc0ff */
[----:B------:R-:W-:Y:S01]  /*84d20*/  IMAD.WIDE R16, R144, 0x4, R4 ;  /* 0x0000000490107825 */ /* 0x000fe200078e0204 */
[----:B------:R-:W-:-:S04]  /*84d30*/  LOP3.LUT R18, R18, 0xffff7fff, RZ, 0xc0, !PT ;  /* 0xffff7fff12127812 */ /* 0x000fc800078ec0ff */
[----:B---3--:R1:W-:Y:S07]  /*84d40*/  @P3 STG.E desc[UR6][R16.64], R145 ;  /* 0x0000009110003986 */ /* 0x0083ee000c101906 */
[----:B------:R-:W-:Y:S02]  /*84d50*/  @P6 LOP3.LUT R18, R18, 0x8000, RZ, 0xfc, !PT ;  /* 0x0000800012126812 */ /* 0x000fe400078efcff */
[----:B------:R-:W-:Y:S01]  /*84d60*/  LOP3.LUT P6, RZ, R26, 0x2, RZ, 0xc0, !PT ;  /* 0x000000021aff7812 */ /* 0x000fe200078cc0ff */
[----:B-1----:R-:W-:Y:S01]  /*84d70*/  IMAD.WIDE R16, R144, 0x4, R6 ;  /* 0x0000000490107825 */ /* 0x002fe200078e0206 */
[----:B------:R-:W-:-:S04]  /*84d80*/  LOP3.LUT P5, RZ, R25, 0x80000000, RZ, 0xc0, !PT ;  /* 0x8000000019ff7812 */ /* 0x000fc800078ac0ff */
[----:B----4-:R1:W-:Y:S01]  /*84d90*/  @P4 STG.E desc[UR6][R16.64], R146 ;  /* 0x0000009210004986 */ /* 0x0103e2000c101906 */
[----:B------:R-:W-:-:S03]  /*84da0*/  LOP3.LUT R18, R18, 0xfffeffff, RZ, 0xc0, !PT ;  /* 0xfffeffff12127812 */ /* 0x000fc600078ec0ff */
[----:B-1----:R-:W3:Y:S04]  /*84db0*/  LDL.LU R146, [R1+0x238c] ;  /* 0x00238c0001927983 */ /* 0x002ee80000300800 */
[----:B------:R-:W4:Y:S01]  /*84dc0*/  LDL.LU R150, [R1+0x18c] ;  /* 0x00018c0001967983 */ /* 0x000f220000300800 */
[----:B------:R-:W-:Y:S02]  /*84dd0*/  @P6 LOP3.LUT R18, R18, 0x10000, RZ, 0xfc, !PT ;  /* 0x0001000012126812 */ /* 0x000fe400078efcff */
[----:B------:R-:W-:Y:S01]  /*84de0*/  LOP3.LUT P6, RZ, R26, 0x1, RZ, 0xc0, !PT ;  /* 0x000000011aff7812 */ /* 0x000fe200078cc0ff */
[----:B------:R-:W-:Y:S01]  /*84df0*/  IMAD.WIDE R16, R144, 0x4, R8 ;  /* 0x0000000490107825 */ /* 0x000fe200078e0208 */
[----:B------:R-:W3:Y:S04]  /*84e00*/  LDL.LU R148, [R1+0x1d80] ;  /* 0x001d800001947983 */ /* 0x000ee80000300800 */
[----:B------:R1:W-:Y:S04]  /*84e10*/  @P5 STG.E desc[UR6][R16.64], R143 ;  /* 0x0000008f10005986 */ /* 0x0003e8000c101906 */
[----:B------:R-:W3:Y:S04]  /*84e20*/  LDL.LU R147, [R1+0x1980] ;  /* 0x0019800001937983 */ /* 0x000ee80000300800 */
[----:B------:R-:W3:Y:S01]  /*84e30*/  LDL.LU R145, [R1+0x1ea0] ;  /* 0x001ea00001917983 */ /* 0x000ee20000300800 */
[----:B-1----:R-:W-:-:S03]  /*84e40*/  IMAD.WIDE R16, R244, 0x4, R2 ;  /* 0x00000004f4107825 */ /* 0x002fc600078e0202 */
[----:B------:R-:W3:Y:S04]  /*84e50*/  LDL.LU R144, [R1+0x1580] ;  /* 0x0015800001907983 */ /* 0x000ee80000300800 */
[----:B------:R1:W-:Y:S01]  /*84e60*/  @P6 STG.E desc[UR6][R16.64], R141 ;  /* 0x0000008d10006986 */ /* 0x0003e2000c101906 */
[----:B------:R-:W-:-:S03]  /*84e70*/  LOP3.LUT P6, RZ, R18, 0x10000, RZ, 0xc0, !PT ;  /* 0x0001000012ff7812 */ /* 0x000fc600078cc0ff */
[----:B------:R-:W3:Y:S01]  /*84e80*/  LDL.LU R143, [R1+0x2390] ;  /* 0x00239000018f7983 */ /* 0x000ee20000300800 */
[----:B-1----:R-:W-:-:S03]  /*84e90*/  IMAD.WIDE R16, R244, 0x4, R4 ;  /* 0x00000004f4107825 */ /* 0x002fc600078e0204 */
[----:B------:R-:W3:Y:S06]  /*84ea0*/  LDL.LU R141, [R1+0x1180] ;  /* 0x00118000018d7983 */ /* 0x000eec0000300800 */
[----:B------:R1:W-:Y:S01]  /*84eb0*/  @P6 STG.E desc[UR6][R16.64], R142 ;  /* 0x0000008e10006986 */ /* 0x0003e2000c101906 */
        /* <DEDUP_REMOVED lines=19> */
[----:B----4-:R3:W-:Y:S01]  /*84ff0*/  @P6 STG.E desc[UR6][R16.64], R150 ;  /* 0x0000009610006986 */ /* 0x0107e2000c101906 */
[----:B------:R-:W-:Y:S02]  /*85000*/  LOP3.LUT P6, RZ, R18, 0x200, RZ, 0xc0, !PT ;  /* 0x0000020012ff7812 */ /* 0x000fe400078cc0ff */
[C---:B------:R-:W-:Y:S02]  /*85010*/  LOP3.LUT P0, RZ, R26.reuse, 0x200, RZ, 0xc0, !PT ;  /* 0x000002001aff7812 */ /* 0x040fe4000780c0ff */
[----:B------:R-:W-:Y:S01]  /*85020*/  LOP3.LUT P1, RZ, R26, 0x400, RZ, 0xc0, !PT ;  /* 0x000004001aff7812 */ /* 0x000fe2000782c0ff */
[----:B---3--:R-:W-:-:S08]  /*85030*/  IMAD.WIDE R16, R146, 0x4, R2 ;  /* 0x0000000492107825 */ /* 0x008fd000078e0202 */
        /* <DEDUP_REMOVED lines=11> */
[----:B------:R1:W-:Y:S02]  /*850f0*/  @P2 STG.E desc[UR6][R16.64], R144 ;  /* 0x0000009010002986 */ /* 0x0003e4000c101906 */
[----:B-1----:R-:W-:-:S02]  /*85100*/  IMAD.WIDE R16, R143, 0x4, R2 ;  /* 0x000000048f107825 */ /* 0x002fc400078e0202 */
[----:B------:R-:W4:Y:S04]  /*85110*/  LDL.LU R144, [R1+0x1d84] ;  /* 0x001d840001907983 */ /* 0x000f280000300800 */
        /* <DEDUP_REMOVED lines=21> */
[C---:B------:R-:W-:Y:S01]  /*85270*/  LOP3.LUT P3, RZ, R26.reuse, 0x10000, RZ, 0xc0, !PT ;  /* 0x000100001aff7812 */ /* 0x040fe2000786c0ff */
[----:B------:R-:W4:Y:S01]  /*85280*/  LDL.LU R148, [R1+0x1588] ;  /* 0x0015880001947983 */ /* 0x000f220000300800 */
[----:B------:R-:W-:-:S03]  /*85290*/  LOP3.LUT P4, RZ, R26, 0x20000, RZ, 0xc0, !PT ;  /* 0x000200001aff7812 */ /* 0x000fc6000788c0ff */
[----:B------:R-:W4:Y:S01]  /*852a0*/  LDL.LU R147, [R1+0x1188] ;  /* 0x0011880001937983 */ /* 0x000f220000300800 */
[C---:B------:R-:W-:Y:S02]  /*852b0*/  LOP3.LUT P5, RZ, R26.reuse, 0x40000, RZ, 0xc0, !PT ;  /* 0x000400001aff7812 */ /* 0x040fe400078ac0ff */
[----:B------:R-:W-:Y:S02]  /*852c0*/  LOP3.LUT P6, RZ, R26, 0x8000000, RZ, 0xc0, !PT ;  /* 0x080000001aff7812 */ /* 0x000fe400078cc0ff */
[----:B------:R-:W-:Y:S01]  /*852d0*/  LOP3.LUT R18, R18, 0xfffffffd, RZ, 0xc0, !PT ;  /* 0xfffffffd12127812 */ /* 0x000fe200078ec0ff */
[----:B---3--:R1:W-:Y:S04]  /*852e0*/  @P2 STG.E desc[UR6][R16.64], R146 ;  /* 0x0000009210002986 */ /* 0x0083e8000c101906 */
[----:B-1----:R-:W3:Y:S06]  /*852f0*/  LDL.LU R146, [R1+0xd88] ;  /* 0x000d880001927983 */ /* 0x002eec0000300800 */
        /* <DEDUP_REMOVED lines=10> */
[----:B----4-:R1:W-:Y:S02]  /*853a0*/  @P3 STG.E desc[UR6][R16.64], R144 ;  /* 0x0000009010003986 */ /* 0x0103e4000c101906 */
[C---:B-1----:R-:W-:Y:S02]  /*853b0*/  IMAD.WIDE R16, R140.reuse, 0x4, R4 ;  /* 0x000000048c107825 */ /* 0x042fe400078e0204 */
[----:B------:R-:W2:Y:S04]  /*853c0*/  LDL.LU R144, [R1+0x998] ;  /* 0x0009980001907983 */ /* 0x000ea80000300800 */
[----:B------:R1:W-:Y:S02]  /*853d0*/  @P4 STG.E desc[UR6][R16.64], R141 ;  /* 0x0000008d10004986 */ /* 0x0003e4000c101906 */
[----:B-1----:R-:W-:-:S02]  /*853e0*/  IMAD.WIDE R16, R140, 0x4, R6 ;  /* 0x000000048c107825 */ /* 0x002fc400078e0206 */
[----:B------:R-:W4:Y:S04]  /*853f0*/  LDL.LU R141, [R1+0x598] ;  /* 0x00059800018d7983 */ /* 0x000f280000300800 */
[----:B------:R1:W-:Y:S02]  /*85400*/  @P5 STG.E desc[UR6][R16.64], R142 ;  /* 0x0000008e10005986 */ /* 0x0003e4000c101906 */
[----:B-1----:R-:W-:Y:S02]  /*85410*/  IMAD.WIDE R16, R140, 0x4, R8 ;  /* 0x000000048c107825 */ /* 0x002fe400078e0208 */
[----:B------:R-:W4:Y:S04]  /*85420*/  LDL.LU R142, [R1+0x1d8c] ;  /* 0x001d8c00018e7983 */ /* 0x000f280000300800 */
[----:B------:R-:W4:Y:S04]  /*85430*/  LDL.LU R140, [R1+0x198c] ;  /* 0x00198c00018c7983 */ /* 0x000f280000300800 */
        /* <DEDUP_REMOVED lines=46> */
[----:B-1----:R-:W-:Y:S01]  /*85720*/  IMAD.WIDE R16, R143, 0x4, R4 ;  /* 0x000000048f107825 */ /* 0x002fe200078e0204 */
[----:B------:R-:W-:Y:S01]  /*85730*/  LOP3.LUT P4, RZ, R27, 0x1, RZ, 0xc0, !PT ;  /* 0x000000011bff7812 */ /* 0x000fe2000788c0ff */
[----:B------:R-:W4:Y:S04]  /*85740*/  LDL.LU R147, [R1+0x1eac] ;  /* 0x001eac0001937983 */ /* 0x000f280000300800 */
[----:B---3--:R1:W-:Y:S02]  /*85750*/  @P1 STG.E desc[UR6][R16.64], R146 ;  /* 0x0000009210001986 */ /* 0x0083e4000c101906 */
[----:B-1----:R-:W-:-:S02]  /*85760*/  IMAD.WIDE R16, R143, 0x4, R6 ;  /* 0x000000048f107825 */ /* 0x002fc400078e0206 */
[----:B------:R-:W3:Y:S04]  /*85770*/  LDL.LU R146, [R1+0x158c] ;  /* 0x00158c0001927983 */ /* 0x000ee80000300800 */
[----:B--2---:R1:W-:Y:S02]  /*85780*/  @P2 STG.E desc[UR6][R16.64], R144 ;  /* 0x0000009010002986 */ /* 0x0043e4000c101906 */
[----:B-1----:R-:W-:Y:S02]  /*85790*/  IMAD.WIDE R16, R143, 0x4, R8 ;  /* 0x000000048f107825 */ /* 0x002fe400078e0208 */
[----:B------:R-:W2:Y:S04]  /*857a0*/  LDL.LU R144, [R1+0x118c] ;  /* 0x00118c0001907983 */ /* 0x000ea80000300800 */
[----:B----4-:R1:W-:Y:S04]  /*857b0*/  @P3 STG.E desc[UR6][R16.64], R141 ;  /* 0x0000008d10003986 */ /* 0x0103e8000c101906 */
[----:B------:R-:W4:Y:S04]  /*857c0*/  LDL.LU R143, [R1+0xd8c] ;  /* 0x000d8c00018f7983 */ /* 0x000f280000300800 */
[----:B-1----:R-:W4:Y:S01]  /*857d0*/  LDL.LU R141, [R1+0x99c] ;  /* 0x00099c00018d7983 */ /* 0x002f220000300800 */
[----:B------:R-:W-:-:S05]  /*857e0*/  IMAD.WIDE R16, R145, 0x4, R2 ;  /* 0x0000000491107825 */ /* 0x000fca00078e0202 */
[----:B------:R1:W-:Y:S04]  /*857f0*/  @P4 STG.E desc[UR6][R16.64], R142 ;  /* 0x0000008e10004986 */ /* 0x0003e8000c101906 */
[----:B-1----:R-:W2:Y:S01]  /*85800*/  LDL.LU R142, [R1+0x23a8] ;  /* 0x0023a800018e7983 */ /* 0x002ea20000300800 */
[----:B------:R-:W-:Y:S01]  /*85810*/  LOP3.LUT P5, RZ, R27, 0x2, RZ, 0xc0, !PT ;  /* 0x000000021bff7812 */ /* 0x000fe200078ac0ff */
[----:B------:R-:W-:-:S12]  /*85820*/  IMAD.WIDE R16, R145, 0x4, R4 ;  /* 0x0000000491107825 */ /* 0x000fd800078e0204 */
[----:B------:R1:W-:Y:S04]  /*85830*/  @P5 STG.E desc[UR6][R16.64], R140 ;  /* 0x0000008c10005986 */ /* 0x0003e8000c101906 */
[----:B-1----:R-:W4:Y:S01]  /*85840*/  LDL.LU R140, [R1+0x59c] ;  /* 0x00059c00018c7983 */ /* 0x002f220000300800 */
[----:B------:R-:W-:Y:S02]  /*85850*/  LOP3.LUT P6, RZ, R27, 0x4000, RZ, 0xc0, !PT ;  /* 0x000040001bff7812 */ /* 0x000fe400078cc0ff */
        /* <DEDUP_REMOVED lines=8> */
[----:B------:R-:W4:Y:S01]  /*858e0*/  LDL.LU R79, [R1+0x1190] ;  /* 0x00119000014f7983 */ /* 0x000f220000300800 */
[----:B------:R-:W-:-:S03]  /*858f0*/  LOP3.LUT P2, RZ, R27, 0x4, RZ, 0xc0, !PT ;  /* 0x000000041bff7812 */ /* 0x000fc6000784c0ff */
[----:B------:R-:W4:Y:S04]  /*85900*/  LDL.LU R148, [R1+0x23b0] ;  /* 0x0023b00001947983 */ /* 0x000f280000300800 */
[----:B------:R-:W-:Y:S01]  /*85910*/  @P6 LOP3.LUT R19, R19, 0x4000000, RZ, 0xfc, !PT ;  /* 0x0400000013136812 */ /* 0x000fe200078efcff */
[----:B------:R-:W4:Y:S01]  /*85920*/  LDL.LU R151, [R1+0xd90] ;  /* 0x000d900001977983 */ /* 0x000f220000300800 */
[----:B------:R-:W-:Y:S02]  /*85930*/  LOP3.LUT P6, RZ, R27, 0x1000, RZ, 0xc0, !PT ;  /* 0x000010001bff7812 */ /* 0x000fe400078cc0ff */
[----:B------:R-:W-:Y:S02]  /*85940*/  LOP3.LUT R19, R19, 0xf7ffffff, RZ, 0xc0, !PT ;  /* 0xf7ffffff13137812 */ /* 0x000fe400078ec0ff */
[----:B------:R-:W-:Y:S01]  /*85950*/  LOP3.LUT P3, RZ, R27, 0x8, RZ, 0xc0, !PT ;  /* 0x000000081bff7812 */ /* 0x000fe2000786c0ff */
[----:B------:R-:W-:Y:S01]  /*85960*/  IMAD.WIDE R16, R145, 0x4, R6 ;  /* 0x0000000491107825 */ /* 0x000fe200078e0206 */
[----:B------:R-:W-:Y:S01]  /*85970*/  LOP3.LUT P4, RZ, R27, 0x10, RZ, 0xc0, !PT ;  /* 0x000000101bff7812 */ /* 0x000fe2000788c0ff */
[----:B------:R-:W4:Y:S06]  /*85980*/  LDL.LU R149, [R1+0x9a0] ;  /* 0x0009a00001957983 */ /* 0x000f2c0000300800 */
        /* <DEDUP_REMOVED lines=11> */
[----:B------:R-:W-:Y:S02]  /*85a40*/  LOP3.LUT P5, RZ, R27, 0x20, RZ, 0xc0, !PT ;  /* 0x000000201bff7812 */ /* 0x000fe400078ac0ff */
[----:B------:R-:W-:-:S09]  /*85a50*/  LOP3.LUT R19, R19, 0x7fffffff, RZ, 0xc0, !PT ;  /* 0x7fffffff13137812 */ /* 0x000fd200078ec0ff */
[----:B------:R-:W-:Y:S02]  /*85a60*/  @P6 LOP3.LUT R19, R19, 0x80000000, RZ, 0xfc, !PT ;  /* 0x8000000013136812 */ /* 0x000fe400078efcff */
[----:B------:R-:W-:Y:S02]  /*85a70*/  LOP3.LUT P6, RZ, R27, 0x80, RZ, 0xc0, !PT ;  /* 0x000000801bff7812 */ /* 0x000fe400078cc0ff */
[----:B------:R-:W-:-:S11]  /*85a80*/  LOP3.LUT R18, R18, 0xfffffffe, RZ, 0xc0, !PT ;  /* 0xfffffffe12127812 */ /* 0x000fd600078ec0ff */
[----:B------:R-:W-:Y:S02]  /*85a90*/  @P6 LOP3.LUT R18, R18, 0x1, RZ, 0xfc, !PT ;  /* 0x0000000112126812 */ /* 0x000fe400078efcff */
[----:B------:R-:W-:Y:S01]  /*85aa0*/  LOP3.LUT P6, RZ, R27, 0x40, RZ, 0xc0, !PT ;  /* 0x000000401bff7812 */ /* 0x000fe200078cc0ff */
[----:B------:R1:W-:Y:S02]  /*85ab0*/  @P2 STG.E desc[UR6][R16.64], R147 ;  /* 0x0000009310002986 */ /* 0x0003e4000c101906 */
[----:B-1----:R-:W-:-:S05]  /*85ac0*/  IMAD.WIDE R16, R145, 0x4, R8 ;  /* 0x0000000491107825 */ /* 0x002fca00078e0208 */
[----:B---3--:R2:W-:Y:S02]  /*85ad0*/  @P3 STG.E desc[UR6][R16.64], R146 ;  /* 0x0000009210003986 */ /* 0x0085e4000c101906 */
[----:B--2---:R-:W-:-:S05]  /*85ae0*/  IMAD.WIDE R16, R142, 0x4, R2 ;  /* 0x000000048e107825 */ /* 0x004fca00078e0202 */
[----:B------:R1:W-:Y:S02]  /*85af0*/  @P4 STG.E desc[UR6][R16.64], R144 ;  /* 0x0000009010004986 */ /* 0x0003e4000c101906 */
[----:B-1----:R-:W-:-:S05]  /*85b00*/  IMAD.WIDE R16, R142, 0x4, R4 ;  /* 0x000000048e107825 */ /* 0x002fca00078e0204 */
[----:B----4-:R1:W-:Y:S04]  /*85b10*/  @P5 STG.E desc[UR6][R16.64], R143 ;  /* 0x0000008f10005986 */ /* 0x0103e8000c101906 */
[----:B-1----:R-:W2:Y:S04]  /*85b20*/  LDL.LU R143, [R1+0x23b4] ;  /* 0x0023b400018f7983 */ /* 0x002ea80000300800 */
[----:B------:R-:W3:Y:S04]  /*85b30*/  LDL.LU R150, [R1+0x5a0] ;  /* 0x0005a00001967983 */ /* 0x000ee80000300800 */
[----:B------:R-:W4:Y:S01]  /*85b40*/  LDL.LU R147, [R1+0x1a0] ;  /* 0x0001a00001937983 */ /* 0x000f220000300800 */
[----:B------:R-:W-:-:S03]  /*85b50*/  IMAD.WIDE R16, R142, 0x4, R6 ;  /* 0x000000048e107825 */ /* 0x000fc600078e0206 */
[----:B------:R-:W2:Y:S04]  /*85b60*/  LDL.LU R145, [R1+0x1d94] ;  /* 0x001d940001917983 */ /* 0x000ea80000300800 */
[----:B------:R1:W-:Y:S01]  /*85b70*/  @P6 STG.E desc[UR6][R16.64], R141 ;  /* 0x0000008d10006986 */ /* 0x0003e2000c101906 */
[----:B------:R-:W-:-:S03]  /*85b80*/  LOP3.LUT P6, RZ, R18, 0x1, RZ, 0xc0, !PT ;  /* 0x0000000112ff7812 */ /* 0x000fc600078cc0ff */
[----:B------:R-:W2:Y:S04]  /*85b90*/  LDL.LU R146, [R1+0x1994] ;  /* 0x0019940001927983 */ /* 0x000ea80000300800 */
[----:B------:R-:W2:Y:S01]  /*85ba0*/  LDL.LU R144, [R1+0x1594] ;  /* 0x0015940001907983 */ /* 0x000ea20000300800 */
[----:B-1----:R-:W-:-:S03]  /*85bb0*/  IMAD.WIDE R16, R142, 0x4, R8 ;  /* 0x000000048e107825 */ /* 0x002fc600078e0208 */
[----:B------:R-:W2:Y:S04]  /*85bc0*/  LDL.LU R141, [R1+0x1194] ;  /* 0x00119400018d7983 */ /* 0x000ea80000300800 */
[----:B------:R1:W-:Y:S04]  /*85bd0*/  @P6 STG.E desc[UR6][R16.64], R140 ;  /* 0x0000008c10006986 */ /* 0x0003e8000c101906 */
        /* <DEDUP_REMOVED lines=23> */
[C---:B------:R-:W-:Y:S01]  /*85d50*/  LOP3.LUT P1, RZ, R27.reuse, 0x10000, RZ, 0xc0, !PT ;  /* 0x000100001bff7812 */ /* 0x040fe2000782c0ff */
[----:B-1----:R-:W-:Y:S01]  /*85d60*/  IMAD.WIDE R16, R148, 0x4, R6 ;  /* 0x0000000494107825 */ /* 0x002fe200078e0206 */
[C---:B------:R-:W-:Y:S02]  /*85d70*/  LOP3.LUT P2, RZ, R27.reuse, 0x20000, RZ, 0xc0, !PT ;  /* 0x000200001bff7812 */ /* 0x040fe4000784c0ff */
[C---:B------:R-:W-:Y:S02]  /*85d80*/  LOP3.LUT P3, RZ, R27.reuse, 0x40000, RZ, 0xc0, !PT ;  /* 0x000400001bff7812 */ /* 0x040fe4000786c0ff */
[C---:B------:R-:W-:Y:S02]  /*85d90*/  LOP3.LUT P4, RZ, R27.reuse, 0x80000, RZ, 0xc0, !PT ;  /* 0x000800001bff7812 */ /* 0x040fe4000788c0ff */
[----:B------:R-:W-:-:S03]  /*85da0*/  LOP3.LUT P5, RZ, R27, 0x100000, RZ, 0xc0, !PT ;  /* 0x001000001bff7812 */ /* 0x000fc600078ac0ff */
[----:B---3--:R1:W-:Y:S02]  /*85db0*/  @P6 STG.E desc[UR6][R16.64], R150 ;  /* 0x0000009610006986 */ /* 0x0083e4000c101906 */
[----:B-1----:R-:W-:-:S05]  /*85dc0*/  IMAD.WIDE R16, R148, 0x4, R8 ;  /* 0x0000000494107825 */ /* 0x002fca00078e0208 */
[----:B----4-:R2:W-:Y:S02]  /*85dd0*/  @P0 STG.E desc[UR6][R16.64], R147 ;  /* 0x0000009310000986 */ /* 0x0105e4000c101906 */
[----:B--2---:R-:W-:-:S05]  /*85de0*/  IMAD.WIDE R16, R143, 0x4, R2 ;  /* 0x000000048f107825 */ /* 0x004fca00078e0202 */
[----:B------:R1:W-:Y:S02]  /*85df0*/  @P1 STG.E desc[UR6][R16.64], R145 ;  /* 0x0000009110001986 */ /* 0x0003e4000c101906 */
[----:B-1----:R-:W-:-:S05]  /*85e00*/  IMAD.WIDE R16, R143, 0x4, R4 ;  /* 0x000000048f107825 */ /* 0x002fca00078e0204 */
[----:B------:R1:W-:Y:S02]  /*85e10*/  @P2 STG.E desc[UR6][R16.64], R146 ;  /* 0x0000009210002986 */ /* 0x0003e4000c101906 */
[----:B-1----:R-:W-:-:S05]  /*85e20*/  IMAD.WIDE R16, R143, 0x4, R6 ;  /* 0x000000048f107825 */ /* 0x002fca00078e0206 */
[----:B------:R1:W-:Y:S02]  /*85e30*/  @P3 STG.E desc[UR6][R16.64], R144 ;  /* 0x0000009010003986 */ /* 0x0003e4000c101906 */
[----:B-1----:R-:W-:Y:S02]  /*85e40*/  IMAD.WIDE R16, R143, 0x4, R8 ;  /* 0x000000048f107825 */ /* 0x002fe400078e0208 */
[----:B------:R-:W2:Y:S04]  /*85e50*/  LDL.LU R143, [R1+0x9a4] ;  /* 0x0009a400018f7983 */ /* 0x000ea80000300800 */
[----:B------:R1:W-:Y:S04]  /*85e60*/  @P4 STG.E desc[UR6][R16.64], R141 ;  /* 0x0000008d10004986 */ /* 0x0003e8000c101906 */
        /* <DEDUP_REMOVED lines=28> */
[----:B------:R-:W-:Y:S01]  /*86030*/  LOP3.LUT P4, RZ, R27, 0x800000, RZ, 0xc0, !PT ;  /* 0x008000001bff7812 */ /* 0x000fe2000788c0ff */
        /* <DEDUP_REMOVED lines=71> */
[C---:B-1----:R-:W-:Y:S02]  /*864b0*/  IMAD.WIDE R16, R142.reuse, 0x4, R6 ;  /* 0x000000048e107825 */ /* 0x042fe400078e0206 */
[----:B------:R-:W2:Y:S04]  /*864c0*/  LDL.LU R143, [R1+0x1da0] ;  /* 0x001da000018f7983 */ /* 0x000ea80000300800 */
[----:B---3--:R1:W-:Y:S02]  /*864d0*/  @P4 STG.E desc[UR6][R16.64], R141 ;  /* 0x0000008d10004986 */ /* 0x0083e4000c101906 */
        /* <DEDUP_REMOVED lines=40> */
[----:B------:R-:W-:Y:S01]  /*86760*/  @P6 LOP3.LUT R19, R19, 0x4000, RZ, 0xfc, !PT ;  /* 0x0000400013136812 */ /* 0x000fe200078efcff */
[----:B--2---:R-:W-:-:S05]  /*86770*/  IMAD.WIDE R16, R140, 0x4, R2 ;  /* 0x000000048c107825 */ /* 0x004fca00078e0202 */
[----:B------:R1:W-:Y:S02]  /*86780*/  @P2 STG.E desc[UR6][R16.64], R143 ;  /* 0x0000008f10002986 */ /* 0x0003e4000c101906 */
[C---:B-1----:R-:W-:Y:S02]  /*86790*/  IMAD.WIDE R16, R140.reuse, 0x4, R4 ;  /* 0x000000048c107825 */ /* 0x042fe400078e0204 */
[----:B------:R-:W2:Y:S04]  /*867a0*/  LDL.LU R143, [R1+0x1b4] ;  /* 0x0001b400018f7983 */ /* 0x000ea80000300800 */
[----:B---3--:R1:W-:Y:S02]  /*867b0*/  @P3 STG.E desc[UR6][R16.64], R141 ;  /* 0x0000008d10003986 */ /* 0x0083e4000c101906 */
[----:B-1----:R-:W-:-:S02]  /*867c0*/  IMAD.WIDE R16, R140, 0x4, R6 ;  /* 0x000000048c107825 */ /* 0x002fc400078e0206 */
[----:B------:R-:W3:Y:S04]  /*867d0*/  LDL.LU R141, [R1+0x1da8] ;  /* 0x001da800018d7983 */ /* 0x000ee80000300800 */
[----:B----4-:R1:W-:Y:S02]  /*867e0*/  @P4 STG.E desc[UR6][R16.64], R142 ;  /* 0x0000008e10004986 */ /* 0x0103e4000c101906 */
[----:B-1----:R-:W-:Y:S02]  /*867f0*/  IMAD.WIDE R16, R140, 0x4, R8 ;  /* 0x000000048c107825 */ /* 0x002fe400078e0208 */
[----:B------:R-:W4:Y:S04]  /*86800*/  LDL.LU R142, [R1+0x19a8] ;  /* 0x0019a800018e7983 */ /* 0x000f280000300800 */
[----:B------:R-:W4:Y:S04]  /*86810*/  LDL.LU R140, [R1+0x15a8] ;  /* 0x0015a800018c7983 */ /* 0x000f280000300800 */
[----:B------:R-:W3:Y:S01]  /*86820*/  LDL.LU R144, [R1+0x23dc] ;  /* 0x0023dc0001907983 */ /* 0x000ee20000300800 */
[----:B------:R-:W-:-:S02]  /*86830*/  LOP3.LUT P6, RZ, R28, 0x4000, RZ, 0xc0, !PT ;  /* 0x000040001cff7812 */ /* 0x000fc400078cc0ff */
[----:B------:R-:W-:Y:S02]  /*86840*/  LOP3.LUT R19, R19, 0xffff7fff, RZ, 0xc0, !PT ;  /* 0xffff7fff13137812 */ /* 0x000fe400078ec0ff */
[----:B------:R-:W-:-:S09]  /*86850*/  LOP3.LUT P5, RZ, R28, 0x800, RZ, 0xc0, !PT ;  /* 0x000008001cff7812 */ /* 0x000fd200078ac0ff */
[----:B------:R-:W-:Y:S02]  /*86860*/  @P6 LOP3.LUT R19, R19, 0x8000, RZ, 0xfc, !PT ;  /* 0x0000800013136812 */ /* 0x000fe400078efcff */
[----:B------:R-:W-:Y:S02]  /*86870*/  LOP3.LUT P6, RZ, R28, 0x2000, RZ, 0xc0, !PT ;  /* 0x000020001cff7812 */ /* 0x000fe400078cc0ff */
[----:B------:R-:W-:Y:S01]  /*86880*/  LOP3.LUT R19, R19, 0xfffeffff, RZ, 0xc0, !PT ;  /* 0xfffeffff13137812 */ /* 0x000fe200078ec0ff */
[----:B------:R1:W-:Y:S10]  /*86890*/  @P5 STG.E desc[UR6][R16.64], R246 ;  /* 0x000000f610005986 */ /* 0x0003f4000c101906 */
[----:B------:R-:W-:-:S02]  /*868a0*/  @P6 LOP3.LUT R19, R19, 0x10000, RZ, 0xfc, !PT ;  /* 0x0001000013136812 */ /* 0x000fc400078efcff */
        /* <DEDUP_REMOVED lines=54> */
[----:B------:R-:W-:-:S03]  /*86c10*/  IMAD.WIDE R16, R144, 0x4, R8 ;  /* 0x0000000490107825 */ /* 0x000fc600078e0208 */
[----:B------:R-:W4:Y:S04]  /*86c20*/  LDL.LU R150, [R1+0x23e8] ;  /* 0x0023e80001967983 */ /* 0x000f280000300800 */
        /* <DEDUP_REMOVED lines=17> */
[----:B------:R-:W2:Y:S04]  /*86d40*/  LDL.LU R83, [R1+0x11ac] ;  /* 0x0011ac0001537983 */ /* 0x000ea80000300800 */
[----:B------:R-:W2:Y:S04]  /*86d50*/  LDL.LU R79, [R1+0xdac] ;  /* 0x000dac00014f7983 */ /* 0x000ea80000300800 */
[----:B------:R-:W2:Y:S01]  /*86d60*/  LDL.LU R151, [R1+0x9bc] ;  /* 0x0009bc0001977983 */ /* 0x000ea20000300800 */
[----:B------:R-:W-:-:S03]  /*86d70*/  LOP3.LUT R19, R19, 0xffffffdf, RZ, 0xc0, !PT ;  /* 0xffffffdf13137812 */ /* 0x000fc600078ec0ff */
[----:B------:R-:W2:Y:S01]  /*86d80*/  LDL.LU R149, [R1+0x5bc] ;  /* 0x0005bc0001957983 */ /* 0x000ea20000300800 */
[----:B------:R-:W-:Y:S02]  /*86d90*/  @P6 LOP3.LUT R19, R19, 0x20, RZ, 0xfc, !PT ;  /* 0x0000002013136812 */ /* 0x000fe400078efcff */
[----:B------:R-:W-:Y:S02]  /*86da0*/  LOP3.LUT P6, RZ, R29, 0x4, RZ, 0xc0, !PT ;  /* 0x000000041dff7812 */ /* 0x000fe400078cc0ff */
[C---:B------:R-:W-:Y:S02]  /*86db0*/  LOP3.LUT P3, RZ, R28.reuse, 0x10000000, RZ, 0xc0, !PT ;  /* 0x100000001cff7812 */ /* 0x040fe4000786c0ff */
[----:B------:R-:W-:Y:S01]  /*86dc0*/  LOP3.LUT P4, RZ, R28, 0x20000000, RZ, 0xc0, !PT ;  /* 0x200000001cff7812 */ /* 0x000fe2000788c0ff */
[----:B---3--:R-:W-:Y:S01]  /*86dd0*/  IMAD.WIDE R16, R143, 0x4, R2 ;  /* 0x000000048f107825 */ /* 0x008fe200078e0202 */
[----:B------:R-:W-:Y:S01]  /*86de0*/  LOP3.LUT R19, R19, 0xffffffbf, RZ, 0xc0, !PT ;  /* 0xffffffbf13137812 */ /* 0x000fe200078ec0ff */
[----:B------:R-:W3:Y:S06]  /*86df0*/  LDL.LU R148, [R1+0x1bc] ;  /* 0x0001bc0001947983 */ /* 0x000eec0000300800 */
[----:B------:R-:W-:-:S02]  /*86e00*/  @P6 LOP3.LUT R19, R19, 0x40, RZ, 0xfc, !PT ;  /* 0x0000004013136812 */ /* 0x000fc400078efcff */
[----:B------:R-:W-:Y:S01]  /*86e10*/  LOP3.LUT P6, RZ, R29, 0x2, RZ, 0xc0, !PT ;  /* 0x000000021dff7812 */ /* 0x000fe200078cc0ff */
[----:B------:R1:W-:Y:S01]  /*86e20*/  @P3 STG.E desc[UR6][R16.64], R147 ;  /* 0x0000009310003986 */ /* 0x0003e2000c101906 */
[----:B------:R-:W-:Y:S01]  /*86e30*/  LOP3.LUT R19, R19, 0xffffff7f, RZ, 0xc0, !PT ;  /* 0xffffff7f13137812 */ /* 0x000fe200078ec0ff */
[----:B-1----:R-:W-:Y:S02]  /*86e40*/  IMAD.WIDE R16, R143, 0x4, R4 ;  /* 0x000000048f107825 */ /* 0x002fe400078e0204 */
[----:B------:R-:W3:Y:S08]  /*86e50*/  LDL.LU R147, [R1+0x1eb0] ;  /* 0x001eb00001937983 */ /* 0x000ef00000300800 */
[----:B------:R-:W-:-:S02]  /*86e60*/  @P6 LOP3.LUT R19, R19, 0x80, RZ, 0xfc, !PT ;  /* 0x0000008013136812 */ /* 0x000fc400078efcff */
[----:B------:R-:W-:Y:S01]  /*86e70*/  LOP3.LUT P6, RZ, R29, 0x1, RZ, 0xc0, !PT ;  /* 0x000000011dff7812 */ /* 0x000fe200078cc0ff */
[----:B----4-:R1:W-:Y:S01]  /*86e80*/  @P4 STG.E desc[UR6][R16.64], R145 ;  /* 0x0000009110004986 */ /* 0x0103e2000c101906 */
[----:B------:R-:W-:Y:S02]  /*86e90*/  LOP3.LUT P5, RZ, R28, 0x40000000, RZ, 0xc0, !PT ;  /* 0x400000001cff7812 */ /* 0x000fe400078ac0ff */
[----:B------:R-:W-:Y:S01]  /*86ea0*/  LOP3.LUT R19, R19, 0xfffffeff, RZ, 0xc0, !PT ;  /* 0xfffffeff13137812 */ /* 0x000fe200078ec0ff */
[----:B-1----:R-:W4:Y:S08]  /*86eb0*/  LDL.LU R145, [R1+0x1db0] ;  /* 0x001db00001917983 */ /* 0x002f300000300800 */
[----:B------:R-:W-:-:S02]  /*86ec0*/  @P6 LOP3.LUT R19, R19, 0x100, RZ, 0xfc, !PT ;  /* 0x0000010013136812 */ /* 0x000fc400078efcff */
[----:B------:R-:W-:Y:S01]  /*86ed0*/  LOP3.LUT P6, RZ, R28, 0x80000000, RZ, 0xc0, !PT ;  /* 0x800000001cff7812 */ /* 0x000fe200078cc0ff */
[----:B------:R-:W-:-:S05]  /*86ee0*/  IMAD.WIDE R16, R143, 0x4, R6 ;  /* 0x000000048f107825 */ /* 0x000fca00078e0206 */
[----:B------:R1:W-:Y:S02]  /*86ef0*/  @P5 STG.E desc[UR6][R16.64], R146 ;  /* 0x0000009210005986 */ /* 0x0003e4000c101906 */
[----:B-1----:R-:W-:Y:S02]  /*86f00*/  IMAD.WIDE R16, R143, 0x4, R8 ;  /* 0x000000048f107825 */ /* 0x002fe400078e0208 */
[----:B------:R-:W4:Y:S04]  /*86f10*/  LDL.LU R146, [R1+0x19b0] ;  /* 0x0019b00001927983 */ /* 0x000f280000300800 */
[----:B------:R1:W-:Y:S01]  /*86f20*/  @P6 STG.E desc[UR6][R16.64], R141 ;  /* 0x0000008d10006986 */ /* 0x0003e2000c101906 */
[----:B------:R-:W-:-:S03]  /*86f30*/  LOP3.LUT P6, RZ, R19, 0x100, RZ, 0xc0, !PT ;  /* 0x0000010013ff7812 */ /* 0x000fc600078cc0ff */
[----:B------:R-:W4:Y:S01]  /*86f40*/  LDL.LU R143, [R1+0x15b0] ;  /* 0x0015b000018f7983 */ /* 0x000f220000300800 */
[----:B-1----:R-:W-:-:S09]  /*86f50*/  IMAD.WIDE R16, R82, 0x4, R2 ;  /* 0x0000000452107825 */ /* 0x002fd200078e0202 */
        /* <DEDUP_REMOVED lines=14> */
[C---:B-1----:R-:W-:Y:S01]  /*87040*/  IMAD.WIDE R16, R150.reuse, 0x4, R2 ;  /* 0x0000000496107825 */ /* 0x042fe200078e0202 */
        /* <DEDUP_REMOVED lines=12> */
[----:B---3--:R1:W-:Y:S02]  /*87110*/  @P6 STG.E desc[UR6][R16.64], R148 ;  /* 0x0000009410006986 */ /* 0x0083e4000c101906 */
[----:B-1----:R-:W-:-:S05]  /*87120*/  IMAD.WIDE R16, R144, 0x4, R2 ;  /* 0x0000000490107825 */ /* 0x002fca00078e0202 */
[----:B------:R1:W-:Y:S02]  /*87130*/  @P0 STG.E desc[UR6][R16.64], R147 ;  /* 0x0000009310000986 */ /* 0x0003e4000c101906 */
[----:B-1----:R-:W-:-:S05]  /*87140*/  IMAD.WIDE R16, R144, 0x4, R4 ;  /* 0x0000000490107825 */ /* 0x002fca00078e0204 */
[----:B----4-:R1:W-:Y:S04]  /*87150*/  @P1 STG.E desc[UR6][R16.64], R145 ;  /* 0x0000009110001986 */ /* 0x0103e8000c101906 */
        /* <DEDUP_REMOVED lines=49> */
[----:B---3--:R1:W-:Y:S02]  /*87470*/  @P2 STG.E desc[UR6][R16.64], R145 ;  /* 0x0000009110002986 */ /* 0x0083e4000c101906 */
[----:B-1----:R-:W-:Y:S02]  /*87480*/  IMAD.WIDE R16, R141, 0x4, R8 ;  /* 0x000000048d107825 */ /* 0x002fe400078e0208 */
[----:B------:R-:W3:Y:S04]  /*87490*/  LDL.LU R141, [R1+0x2400] ;  /* 0x00240000018d7983 */ /* 0x000ee80000300800 */
[----:B------:R-:W3:Y:S01]  /*874a0*/  LDL.LU R79, [R1+0x5c4] ;  /* 0x0005c400014f7983 */ /* 0x000ee20000300800 */
[----:B------:R-:W-:-:S02]  /*874b0*/  LOP3.LUT P3, RZ, R29, 0x8000, RZ, 0xc0, !PT ;  /* 0x000080001dff7812 */ /* 0x000fc4000786c0ff */
[----:B------:R-:W-:Y:S01]  /*874c0*/  @P6 LOP3.LUT R20, R20, 0x80000000, RZ, 0xfc, !PT ;  /* 0x8000000014146812 */ /* 0x000fe200078efcff */
[----:B------:R-:W3:Y:S01]  /*874d0*/  LDL.LU R145, [R1+0x11b8] ;  /* 0x0011b80001917983 */ /* 0x000ee20000300800 */
[C---:B------:R-:W-:Y:S02]  /*874e0*/  LOP3.LUT P6, RZ, R29.reuse, 0x80000, RZ, 0xc0, !PT ;  /* 0x000800001dff7812 */ /* 0x040fe400078cc0ff */
[C---:B------:R-:W-:Y:S02]  /*874f0*/  LOP3.LUT P4, RZ, R29.reuse, 0x10000, RZ, 0xc0, !PT ;  /* 0x000100001dff7812 */ /* 0x040fe4000788c0ff */
[----:B------:R-:W-:Y:S02]  /*87500*/  LOP3.LUT P5, RZ, R29, 0x20000, RZ, 0xc0, !PT ;  /* 0x000200001dff7812 */ /* 0x000fe400078ac0ff */
[----:B------:R-:W-:-:S03]  /*87510*/  LOP3.LUT R19, R19, 0xfffffffe, RZ, 0xc0, !PT ;  /* 0xfffffffe13137812 */ /* 0x000fc600078ec0ff */
[----:B----4-:R2:W-:Y:S04]  /*87520*/  @P3 STG.E desc[UR6][R16.64], R146 ;  /* 0x0000009210003986 */ /* 0x0105e8000c101906 */
        /* <DEDUP_REMOVED lines=49> */
[----:B-1----:R-:W-:-:S05]  /*87840*/  IMAD.WIDE R16, R141, 0x4, R6 ;  /* 0x000000048d107825 */ /* 0x002fca00078e0206 */
[----:B----4-:R1:W-:Y:S02]  /*87850*/  @P3 STG.E desc[UR6][R16.64], R143 ;  /* 0x0000008f10003986 */ /* 0x0103e4000c101906 */
[----:B-1----:R-:W-:-:S05]  /*87860*/  IMAD.WIDE R16, R141, 0x4, R8 ;  /* 0x000000048d107825 */ /* 0x002fca00078e0208 */
        /* <DEDUP_REMOVED lines=36> */
[----:B------:R-:W2:Y:S08]  /*87ab0*/  LDL.LU R149, [R1+0x11c0] ;  /* 0x0011c00001957983 */ /* 0x000eb00000300800 */
[----:B------:R-:W-:-:S02]  /*87ac0*/  @P6 LOP3.LUT R20, R20, 0x400000, RZ, 0xfc, !PT ;  /* 0x0040000014146812 */ /* 0x000fc400078efcff */
[----:B------:R-:W-:Y:S01]  /*87ad0*/  LOP3.LUT P6, RZ, R30, 0x80, RZ, 0xc0, !PT ;  /* 0x000000801eff7812 */ /* 0x000fe200078cc0ff */
[----:B------:R-:W-:Y:S01]  /*87ae0*/  IMAD.WIDE R16, R146, 0x4, R6 ;  /* 0x0000000492107825 */ /* 0x000fe200078e0206 */
[----:B------:R-:W-:Y:S02]  /*87af0*/  LOP3.LUT R20, R20, 0xff7fffff, RZ, 0xc0, !PT ;  /* 0xff7fffff14147812 */ /* 0x000fe400078ec0ff */
[----:B------:R-:W-:Y:S02]  /*87b00*/  LOP3.LUT P4, RZ, R30, 0x8, RZ, 0xc0, !PT ;  /* 0x000000081eff7812 */ /* 0x000fe4000788c0ff */
[----:B---3--:R1:W-:Y:S07]  /*87b10*/  @P3 STG.E desc[UR6][R16.64], R145 ;  /* 0x0000009110003986 */ /* 0x0083ee000c101906 */
[----:B------:R-:W-:-:S02]  /*87b20*/  @P6 LOP3.LUT R20, R20, 0x800000, RZ, 0xfc, !PT ;  /* 0x0080000014146812 */ /* 0x000fc400078efcff */
[C---:B------:R-:W-:Y:S01]  /*87b30*/  LOP3.LUT P6, RZ, R30.reuse, 0x40, RZ, 0xc0, !PT ;  /* 0x000000401eff7812 */ /* 0x040fe200078cc0ff */
[----:B-1----:R-:W3:Y:S01]  /*87b40*/  LDL.LU R145, [R1+0x2410] ;  /* 0x0024100001917983 */ /* 0x002ee20000300800 */
[----:B------:R-:W-:-:S03]  /*87b50*/  LOP3.LUT P5, RZ, R30, 0x10, RZ, 0xc0, !PT ;  /* 0x000000101eff7812 */ /* 0x000fc600078ac0ff */
[----:B------:R-:W3:Y:S01]  /*87b60*/  LDL.LU R150, [R1+0xdc0] ;  /* 0x000dc00001967983 */ /* 0x000ee20000300800 */
[----:B------:R-:W-:Y:S01]  /*87b70*/  LOP3.LUT R20, R20, 0xfeffffff, RZ, 0xc0, !PT ;  /* 0xfeffffff14147812 */ /* 0x000fe200078ec0ff */
[----:B------:R-:W-:Y:S02]  /*87b80*/  IMAD.WIDE R16, R146, 0x4, R8 ;  /* 0x0000000492107825 */ /* 0x000fe400078e0208 */
[----:B------:R-:W3:Y:S04]  /*87b90*/  LDL.LU R148, [R1+0x9d0] ;  /* 0x0009d00001947983 */ /* 0x000ee80000300800 */
[----:B------:R-:W-:Y:S02]  /*87ba0*/  @P6 LOP3.LUT R20, R20, 0x1000000, RZ, 0xfc, !PT ;  /* 0x0100000014146812 */ /* 0x000fe400078efcff */
[----:B------:R-:W-:Y:S01]  /*87bb0*/  LOP3.LUT P6, RZ, R30, 0x20, RZ, 0xc0, !PT ;  /* 0x000000201eff7812 */ /* 0x000fe200078cc0ff */
[----:B----4-:R1:W-:Y:S02]  /*87bc0*/  @P4 STG.E desc[UR6][R16.64], R144 ;  /* 0x0000009010004986 */ /* 0x0103e4000c101906 */
        /* <DEDUP_REMOVED lines=30> */
[----:B---3--:R-:W-:Y:S01]  /*87db0*/  IMAD.WIDE R16, R145, 0x4, R2 ;  /* 0x0000000491107825 */ /* 0x008fe200078e0202 */
        /* <DEDUP_REMOVED lines=67> */
[----:B------:R-:W-:Y:S01]  /*881f0*/  LOP3.LUT R20, R20, 0xfffeffff, RZ, 0xc0, !PT ;  /* 0xfffeffff14147812 */ /* 0x000fe200078ec0ff */
        /* <DEDUP_REMOVED lines=12> */
[----:B------:R-:W-:-:S02]  /*882c0*/  @P6 LOP3.LUT R20, R20, 0x10000, RZ, 0xfc, !PT ;  /* 0x0001000014146812 */ /* 0x000fc400078efcff */
        /* <DEDUP_REMOVED lines=29> */
[----:B------:R1:W-:Y:S02]  /*884a0*/  @P6 STG.E desc[UR6][R16.64], R148 ;  /* 0x0000009410006986 */ /* 0x0003e4000c101906 */
[----:B-1----:R-:W-:-:S05]  /*884b0*/  IMAD.WIDE R16, R144, 0x4, R4 ;  /* 0x0000000490107825 */ /* 0x002fca00078e0204 */
[----:B------:R1:W-:Y:S02]  /*884c0*/  @P0 STG.E desc[UR6][R16.64], R147 ;  /* 0x0000009310000986 */ /* 0x0003e4000c101906 */
[----:B-1----:R-:W-:-:S05]  /*884d0*/  IMAD.WIDE R16, R144, 0x4, R6 ;  /* 0x0000000490107825 */ /* 0x002fca00078e0206 */
[----:B------:R1:W-:Y:S02]  /*884e0*/  @P1 STG.E desc[UR6][R16.64], R145 ;  /* 0x0000009110001986 */ /* 0x0003e4000c101906 */
[----:B-1----:R-:W-:Y:S02]  /*884f0*/  IMAD.WIDE R16, R144, 0x4, R8 ;  /* 0x0000000490107825 */ /* 0x002fe400078e0208 */
[----:B------:R-:W4:Y:S01]  /*88500*/  LDL.LU R144, [R1+0x1dc] ;  /* 0x0001dc0001907983 */ /* 0x000f220000300800 */
[C---:B------:R-:W-:Y:S02]  /*88510*/  LOP3.LUT P2, RZ, R31.reuse, 0x8, RZ, 0xc0, !PT ;  /* 0x000000081fff7812 */ /* 0x040fe4000784c0ff */
[C---:B------:R-:W-:Y:S02]  /*88520*/  LOP3.LUT P3, RZ, R31.reuse, 0x10, RZ, 0xc0, !PT ;  /* 0x000000101fff7812 */ /* 0x040fe4000786c0ff */
[C---:B------:R-:W-:Y:S02]  /*88530*/  LOP3.LUT P4, RZ, R31.reuse, 0x20, RZ, 0xc0, !PT ;  /* 0x000000201fff7812 */ /* 0x040fe4000788c0ff */
[----:B------:R-:W-:-:S07]  /*88540*/  LOP3.LUT P5, RZ, R31, 0x40, RZ, 0xc0, !PT ;  /* 0x000000401fff7812 */ /* 0x000fce00078ac0ff */
[----:B--2---:R1:W-:Y:S04]  /*88550*/  @P2 STG.E desc[UR6][R16.64], R143 ;  /* 0x0000008f10002986 */ /* 0x0043e8000c101906 */
[----:B-1----:R-:W2:Y:S01]  /*88560*/  LDL.LU R143, [R1+0x1dd0] ;  /* 0x001dd000018f7983 */ /* 0x002ea20000300800 */
[----:B---3--:R-:W-:-:S05]  /*88570*/  IMAD.WIDE R16, R146, 0x4, R2 ;  /* 0x0000000492107825 */ /* 0x008fca00078e0202 */
[----:B------:R1:W-:Y:S02]  /*88580*/  @P3 STG.E desc[UR6][R16.64], R141 ;  /* 0x0000008d10003986 */ /* 0x0003e4000c101906 */
[C---:B-1----:R-:W-:Y:S02]  /*88590*/  IMAD.WIDE R16, R146.reuse, 0x4, R4 ;  /* 0x0000000492107825 */ /* 0x042fe400078e0204 */
[----:B------:R-:W3:Y:S04]  /*885a0*/  LDL.LU R141, [R1+0x19d0] ;  /* 0x0019d000018d7983 */ /* 0x000ee80000300800 */
[----:B----4-:R1:W-:Y:S02]  /*885b0*/  @P4 STG.E desc[UR6][R16.64], R142 ;  /* 0x0000008e10004986 */ /* 0x0103e4000c101906 */
[----:B-1----:R-:W-:-:S02]  /*885c0*/  IMAD.WIDE R16, R146, 0x4, R6 ;  /* 0x0000000492107825 */ /* 0x002fc400078e0206 */
[----:B------:R-:W4:Y:S04]  /*885d0*/  LDL.LU R142, [R1+0x15d0] ;  /* 0x0015d000018e7983 */ /* 0x000f280000300800 */
[----:B------:R1:W-:Y:S04]  /*885e0*/  @P5 STG.E desc[UR6][R16.64], R140 ;  /* 0x0000008c10005986 */ /* 0x0003e8000c101906 */
[----:B-1----:R-:W2:Y:S04]  /*885f0*/  LDL.LU R140, [R1+0x242c] ;  /* 0x00242c00018c7983 */ /* 0x002ea80000300800 */
[----:B------:R-:W4:Y:S04]  /*88600*/  LDL.LU R82, [R1+0x2430] ;  /* 0x0024300001527983 */ /* 0x000f280000300800 */
[----:B------:R-:W4:Y:S04]  /*88610*/  LDL.LU R241, [R1+0x11d0] ;  /* 0x0011d00001f17983 */ /* 0x000f280000300800 */
[----:B------:R-:W4:Y:S01]  /*88620*/  LDL.LU R245, [R1+0xdd0] ;  /* 0x000dd00001f57983 */ /* 0x000f220000300800 */
[----:B------:R-:W-:-:S03]  /*88630*/  LOP3.LUT P2, RZ, R31, 0x80, RZ, 0xc0, !PT ;  /* 0x000000801fff7812 */ /* 0x000fc6000784c0ff */
[----:B------:R-:W4:Y:S01]  /*88640*/  LDL.LU R240, [R1+0x9e0] ;  /* 0x0009e00001f07983 */ /* 0x000f220000300800 */
[----:B------:R-:W-:-:S03]  /*88650*/  IMAD.WIDE R16, R146, 0x4, R8 ;  /* 0x0000000492107825 */ /* 0x000fc600078e0208 */
[----:B------:R-:W4:Y:S01]  /*88660*/  LDL.LU R150, [R1+0x2434] ;  /* 0x0024340001967983 */ /* 0x000f220000300800 */
[C---:B------:R-:W-:Y:S02]  /*88670*/  LOP3.LUT P3, RZ, R31.reuse, 0x100, RZ, 0xc0, !PT ;  /* 0x000001001fff7812 */ /* 0x040fe4000786c0ff */
[C---:B------:R-:W-:Y:S02]  /*88680*/  LOP3.LUT P4, RZ, R31.reuse, 0x200, RZ, 0xc0, !PT ;  /* 0x000002001fff7812 */ /* 0x040fe4000788c0ff */
[C---:B------:R-:W-:Y:S01]  /*88690*/  LOP3.LUT P5, RZ, R31.reuse, 0x400, RZ, 0xc0, !PT ;  /* 0x000004001fff7812 */ /* 0x040fe200078ac0ff */
[----:B------:R1:W-:Y:S04]  /*886a0*/  @P2 STG.E desc[UR6][R16.64], R144 ;  /* 0x0000009010002986 */ /* 0x0003e8000c101906 */
        /* <DEDUP_REMOVED lines=85> */
[----:B--2---:R3:W-:Y:S02]  /*88c00*/  @P3 STG.E desc[UR6][R16.64], R141 ;  /* 0x0000008d10003986 */ /* 0x0047e4000c101906 */
[----:B---3--:R-:W-:-:S05]  /*88c10*/  IMAD.WIDE R16, R143, 0x4, R2 ;  /* 0x000000048f107825 */ /* 0x008fca00078e0202 */
[----:B------:R1:W-:Y:S02]  /*88c20*/  @P4 STG.E desc[UR6][R16.64], R142 ;  /* 0x0000008e10004986 */ /* 0x0003e4000c101906 */
[----:B-1----:R-:W-:-:S05]  /*88c30*/  IMAD.WIDE R16, R143, 0x4, R4 ;  /* 0x000000048f107825 */ /* 0x002fca00078e0204 */
[----:B----4-:R1:W-:Y:S04]  /*88c40*/  @P5 STG.E desc[UR6][R16.64], R140 ;  /* 0x0000008c10005986 */ /* 0x0103e8000c101906 */
        /* <DEDUP_REMOVED lines=24> */
[----:B------:R-:W2:Y:S01]  /*88dd0*/  LDL.LU R244, [R1+0x19dc] ;  /* 0x0019dc0001f47983 */ /* 0x000ea20000300800 */
[----:B------:R-:W-:-:S02]  /*88de0*/  LOP3.LUT R21, R21, 0xdfffffff, RZ, 0xc0, !PT ;  /* 0xdfffffff15157812 */ /* 0x000fc400078ec0ff */
[----:B------:R-:W-:Y:S01]  /*88df0*/  LOP3.LUT P3, RZ, R31, 0x8000000, RZ, 0xc0, !PT ;  /* 0x080000001fff7812 */ /* 0x000fe2000786c0ff */
[----:B------:R-:W2:Y:S01]  /*88e00*/  LDL.LU R82, [R1+0x15dc] ;  /* 0x0015dc0001527983 */ /* 0x000ea20000300800 */
[----:B------:R-:W-:Y:S02]  /*88e10*/  @P6 LOP3.LUT R21, R21, 0x20000000, RZ, 0xfc, !PT ;  /* 0x2000000015156812 */ /* 0x000fe400078efcff */
[----:B------:R-:W-:Y:S01]  /*88e20*/  LOP3.LUT P6, RZ, R155, 0x2, RZ, 0xc0, !PT ;  /* 0x000000029bff7812 */ /* 0x000fe200078cc0ff */
[----:B------:R-:W-:Y:S01]  /*88e30*/  IMAD.WIDE R16, R143, 0x4, R8 ;  /* 0x000000048f107825 */ /* 0x000fe200078e0208 */
[----:B------:R-:W2:Y:S04]  /*88e40*/  LDL.LU R151, [R1+0xddc] ;  /* 0x000ddc0001977983 */ /* 0x000ea80000300800 */
[----:B------:R-:W2:Y:S01]  /*88e50*/  LDL.LU R149, [R1+0x9ec] ;  /* 0x0009ec0001957983 */ /* 0x000ea20000300800 */
[----:B------:R-:W-:-:S03]  /*88e60*/  LOP3.LUT R21, R21, 0xbfffffff, RZ, 0xc0, !PT ;  /* 0xbfffffff15157812 */ /* 0x000fc600078ec0ff */
[----:B------:R-:W2:Y:S04]  /*88e70*/  LDL.LU R150, [R1+0x5ec] ;  /* 0x0005ec0001967983 */ /* 0x000ea80000300800 */
[----:B------:R-:W2:Y:S04]  /*88e80*/  LDL.LU R148, [R1+0x2448] ;  /* 0x0024480001947983 */ /* 0x000ea80000300800 */
[----:B------:R-:W2:Y:S04]  /*88e90*/  LDL.LU R147, [R1+0x1ec] ;  /* 0x0001ec0001937983 */ /* 0x000ea80000300800 */
[----:B------:R-:W2:Y:S04]  /*88ea0*/  LDL.LU R143, [R1+0x244c] ;  /* 0x00244c00018f7983 */ /* 0x000ea80000300800 */
[----:B---3--:R1:W-:Y:S01]  /*88eb0*/  @P3 STG.E desc[UR6][R16.64], R79 ;  /* 0x0000004f10003986 */ /* 0x0083e2000c101906 */
[----:B------:R-:W-:-:S02]  /*88ec0*/  @P6 LOP3.LUT R21, R21, 0x40000000, RZ, 0xfc, !PT ;  /* 0x4000000015156812 */ /* 0x000fc400078efcff */
[----:B------:R-:W-:Y:S01]  /*88ed0*/  LOP3.LUT P6, RZ, R155, 0x1, RZ, 0xc0, !PT ;  /* 0x000000019bff7812 */ /* 0x000fe200078cc0ff */
[----:B-1----:R-:W3:Y:S01]  /*88ee0*/  LDL.LU R79, [R1+0x11dc] ;  /* 0x0011dc00014f7983 */ /* 0x002ee20000300800 */
[----:B------:R-:W-:-:S11]  /*88ef0*/  LOP3.LUT R21, R21, 0x7fffffff, RZ, 0xc0, !PT ;  /* 0x7fffffff15157812 */ /* 0x000fd600078ec0ff */
[----:B------:R-:W-:Y:S02]  /*88f00*/  @P6 LOP3.LUT R21, R21, 0x80000000, RZ, 0xfc, !PT ;  /* 0x8000000015156812 */ /* 0x000fe400078efcff */
[C---:B------:R-:W-:Y:S02]  /*88f10*/  LOP3.LUT P6, RZ, R31.reuse, 0x80000000, RZ, 0xc0, !PT ;  /* 0x800000001fff7812 */ /* 0x040fe400078cc0ff */
[C---:B------:R-:W-:Y:S02]  /*88f20*/  LOP3.LUT P4, RZ, R31.reuse, 0x10000000, RZ, 0xc0, !PT ;  /* 0x100000001fff7812 */ /* 0x040fe4000788c0ff */
[----:B------:R-:W-:Y:S01]  /*88f30*/  LOP3.LUT P5, RZ, R31, 0x20000000, RZ, 0xc0, !PT ;  /* 0x200000001fff7812 */ /* 0x000fe200078ac0ff */
[----:B----4-:R-:W-:Y:S01]  /*88f40*/  IMAD.WIDE R16, R141, 0x4, R2 ;  /* 0x000000048d107825 */ /* 0x010fe200078e0202 */
[----:B------:R-:W-:-:S07]  /*88f50*/  LOP3.LUT R20, R20, 0xfffffffe, RZ, 0xc0, !PT ;  /* 0xfffffffe14147812 */ /* 0x000fce00078ec0ff */
[----:B------:R-:W-:Y:S02]  /*88f60*/  @P6 LOP3.LUT R20, R20, 0x1, RZ, 0xfc, !PT ;  /* 0x0000000114146812 */ /* 0x000fe400078efcff */
[----:B------:R-:W-:Y:S01]  /*88f70*/  LOP3.LUT P6, RZ, R31, 0x40000000, RZ, 0xc0, !PT ;  /* 0x400000001fff7812 */ /* 0x000fe200078cc0ff */
[----:B------:R1:W-:Y:S02]  /*88f80*/  @P4 STG.E desc[UR6][R16.64], R145 ;  /* 0x0000009110004986 */ /* 0x0003e4000c101906 */
[C---:B-1----:R-:W-:Y:S02]  /*88f90*/  IMAD.WIDE R16, R141.reuse, 0x4, R4 ;  /* 0x000000048d107825 */ /* 0x042fe400078e0204 */
[----:B------:R-:W4:Y:S04]  /*88fa0*/  LDL.LU R145, [R1+0x1de0] ;  /* 0x001de00001917983 */ /* 0x000f280000300800 */
[----:B------:R1:W-:Y:S02]  /*88fb0*/  @P5 STG.E desc[UR6][R16.64], R146 ;  /* 0x0000009210005986 */ /* 0x0003e4000c101906 */
[----:B-1----:R-:W-:-:S02]  /*88fc0*/  IMAD.WIDE R16, R141, 0x4, R6 ;  /* 0x000000048d107825 */ /* 0x002fc400078e0206 */
[----:B------:R-:W4:Y:S04]  /*88fd0*/  LDL.LU R146, [R1+0x19e0] ;  /* 0x0019e00001927983 */ /* 0x000f280000300800 */
[----:B------:R1:W-:Y:S01]  /*88fe0*/  @P6 STG.E desc[UR6][R16.64], R144 ;  /* 0x0000009010006986 */ /* 0x0003e2000c101906 */
[----:B------:R-:W-:Y:S01]  /*88ff0*/  LOP3.LUT P6, RZ, R20, 0x1, RZ, 0xc0, !PT ;  /* 0x0000000114ff7812 */ /* 0x000fe200078cc0ff */
[----:B-1----:R-:W-:Y:S02]  /*89000*/  IMAD.WIDE R16, R141, 0x4, R8 ;  /* 0x000000048d107825 */ /* 0x002fe400078e0208 */
[----:B------:R-:W4:Y:S10]  /*89010*/  LDL.LU R144, [R1+0x15e0] ;  /* 0x0015e00001907983 */ /* 0x000f340000300800 */
[----:B------:R1:W-:Y:S01]  /*89020*/  @P6 STG.E desc[UR6][R16.64], R142 ;  /* 0x0000008e10006986 */ /* 0x0003e2000c101906 */
[----:B------:R-:W-:-:S03]  /*89030*/  LOP3.LUT P6, RZ, R21, 0x80000000, RZ, 0xc0, !PT ;  /* 0x8000000015ff7812 */ /* 0x000fc600078cc0ff */
[----:B------:R-:W4:Y:S01]  /*89040*/  LDL.LU R141, [R1+0x11e0] ;  /* 0x0011e000018d7983 */ /* 0x000f220000300800 */
        /* <DEDUP_REMOVED lines=36> */
[----:B------:R1:W-:Y:S02]  /*89290*/  @P3 STG.E desc[UR6][R16.64], R144 ;  /* 0x0000009010003986 */ /* 0x0003e4000c101906 */
[----:B-1----:R-:W-:Y:S02]  /*892a0*/  IMAD.WIDE R16, R143, 0x4, R8 ;  /* 0x000000048f107825 */ /* 0x002fe400078e0208 */
[----:B------:R-:W4:Y:S04]  /*892b0*/  LDL.LU R143, [R1+0x9f0] ;  /* 0x0009f000018f7983 */ /* 0x000f280000300800 */
[----:B------:R1:W-:Y:S04]  /*892c0*/  @P4 STG.E desc[UR6][R16.64], R141 ;  /* 0x0000008d10004986 */ /* 0x0003e8000c101906 */
[----:B-1----:R-:W3:Y:S04]  /*892d0*/  LDL.LU R141, [R1+0x5f0] ;  /* 0x0005f000018d7983 */ /* 0x002ee80000300800 */
[----:B------:R-:W3:Y:S04]  /*892e0*/  LDL.LU R246, [R1+0x1f0] ;  /* 0x0001f00001f67983 */ /* 0x000ee80000300800 */
[----:B------:R-:W3:Y:S04]  /*892f0*/  LDL.LU R241, [R1+0x1de4] ;  /* 0x001de40001f17983 */ /* 0x000ee80000300800 */
[----:B------:R-:W3:Y:S01]  /*89300*/  LDL.LU R245, [R1+0x19e4] ;  /* 0x0019e40001f57983 */ /* 0x000ee20000300800 */
[----:B--2---:R-:W-:-:S05]  /*89310*/  IMAD.WIDE R16, R142, 0x4, R2 ;  /* 0x000000048e107825 */ /* 0x004fca00078e0202 */
[----:B------:R1:W-:Y:S04]  /*89320*/  @P5 STG.E desc[UR6][R16.64], R140 ;  /* 0x0000008c10005986 */ /* 0x0003e8000c101906 */
[----:B-1----:R-:W2:Y:S04]  /*89330*/  LDL.LU R140, [R1+0x2454] ;  /* 0x00245400018c7983 */ /* 0x002ea80000300800 */
[----:B------:R-:W2:Y:S01]  /*89340*/  LDL.LU R240, [R1+0x15e4] ;  /* 0x0015e40001f07983 */ /* 0x000ea20000300800 */
[----:B------:R-:W-:Y:S02]  /*89350*/  LOP3.LUT P6, RZ, R155, 0x2000000, RZ, 0xc0, !PT ;  /* 0x020000009bff7812 */ /* 0x000fe400078cc0ff */
[----:B------:R-:W-:Y:S01]  /*89360*/  LOP3.LUT R21, R21, 0xfffdffff, RZ, 0xc0, !PT ;  /* 0xfffdffff15157812 */ /* 0x000fe200078ec0ff */
[----:B------:R-:W2:Y:S04]  /*89370*/  LDL.LU R244, [R1+0x11e4] ;  /* 0x0011e40001f47983 */ /* 0x000ea80000300800 */
[----:B------:R-:W2:Y:S04]  /*89380*/  LDL.LU R82, [R1+0xde4] ;  /* 0x000de40001527983 */ /* 0x000ea80000300800 */
[----:B------:R-:W2:Y:S02]  /*89390*/  LDL.LU R83, [R1+0x9f4] ;  /* 0x0009f40001537983 */ /* 0x000ea40000300800 */
[----:B------:R-:W-:-:S02]  /*893a0*/  @P6 LOP3.LUT R21, R21, 0x20000, RZ, 0xfc, !PT ;  /* 0x0002000015156812 */ /* 0x000fc400078efcff */
        /* <DEDUP_REMOVED lines=9> */
[----:B------:R-:W2:Y:S01]  /*89440*/  LDL.LU R147, [R1+0x15e8] ;  /* 0x0015e80001937983 */ /* 0x000ea20000300800 */
[----:B------:R-:W-:-:S03]  /*89450*/  LOP3.LUT P2, RZ, R155, 0x2000, RZ, 0xc0, !PT ;  /* 0x000020009bff7812 */ /* 0x000fc6000784c0ff */
[----:B------:R-:W2:Y:S01]  /*89460*/  LDL.LU R145, [R1+0x245c] ;  /* 0x00245c0001917983 */ /* 0x000ea20000300800 */
[C---:B------:R-:W-:Y:S01]  /*89470*/  LOP3.LUT P3, RZ, R155.reuse, 0x4000, RZ, 0xc0, !PT ;  /* 0x000040009bff7812 */ /* 0x040fe2000786c0ff */
[----:B------:R-:W-:Y:S01]  /*89480*/  IMAD.WIDE R16, R142, 0x4, R4 ;  /* 0x000000048e107825 */ /* 0x000fe200078e0204 */
[----:B------:R-:W-:Y:S01]  /*89490*/  LOP3.LUT P4, RZ, R155, 0x8000, RZ, 0xc0, !PT ;  /* 0x000080009bff7812 */ /* 0x000fe2000788c0ff */
[----:B------:R-:W2:Y:S02]  /*894a0*/  LDL.LU R146, [R1+0x11e8] ;  /* 0x0011e80001927983 */ /* 0x000ea40000300800 */
[----:B------:R-:W-:Y:S02]  /*894b0*/  @P6 LOP3.LUT R21, R21, 0x80000, RZ, 0xfc, !PT ;  /* 0x0008000015156812 */ /* 0x000fe400078efcff */
        /* <DEDUP_REMOVED lines=18> */
[----:B----4-:R1:W-:Y:S02]  /*895e0*/  @P2 STG.E desc[UR6][R16.64], R143 ;  /* 0x0000008f10002986 */ /* 0x0103e4000c101906 */
[C---:B-1----:R-:W-:Y:S02]  /*895f0*/  IMAD.WIDE R16, R142.reuse, 0x4, R6 ;  /* 0x000000048e107825 */ /* 0x042fe400078e0206 */
[----:B------:R-:W4:Y:S04]  /*89600*/  LDL.LU R143, [R1+0x9f8] ;  /* 0x0009f800018f7983 */ /* 0x000f280000300800 */
[----:B---3--:R1:W-:Y:S02]  /*89610*/  @P3 STG.E desc[UR6][R16.64], R141 ;  /* 0x0000008d10003986 */ /* 0x0083e4000c101906 */
[----:B-1----:R-:W-:-:S02]  /*89620*/  IMAD.WIDE R16, R142, 0x4, R8 ;  /* 0x000000048e107825 */ /* 0x002fc400078e0208 */
[----:B------:R-:W3:Y:S04]  /*89630*/  LDL.LU R141, [R1+0x5f8] ;  /* 0x0005f800018d7983 */ /* 0x000ee80000300800 */
[----:B------:R2:W-:Y:S04]  /*89640*/  @P4 STG.E desc[UR6][R16.64], R246 ;  /* 0x000000f610004986 */ /* 0x0005e8000c101906 */
[----:B------:R-:W4:Y:S01]  /*89650*/  LDL.LU R142, [R1+0x2460] ;  /* 0x00246000018e7983 */ /* 0x000f220000300800 */
        /* <DEDUP_REMOVED lines=38> */
[----:B----4-:R-:W-:-:S05]  /*898c0*/  IMAD.WIDE R16, R142, 0x4, R2 ;  /* 0x000000048e107825 */ /* 0x010fca00078e0202 */
[----:B------:R1:W-:Y:S01]  /*898d0*/  @P2 STG.E desc[UR6][R16.64], R144 ;  /* 0x0000009010002986 */ /* 0x0003e2000c101906 */
[----:B------:R-:W-:Y:S01]  /*898e0*/  LOP3.LUT P5, RZ, R155, 0x80000000, RZ, 0xc0, !PT ;  /* 0x800000009bff7812 */ /* 0x000fe200078ac0ff */
[----:B-1----:R-:W-:-:S05]  /*898f0*/  IMAD.WIDE R16, R142, 0x4, R4 ;  /* 0x000000048e107825 */ /* 0x002fca00078e0204 */
[----:B------:R1:W-:Y:S02]  /*89900*/  @P3 STG.E desc[UR6][R16.64], R143 ;  /* 0x0000008f10003986 */ /* 0x0003e4000c101906 */
[----:B-1----:R-:W-:-:S05]  /*89910*/  IMAD.WIDE R16, R142, 0x4, R6 ;  /* 0x000000048e107825 */ /* 0x002fca00078e0206 */
[----:B---3--:R1:W-:Y:S02]  /*89920*/  @P4 STG.E desc[UR6][R16.64], R141 ;  /* 0x0000008d10004986 */ /* 0x0083e4000c101906 */
[----:B-1----:R-:W-:-:S05]  /*89930*/  IMAD.WIDE R16, R142, 0x4, R8 ;  /* 0x000000048e107825 */ /* 0x002fca00078e0208 */
[----:B--2---:R1:W-:Y:S04]  /*89940*/  @P5 STG.E desc[UR6][R16.64], R140 ;  /* 0x0000008c10005986 */ /* 0x0043e8000c101906 */
        /* <DEDUP_REMOVED lines=27> */
[----:B------:R-:W2:Y:S04]  /*89b00*/  LDL.LU R83, [R1+0x1df0] ;  /* 0x001df00001537983 */ /* 0x000ea80000300800 */
[----:B------:R-:W2:Y:S01]  /*89b10*/  LDL.LU R149, [R1+0x246c] ;  /* 0x00246c0001957983 */ /* 0x000ea20000300800 */
[----:B------:R-:W-:-:S02]  /*89b20*/  @P6 LOP3.LUT R21, R21, 0x2000, RZ, 0xfc, !PT ;  /* 0x0000200015156812 */ /* 0x000fc400078efcff */
[----:B------:R-:W-:Y:S01]  /*89b30*/  LOP3.LUT P6, RZ, R156, 0x80, RZ, 0xc0, !PT ;  /* 0x000000809cff7812 */ /* 0x000fe200078cc0ff */
[----:B------:R-:W2:Y:S01]  /*89b40*/  LDL.LU R79, [R1+0x19f0] ;  /* 0x0019f000014f7983 */ /* 0x000ea20000300800 */
[----:B------:R-:W-:-:S03]  /*89b50*/  LOP3.LUT R21, R21, 0xffffbfff, RZ, 0xc0, !PT ;  /* 0xffffbfff15157812 */ /* 0x000fc600078ec0ff */
[----:B------:R-:W2:Y:S01]  /*89b60*/  LDL.LU R151, [R1+0x15f0] ;  /* 0x0015f00001977983 */ /* 0x000ea20000300800 */
[C---:B------:R-:W-:Y:S02]  /*89b70*/  LOP3.LUT P3, RZ, R156.reuse, 0x2, RZ, 0xc0, !PT ;  /* 0x000000029cff7812 */ /* 0x040fe4000786c0ff */
[----:B------:R-:W-:Y:S01]  /*89b80*/  LOP3.LUT P4, RZ, R156, 0x4, RZ, 0xc0, !PT ;  /* 0x000000049cff7812 */ /* 0x000fe2000788c0ff */
[----:B------:R-:W-:Y:S01]  /*89b90*/  IMAD.WIDE R16, R144, 0x4, R4 ;  /* 0x0000000490107825 */ /* 0x000fe200078e0204 */
[----:B------:R-:W2:Y:S03]  /*89ba0*/  LDL.LU R150, [R1+0x11f0] ;  /* 0x0011f00001967983 */ /* 0x000ea60000300800 */
[----:B------:R-:W-:Y:S02]  /*89bb0*/  @P6 LOP3.LUT R21, R21, 0x4000, RZ, 0xfc, !PT ;  /* 0x0000400015156812 */ /* 0x000fe400078efcff */
[----:B------:R-:W-:-:S02]  /*89bc0*/  LOP3.LUT P6, RZ, R156, 0x40, RZ, 0xc0, !PT ;  /* 0x000000409cff7812 */ /* 0x000fc400078cc0ff */
[----:B------:R-:W-:Y:S02]  /*89bd0*/  LOP3.LUT R21, R21, 0xffff7fff, RZ, 0xc0, !PT ;  /* 0xffff7fff15157812 */ /* 0x000fe400078ec0ff */
[----:B------:R-:W-:-:S09]  /*89be0*/  LOP3.LUT P5, RZ, R156, 0x8, RZ, 0xc0, !PT ;  /* 0x000000089cff7812 */ /* 0x000fd200078ac0ff */
[----:B------:R-:W-:Y:S02]  /*89bf0*/  @P6 LOP3.LUT R21, R21, 0x8000, RZ, 0xfc, !PT ;  /* 0x0000800015156812 */ /* 0x000fe400078efcff */
[----:B------:R-:W-:Y:S01]  /*89c00*/  LOP3.LUT P6, RZ, R156, 0x20, RZ, 0xc0, !PT ;  /* 0x000000209cff7812 */ /* 0x000fe200078cc0ff */
[----:B---3--:R1:W-:Y:S01]  /*89c10*/  @P3 STG.E desc[UR6][R16.64], R145 ;  /* 0x0000009110003986 */ /* 0x0083e2000c101906 */
[----:B------:R-:W-:Y:S01]  /*89c20*/  LOP3.LUT R21, R21, 0xfffeffff, RZ, 0xc0, !PT ;  /* 0xfffeffff15157812 */ /* 0x000fe200078ec0ff */
[----:B-1----:R-:W-:-:S10]  /*89c30*/  IMAD.WIDE R16, R144, 0x4, R6 ;  /* 0x0000000490107825 */ /* 0x002fd400078e0206 */
[----:B------:R-:W-:Y:S02]  /*89c40*/  @P6 LOP3.LUT R21, R21, 0x10000, RZ, 0xfc, !PT ;  /* 0x0001000015156812 */ /* 0x000fe400078efcff */
[----:B------:R-:W-:Y:S01]  /*89c50*/  LOP3.LUT P6, RZ, R156, 0x10, RZ, 0xc0, !PT ;  /* 0x000000109cff7812 */ /* 0x000fe200078cc0ff */
[----:B----4-:R1:W-:Y:S04]  /*89c60*/  @P4 STG.E desc[UR6][R16.64], R146 ;  /* 0x0000009210004986 */ /* 0x0103e8000c101906 */
[----:B-1----:R-:W3:Y:S01]  /*89c70*/  LDL.LU R146, [R1+0x2470] ;  /* 0x0024700001927983 */ /* 0x002ee20000300800 */
        /* <DEDUP_REMOVED lines=36> */
[----:B---3--:R-:W-:-:S08]  /*89ec0*/  IMAD.WIDE R16, R146, 0x4, R2 ;  /* 0x0000000492107825 */ /* 0x008fd000078e0202 */
        /* <DEDUP_REMOVED lines=39> */
[----:B------:R-:W-:-:S03]  /*8a140*/  LOP3.LUT P5, RZ, R156, 0x1000000, RZ, 0xc0, !PT ;  /* 0x010000009cff7812 */ /* 0x000fc600078ac0ff */
[----:B------:R-:W4:Y:S01]  /*8a150*/  LDL.LU R145, [R1+0x19fc] ;  /* 0x0019fc0001917983 */ /* 0x000f220000300800 */
[----:B------:R-:W-:Y:S02]  /*8a160*/  LOP3.LUT P6, RZ, R157, 0x2, RZ, 0xc0, !PT ;  /* 0x000000029dff7812 */ /* 0x000fe400078cc0ff */
[----:B------:R-:W-:Y:S01]  /*8a170*/  LOP3.LUT R21, R21, 0xfffffffd, RZ, 0xc0, !PT ;  /* 0xfffffffd15157812 */ /* 0x000fe200078ec0ff */
[----:B---3--:R2:W-:Y:S10]  /*8a180*/  @P2 STG.E desc[UR6][R16.64], R146 ;  /* 0x0000009210002986 */ /* 0x0085f4000c101906 */
        /* <DEDUP_REMOVED lines=15> */
[----:B------:R1:W-:Y:S02]  /*8a280*/  @P4 STG.E desc[UR6][R16.64], R141 ;  /* 0x0000008d10004986 */ /* 0x0003e4000c101906 */
[----:B-1----:R-:W-:-:S02]  /*8a290*/  IMAD.WIDE R16, R140, 0x4, R6 ;  /* 0x000000048c107825 */ /* 0x002fc400078e0206 */
[----:B------:R-:W3:Y:S04]  /*8a2a0*/  LDL.LU R141, [R1+0x11fc] ;  /* 0x0011fc00018d7983 */ /* 0x000ee80000300800 */
[----:B------:R1:W-:Y:S02]  /*8a2b0*/  @P5 STG.E desc[UR6][R16.64], R142 ;  /* 0x0000008e10005986 */ /* 0x0003e4000c101906 */
[----:B-1----:R-:W-:Y:S02]  /*8a2c0*/  IMAD.WIDE R16, R140, 0x4, R8 ;  /* 0x000000048c107825 */ /* 0x002fe400078e0208 */
[----:B------:R-:W4:Y:S04]  /*8a2d0*/  LDL.LU R142, [R1+0xdfc] ;  /* 0x000dfc00018e7983 */ /* 0x000f280000300800 */
[----:B------:R-:W4:Y:S04]  /*8a2e0*/  LDL.LU R140, [R1+0xa0c] ;  /* 0x000a0c00018c7983 */ /* 0x000f280000300800 */
[----:B------:R-:W4:Y:S01]  /*8a2f0*/  LDL.LU R146, [R1+0x2488] ;  /* 0x0024880001927983 */ /* 0x000f220000300800 */
        /* <DEDUP_REMOVED lines=49> */
[----:B--2---:R1:W-:Y:S02]  /*8a610*/  @P2 STG.E desc[UR6][R16.64], R144 ;  /* 0x0000009010002986 */ /* 0x0043e4000c101906 */
[----:B-1----:R-:W-:-:S02]  /*8a620*/  IMAD.WIDE R16, R143, 0x4, R8 ;  /* 0x000000048f107825 */ /* 0x002fc400078e0208 */
[----:B------:R-:W2:Y:S04]  /*8a630*/  LDL.LU R143, [R1+0x20c] ;  /* 0x00020c00018f7983 */ /* 0x000ea80000300800 */
[----:B---3--:R1:W-:Y:S04]  /*8a640*/  @P3 STG.E desc[UR6][R16.64], R141 ;  /* 0x0000008d10003986 */ /* 0x0083e8000c101906 */
[----:B------:R-:W3:Y:S04]  /*8a650*/  LDL.LU R144, [R1+0x1ec0] ;  /* 0x001ec00001907983 */ /* 0x000ee80000300800 */
[----:B-1----:R-:W3:Y:S01]  /*8a660*/  LDL.LU R141, [R1+0x1a00] ;  /* 0x001a0000018d7983 */ /* 0x002ee20000300800 */
[----:B----4-:R-:W-:-:S05]  /*8a670*/  IMAD.WIDE R16, R146, 0x4, R2 ;  /* 0x0000000492107825 */ /* 0x010fca00078e0202 */
[----:B------:R1:W-:Y:S02]  /*8a680*/  @P4 STG.E desc[UR6][R16.64], R142 ;  /* 0x0000008e10004986 */ /* 0x0003e4000c101906 */
[----:B-1----:R-:W-:Y:S02]  /*8a690*/  IMAD.WIDE R16, R146, 0x4, R4 ;  /* 0x0000000492107825 */ /* 0x002fe400078e0204 */
[----:B------:R-:W4:Y:S04]  /*8a6a0*/  LDL.LU R142, [R1+0x1600] ;  /* 0x00160000018e7983 */ /* 0x000f280000300800 */
[----:B------:R1:W-:Y:S04]  /*8a6b0*/  @P5 STG.E desc[UR6][R16.64], R140 ;  /* 0x0000008c10005986 */ /* 0x0003e8000c101906 */
[----:B-1----:R-:W3:Y:S01]  /*8a6c0*/  LDL.LU R140, [R1+0x248c] ;  /* 0x00248c00018c7983 */ /* 0x002ee20000300800 */
[----:B------:R-:W-:-:S03]  /*8a6d0*/  LOP3.LUT P6, RZ, R157, 0x100000, RZ, 0xc0, !PT ;  /* 0x001000009dff7812 */ /* 0x000fc600078cc0ff */
[----:B------:R-:W4:Y:S01]  /*8a6e0*/  LDL.LU R245, [R1+0x1200] ;  /* 0x0012000001f57983 */ /* 0x000f220000300800 */
[----:B------:R-:W-:-:S03]  /*8a6f0*/  LOP3.LUT R22, R22, 0xfdffffff, RZ, 0xc0, !PT ;  /* 0xfdffffff16167812 */ /* 0x000fc600078ec0ff */
[----:B------:R-:W4:Y:S04]  /*8a700*/  LDL.LU R83, [R1+0x2490] ;  /* 0x0024900001537983 */ /* 0x000f280000300800 */
[----:B------:R-:W4:Y:S02]  /*8a710*/  LDL.LU R240, [R1+0xe10] ;  /* 0x000e100001f07983 */ /* 0x000f240000300800 */
[----:B------:R-:W-:Y:S02]  /*8a720*/  @P6 LOP3.LUT R22, R22, 0x2000000, RZ, 0xfc, !PT ;  /* 0x0200000016166812 */ /* 0x000fe400078efcff */
        /* <DEDUP_REMOVED lines=9> */
[----:B------:R-:W4:Y:S04]  /*8a7c0*/  LDL.LU R149, [R1+0x1a04] ;  /* 0x001a040001957983 */ /* 0x000f280000300800 */
[----:B------:R-:W4:Y:S04]  /*8a7d0*/  LDL.LU R150, [R1+0x1604] ;  /* 0x0016040001967983 */ /* 0x000f280000300800 */
[----:B------:R-:W4:Y:S02]  /*8a7e0*/  LDL.LU R148, [R1+0x2494] ;  /* 0x0024940001947983 */ /* 0x000f240000300800 */
[----:B------:R-:W-:-:S02]  /*8a7f0*/  @P6 LOP3.LUT R22, R22, 0x8000000, RZ, 0xfc, !PT ;  /* 0x0800000016166812 */ /* 0x000fc400078efcff */
[C---:B------:R-:W-:Y:S02]  /*8a800*/  LOP3.LUT P6, RZ, R157.reuse, 0x20000, RZ, 0xc0, !PT ;  /* 0x000200009dff7812 */ /* 0x040fe400078cc0ff */
[C---:B------:R-:W-:Y:S02]  /*8a810*/  LOP3.LUT P2, RZ, R157.reuse, 0x100, RZ, 0xc0, !PT ;  /* 0x000001009dff7812 */ /* 0x040fe4000784c0ff */
[----:B------:R-:W-:Y:S01]  /*8a820*/  LOP3.LUT P3, RZ, R157, 0x200, RZ, 0xc0, !PT ;  /* 0x000002009dff7812 */ /* 0x000fe2000786c0ff */
[----:B------:R-:W-:Y:S01]  /*8a830*/  IMAD.WIDE R16, R146, 0x4, R6 ;  /* 0x0000000492107825 */ /* 0x000fe200078e0206 */
[----:B------:R-:W-:Y:S01]  /*8a840*/  LOP3.LUT R22, R22, 0xefffffff, RZ, 0xc0, !PT ;  /* 0xefffffff16167812 */ /* 0x000fe200078ec0ff */
        /* <DEDUP_REMOVED lines=23> */
[----:B---3--:R-:W-:-:S05]  /*8a9c0*/  IMAD.WIDE R16, R140, 0x4, R2 ;  /* 0x000000048c107825 */ /* 0x008fca00078e0202 */
[----:B------:R1:W-:Y:S02]  /*8a9d0*/  @P4 STG.E desc[UR6][R16.64], R144 ;  /* 0x0000009010004986 */ /* 0x0003e4000c101906 */
[C---:B-1----:R-:W-:Y:S02]  /*8a9e0*/  IMAD.WIDE R16, R140.reuse, 0x4, R4 ;  /* 0x000000048c107825 */ /* 0x042fe400078e0204 */
[----:B------:R-:W3:Y:S04]  /*8a9f0*/  LDL.LU R144, [R1+0xa14] ;  /* 0x000a140001907983 */ /* 0x000ee80000300800 */
[----:B------:R1:W-:Y:S02]  /*8aa00*/  @P5 STG.E desc[UR6][R16.64], R141 ;  /* 0x0000008d10005986 */ /* 0x0003e4000c101906 */
[----:B-1----:R-:W-:-:S02]  /*8aa10*/  IMAD.WIDE R16, R140, 0x4, R6 ;  /* 0x000000048c107825 */ /* 0x002fc400078e0206 */
[----:B------:R-:W3:Y:S04]  /*8aa20*/  LDL.LU R141, [R1+0x614] ;  /* 0x00061400018d7983 */ /* 0x000ee80000300800 */
[----:B----4-:R1:W-:Y:S02]  /*8aa30*/  @P6 STG.E desc[UR6][R16.64], R142 ;  /* 0x0000008e10006986 */ /* 0x0103e4000c101906 */
[----:B-1----:R-:W-:Y:S02]  /*8aa40*/  IMAD.WIDE R16, R140, 0x4, R8 ;  /* 0x000000048c107825 */ /* 0x002fe400078e0208 */
        /* <DEDUP_REMOVED lines=39> */
[----:B---3--:R1:W-:Y:S02]  /*8acc0*/  @P3 STG.E desc[UR6][R16.64], R144 ;  /* 0x0000009010003986 */ /* 0x0083e4000c101906 */
[----:B-1----:R-:W-:Y:S02]  /*8acd0*/  IMAD.WIDE R16, R143, 0x4, R8 ;  /* 0x000000048f107825 */ /* 0x002fe400078e0208 */
[----:B------:R-:W2:Y:S04]  /*8ace0*/  LDL.LU R143, [R1+0x1a08] ;  /* 0x001a0800018f7983 */ /* 0x000ea80000300800 */
[----:B------:R1:W-:Y:S04]  /*8acf0*/  @P4 STG.E desc[UR6][R16.64], R141 ;  /* 0x0000008d10004986 */ /* 0x0003e8000c101906 */
[----:B-1----:R-:W3:Y:S04]  /*8ad00*/  LDL.LU R141, [R1+0x1608] ;  /* 0x00160800018d7983 */ /* 0x002ee80000300800 */
[----:B------:R-:W3:Y:S04]  /*8ad10*/  LDL.LU R246, [R1+0x1208] ;  /* 0x0012080001f67983 */ /* 0x000ee80000300800 */
[----:B------:R-:W3:Y:S01]  /*8ad20*/  LDL.LU R241, [R1+0xe18] ;  /* 0x000e180001f17983 */ /* 0x000ee20000300800 */
[----:B----4-:R-:W-:-:S03]  /*8ad30*/  IMAD.WIDE R16, R142, 0x4, R2 ;  /* 0x000000048e107825 */ /* 0x010fc600078e0202 */
[----:B------:R-:W4:Y:S04]  /*8ad40*/  LDL.LU R245, [R1+0xe08] ;  /* 0x000e080001f57983 */ /* 0x000f280000300800 */
[----:B------:R1:W-:Y:S04]  /*8ad50*/  @P5 STG.E desc[UR6][R16.64], R140 ;  /* 0x0000008c10005986 */ /* 0x0003e8000c101906 */
        /* <DEDUP_REMOVED lines=49> */
[----:B------:R4:W-:Y:S04]  /*8b070*/  @P4 STG.E desc[UR6][R16.64], R246 ;  /* 0x000000f610004986 */ /* 0x0009e8000c101906 */
[----:B------:R-:W2:Y:S01]  /*8b080*/  LDL.LU R142, [R1+0x24ac] ;  /* 0x0024ac00018e7983 */ /* 0x000ea20000300800 */
[----:B----4-:R-:W-:-:S05]  /*8b090*/  IMAD.WIDE R16, R140, 0x4, R2 ;  /* 0x000000048c107825 */ /* 0x010fca00078e0202 */
[----:B------:R1:W-:Y:S02]  /*8b0a0*/  @P5 STG.E desc[UR6][R16.64], R241 ;  /* 0x000000f110005986 */ /* 0x0003e4000c101906 */
[----:B-1----:R-:W-:-:S05]  /*8b0b0*/  IMAD.WIDE R16, R140, 0x4, R4 ;  /* 0x000000048c107825 */ /* 0x002fca00078e0204 */
[----:B------:R1:W-:Y:S01]  /*8b0c0*/  @P6 STG.E desc[UR6][R16.64], R245 ;  /* 0x000000f510006986 */ /* 0x0003e2000c101906 */
[----:B------:R-:W-:Y:S01]  /*8b0d0*/  LOP3.LUT P6, RZ, R22, 0x1000000, RZ, 0xc0, !PT ;  /* 0x0100000016ff7812 */ /* 0x000fe200078cc0ff */
[----:B-1----:R-:W-:-:S12]  /*8b0e0*/  IMAD.WIDE R16, R140, 0x4, R6 ;  /* 0x000000048c107825 */ /* 0x002fd800078e0206 */
[----:B------:R1:W-:Y:S02]  /*8b0f0*/  @P6 STG.E desc[UR6][R16.64], R240 ;  /* 0x000000f010006986 */ /* 0x0003e4000c101906 */
[----:B-1----:R-:W-:Y:S02]  /*8b100*/  IMAD.WIDE R16, R140, 0x4, R8 ;  /* 0x000000048c107825 */ /* 0x002fe400078e0208 */
        /* <DEDUP_REMOVED lines=38> */
[----:B---3--:R1:W-:Y:S02]  /*8b370*/  @P4 STG.E desc[UR6][R16.64], R141 ;  /* 0x0000008d10004986 */ /* 0x0083e4000c101906 */
[----:B-1----:R-:W-:-:S02]  /*8b380*/  IMAD.WIDE R16, R142, 0x4, R8 ;  /* 0x000000048e107825 */ /* 0x002fc400078e0208 */
[----:B------:R-:W3:Y:S04]  /*8b390*/  LDL.LU R141, [R1+0xa20] ;  /* 0x000a2000018d7983 */ /* 0x000ee80000300800 */
[----:B------:R-:W3:Y:S04]  /*8b3a0*/  LDL.LU R142, [R1+0x620] ;  /* 0x00062000018e7983 */ /* 0x000ee80000300800 */
[----:B----4-:R1:W-:Y:S04]  /*8b3b0*/  @P5 STG.E desc[UR6][R16.64], R140 ;  /* 0x0000008c10005986 */ /* 0x0103e8000c101906 */
[----:B-1----:R-:W4:Y:S04]  /*8b3c0*/  LDL.LU R140, [R1+0x24b0] ;  /* 0x0024b000018c7983 */ /* 0x002f280000300800 */
        /* <DEDUP_REMOVED lines=36> */
[----:B----4-:R-:W-:-:S05]  /*8b610*/  IMAD.WIDE R16, R140, 0x4, R2 ;  /* 0x000000048c107825 */ /* 0x010fca00078e0202 */
[----:B--2---:R1:W-:Y:S02]  /*8b620*/  @P2 STG.E desc[UR6][R16.64], R143 ;  /* 0x0000008f10002986 */ /* 0x0043e4000c101906 */
        /* <DEDUP_REMOVED lines=1150> */
[C---:B------:R-:W-:Y:S01]  /*8fe10*/  LOP3.LUT P4, RZ, R165.reuse, 0x2, RZ, 0xc0, !PT ;  /* 0x00000002a5ff7812 */ /* 0x040fe2000788c0ff */
        /* <DEDUP_REMOVED lines=188> */
[----:B------:R-:W3:Y:S08]  /*909e0*/  LDL.LU R149, [R1+0x6a0] ;  /* 0x0006a00001957983 */ /* 0x000ef00000300800 */
[----:B------:R-:W-:Y:S02]  /*909f0*/  @P6 LOP3.LUT R25, R25, 0x4, RZ, 0xfc, !PT ;  /* 0x0000000419196812 */ /* 0x000fe400078efcff */
[----:B------:R-:W-:-:S02]  /*90a00*/  LOP3.LUT P6, RZ, R166, 0x8000, RZ, 0xc0, !PT ;  /* 0x00008000a6ff7812 */ /* 0x000fc400078cc0ff */
[----:B------:R-:W-:Y:S02]  /*90a10*/  LOP3.LUT R25, R25, 0xfffffff7, RZ, 0xc0, !PT ;  /* 0xfffffff719197812 */ /* 0x000fe400078ec0ff */
[----:B------:R-:W-:-:S09]  /*90a20*/  LOP3.LUT P3, RZ, R166, 0x40, RZ, 0xc0, !PT ;  /* 0x00000040a6ff7812 */ /* 0x000fd2000786c0ff */
[----:B------:R-:W-:Y:S02]  /*90a30*/  @P6 LOP3.LUT R25, R25, 0x8, RZ, 0xfc, !PT ;  /* 0x0000000819196812 */ /* 0x000fe400078efcff */
[----:B------:R-:W-:Y:S01]  /*90a40*/  LOP3.LUT P6, RZ, R166, 0x4000, RZ, 0xc0, !PT ;  /* 0x00004000a6ff7812 */ /* 0x000fe200078cc0ff */
[----:B------:R-:W-:Y:S01]  /*90a50*/  IMAD.WIDE R16, R145, 0x4, R8 ;  /* 0x0000000491107825 */ /* 0x000fe200078e0208 */
        /* <DEDUP_REMOVED lines=11> */
[----:B------:R-:W-:Y:S01]  /*90b10*/  @P6 LOP3.LUT R25, R25, 0x80, RZ, 0xfc, !PT ;  /* 0x0000008019196812 */ /* 0x000fe200078efcff */
[----:B------:R4:W-:Y:S01]  /*90b20*/  @P2 STG.E desc[UR6][R16.64], R146 ;  /* 0x0000009210002986 */ /* 0x0009e2000c101906 */
[C---:B------:R-:W-:Y:S02]  /*90b30*/  LOP3.LUT P6, RZ, R166.reuse, 0x400, RZ, 0xc0, !PT ;  /* 0x00000400a6ff7812 */ /* 0x040fe400078cc0ff */
        /* <DEDUP_REMOVED lines=69> */
[----:B-1----:R-:W2:Y:S04]  /*90f90*/  LDL.LU R140, [R1+0x25c0] ;  /* 0x0025c000018c7983 */ /* 0x002ea80000300800 */
[----:B------:R-:W3:Y:S01]  /*90fa0*/  LDL.LU R245, [R1+0x1298] ;  /* 0x0012980001f57983 */ /* 0x000ee20000300800 */
[----:B------:R-:W-:-:S03]  /*90fb0*/  LOP3.LUT P6, RZ, R167, 0x10, RZ, 0xc0, !PT ;  /* 0x00000010a7ff7812 */ /* 0x000fc600078cc0ff */
[----:B------:R-:W3:Y:S01]  /*90fc0*/  LDL.LU R240, [R1+0xea8] ;  /* 0x000ea80001f07983 */ /* 0x000ee20000300800 */
[----:B------:R-:W-:-:S03]  /*90fd0*/  LOP3.LUT R26, R26, 0xfdffffff, RZ, 0xc0, !PT ;  /* 0xfdffffff1a1a7812 */ /* 0x000fc600078ec0ff */
[----:B------:R-:W3:Y:S01]  /*90fe0*/  LDL.LU R244, [R1+0xaa8] ;  /* 0x000aa80001f47983 */ /* 0x000ee20000300800 */
[----:B------:R-:W-:-:S03]  /*90ff0*/  LOP3.LUT P2, RZ, R166, 0x1000000, RZ, 0xc0, !PT ;  /* 0x01000000a6ff7812 */ /* 0x000fc6000784c0ff */
[----:B------:R-:W3:Y:S02]  /*91000*/  LDL.LU R82, [R1+0x6a8] ;  /* 0x0006a80001527983 */ /* 0x000ee40000300800 */
[----:B------:R-:W-:Y:S02]  /*91010*/  @P6 LOP3.LUT R26, R26, 0x2000000, RZ, 0xfc, !PT ;  /* 0x020000001a1a6812 */ /* 0x000fe400078efcff */
[----:B------:R-:W-:Y:S01]  /*91020*/  LOP3.LUT P6, RZ, R167, 0x8, RZ, 0xc0, !PT ;  /* 0x00000008a7ff7812 */ /* 0x000fe200078cc0ff */
[----:B------:R-:W-:Y:S01]  /*91030*/  IMAD.WIDE R16, R143, 0x4, R6 ;  /* 0x000000048f107825 */ /* 0x000fe200078e0206 */
        /* <DEDUP_REMOVED lines=8> */
[----:B------:R-:W3:Y:S08]  /*910c0*/  LDL.LU R147, [R1+0x129c] ;  /* 0x00129c0001937983 */ /* 0x000ef00000300800 */
[----:B------:R-:W-:Y:S02]  /*910d0*/  @P6 LOP3.LUT R26, R26, 0x8000000, RZ, 0xfc, !PT ;  /* 0x080000001a1a6812 */ /* 0x000fe400078efcff */
[----:B------:R-:W-:-:S02]  /*910e0*/  LOP3.LUT P6, RZ, R167, 0x2, RZ, 0xc0, !PT ;  /* 0x00000002a7ff7812 */ /* 0x000fc400078cc0ff */
        /* <DEDUP_REMOVED lines=10> */
[----:B------:R-:W-:Y:S02]  /*91190*/  LOP3.LUT R26, R26, 0x7fffffff, RZ, 0xc0, !PT ;  /* 0x7fffffff1a1a7812 */ /* 0x000fe400078ec0ff */
[C---:B------:R-:W-:Y:S02]  /*911a0*/  LOP3.LUT P4, RZ, R166.reuse, 0x4000000, RZ, 0xc0, !PT ;  /* 0x04000000a6ff7812 */ /* 0x040fe4000788c0ff */
[----:B------:R-:W-:-:S07]  /*911b0*/  LOP3.LUT P5, RZ, R166, 0x8000000, RZ, 0xc0, !PT ;  /* 0x08000000a6ff7812 */ /* 0x000fce00078ac0ff */
[----:B------:R-:W-:Y:S02]  /*911c0*/  @P6 LOP3.LUT R26, R26, 0x80000000, RZ, 0xfc, !PT ;  /* 0x800000001a1a6812 */ /* 0x000fe400078efcff */
[----:B------:R-:W-:Y:S02]  /*911d0*/  LOP3.LUT P6, RZ, R166, 0x20000000, RZ, 0xc0, !PT ;  /* 0x20000000a6ff7812 */ /* 0x000fe400078cc0ff */
[----:B------:R-:W-:-:S11]  /*911e0*/  LOP3.LUT R25, R25, 0xfffffffe, RZ, 0xc0, !PT ;  /* 0xfffffffe19197812 */ /* 0x000fd600078ec0ff */
[----:B------:R-:W-:Y:S02]  /*911f0*/  @P6 LOP3.LUT R25, R25, 0x1, RZ, 0xfc, !PT ;  /* 0x0000000119196812 */ /* 0x000fe400078efcff */
[----:B------:R-:W-:Y:S01]  /*91200*/  LOP3.LUT P6, RZ, R166, 0x10000000, RZ, 0xc0, !PT ;  /* 0x10000000a6ff7812 */ /* 0x000fe200078cc0ff */
[----:B----4-:R1:W-:Y:S02]  /*91210*/  @P2 STG.E desc[UR6][R16.64], R145 ;  /* 0x0000009110002986 */ /* 0x0103e4000c101906 */
[----:B-1----:R-:W-:Y:S02]  /*91220*/  IMAD.WIDE R16, R143, 0x4, R8 ;  /* 0x000000048f107825 */ /* 0x002fe400078e0208 */
[----:B------:R-:W4:Y:S04]  /*91230*/  LDL.LU R143, [R1+0x25cc] ;  /* 0x0025cc00018f7983 */ /* 0x000f280000300800 */
[----:B------:R-:W4:Y:S04]  /*91240*/  LDL.LU R79, [R1+0x2a8] ;  /* 0x0002a800014f7983 */ /* 0x000f280000300800 */
[----:B------:R-:W4:Y:S04]  /*91250*/  LDL.LU R145, [R1+0xeac] ;  /* 0x000eac0001917983 */ /* 0x000f280000300800 */
[----:B------:R1:W-:Y:S04]  /*91260*/  @P3 STG.E desc[UR6][R16.64], R146 ;  /* 0x0000009210003986 */ /* 0x0003e8000c101906 */
[----:B-1----:R-:W4:Y:S01]  /*91270*/  LDL.LU R146, [R1+0xaac] ;  /* 0x000aac0001927983 */ /* 0x002f220000300800 */
[----:B--2---:R-:W-:-:S05]  /*91280*/  IMAD.WIDE R16, R140, 0x4, R2 ;  /* 0x000000048c107825 */ /* 0x004fca00078e0202 */
[----:B------:R1:W-:Y:S04]  /*91290*/  @P4 STG.E desc[UR6][R16.64], R144 ;  /* 0x0000009010004986 */ /* 0x0003e8000c101906 */
[----:B-1----:R-:W2:Y:S01]  /*912a0*/  LDL.LU R144, [R1+0x6ac] ;  /* 0x0006ac0001907983 */ /* 0x002ea20000300800 */
[----:B------:R-:W-:-:S05]  /*912b0*/  IMAD.WIDE R16, R140, 0x4, R4 ;  /* 0x000000048c107825 */ /* 0x000fca00078e0204 */
[----:B---3--:R1:W-:Y:S04]  /*912c0*/  @P5 STG.E desc[UR6][R16.64], R141 ;  /* 0x0000008d10005986 */ /* 0x0083e8000c101906 */
[----:B-1----:R-:W3:Y:S01]  /*912d0*/  LDL.LU R141, [R1+0x2ac] ;  /* 0x0002ac00018d7983 */ /* 0x002ee20000300800 */
[----:B------:R-:W-:-:S05]  /*912e0*/  IMAD.WIDE R16, R140, 0x4, R6 ;  /* 0x000000048c107825 */ /* 0x000fca00078e0206 */
[----:B------:R1:W-:Y:S02]  /*912f0*/  @P6 STG.E desc[UR6][R16.64], R142 ;  /* 0x0000008e10006986 */ /* 0x0003e4000c101906 */
        /* <DEDUP_REMOVED lines=68> */
[----:B------:R-:W4:Y:S01]  /*91740*/  LDL.LU R145, [R1+0x25dc] ;  /* 0x0025dc0001917983 */ /* 0x000f220000300800 */
[C---:B------:R-:W-:Y:S02]  /*91750*/  LOP3.LUT P2, RZ, R167.reuse, 0x800, RZ, 0xc0, !PT ;  /* 0x00000800a7ff7812 */ /* 0x040fe4000784c0ff */
[----:B------:R-:W-:Y:S01]  /*91760*/  LOP3.LUT P3, RZ, R167, 0x1000, RZ, 0xc0, !PT ;  /* 0x00001000a7ff7812 */ /* 0x000fe2000786c0ff */
[----:B------:R-:W-:Y:S01]  /*91770*/  IMAD.WIDE R16, R142, 0x4, R4 ;  /* 0x000000048e107825 */ /* 0x000fe200078e0204 */
[----:B------:R-:W4:Y:S01]  /*91780*/  LDL.LU R146, [R1+0x6b4] ;  /* 0x0006b40001927983 */ /* 0x000f220000300800 */
[----:B------:R-:W-:-:S02]  /*91790*/  @P6 LOP3.LUT R26, R26, 0x80000, RZ, 0xfc, !PT ;  /* 0x000800001a1a6812 */ /* 0x000fc400078efcff */
        /* <DEDUP_REMOVED lines=25> */
[----:B------:R-:W2:Y:S04]  /*91930*/  LDL.LU R142, [R1+0x25e0] ;  /* 0x0025e000018e7983 */ /* 0x000ea80000300800 */
[----:B----4-:R1:W-:Y:S02]  /*91940*/  @P4 STG.E desc[UR6][R16.64], R246 ;  /* 0x000000f610004986 */ /* 0x0103e4000c101906 */
        /* <DEDUP_REMOVED lines=29> */
[----:B-1----:R-:W-:Y:S01]  /*91b20*/  IMAD.WIDE R16, R145, 0x4, R4 ;  /* 0x0000000491107825 */ /* 0x002fe200078e0204 */
[C---:B------:R-:W-:Y:S01]  /*91b30*/  LOP3.LUT P2, RZ, R167.reuse, 0x4000000, RZ, 0xc0, !PT ;  /* 0x04000000a7ff7812 */ /* 0x040fe2000784c0ff */
[----:B------:R-:W4:Y:S06]  /*91b40*/  LDL.LU R150, [R1+0x25ec] ;  /* 0x0025ec0001967983 */ /* 0x000f2c0000300800 */
[----:B------:R1:W-:Y:S01]  /*91b50*/  @P6 STG.E desc[UR6][R16.64], R148 ;  /* 0x0000009410006986 */ /* 0x0003e2000c101906 */
[----:B------:R-:W-:Y:S01]  /*91b60*/  LOP3.LUT P3, RZ, R167, 0x8000000, RZ, 0xc0, !PT ;  /* 0x08000000a7ff7812 */ /* 0x000fe2000786c0ff */
[----:B-1----:R-:W-:-:S05]  /*91b70*/  IMAD.WIDE R16, R145, 0x4, R6 ;  /* 0x0000000491107825 */ /* 0x002fca00078e0206 */
[----:B------:R1:W-:Y:S02]  /*91b80*/  @P0 STG.E desc[UR6][R16.64], R147 ;  /* 0x0000009310000986 */ /* 0x0003e4000c101906 */
[----:B-1----:R-:W-:Y:S02]  /*91b90*/  IMAD.WIDE R16, R145, 0x4, R8 ;  /* 0x0000000491107825 */ /* 0x002fe400078e0208 */
[----:B------:R-:W4:Y:S04]  /*91ba0*/  LDL.LU R145, [R1+0x12a8] ;  /* 0x0012a80001917983 */ /* 0x000f280000300800 */
[----:B------:R1:W-:Y:S04]  /*91bb0*/  @P1 STG.E desc[UR6][R16.64], R146 ;  /* 0x0000009210001986 */ /* 0x0003e8000c101906 */
[----:B-1----:R-:W4:Y:S01]  /*91bc0*/  LDL.LU R146, [R1+0xeb8] ;  /* 0x000eb80001927983 */ /* 0x002f220000300800 */
[----:B------:R-:W-:-:S02]  /*91bd0*/  LOP3.LUT P4, RZ, R167, 0x10000000, RZ, 0xc0, !PT ;  /* 0x10000000a7ff7812 */ /* 0x000fc4000788c0ff */
[----:B------:R-:W-:Y:S01]  /*91be0*/  LOP3.LUT P5, RZ, R167, 0x20000000, RZ, 0xc0, !PT ;  /* 0x20000000a7ff7812 */ /* 0x000fe200078ac0ff */
[----:B--2---:R-:W-:-:S05]  /*91bf0*/  IMAD.WIDE R16, R142, 0x4, R2 ;  /* 0x000000048e107825 */ /* 0x004fca00078e0202 */
[----:B------:R1:W-:Y:S02]  /*91c00*/  @P2 STG.E desc[UR6][R16.64], R144 ;  /* 0x0000009010002986 */ /* 0x0003e4000c101906 */
[C---:B-1----:R-:W-:Y:S02]  /*91c10*/  IMAD.WIDE R16, R142.reuse, 0x4, R4 ;  /* 0x000000048e107825 */ /* 0x042fe400078e0204 */
[----:B------:R-:W2:Y:S04]  /*91c20*/  LDL.LU R144, [R1+0xab8] ;  /* 0x000ab80001907983 */ /* 0x000ea80000300800 */
[----:B------:R1:W-:Y:S04]  /*91c30*/  @P3 STG.E desc[UR6][R16.64], R143 ;  /* 0x0000008f10003986 */ /* 0x0003e8000c101906 */
[----:B-1----:R-:W2:Y:S01]  /*91c40*/  LDL.LU R143, [R1+0x25e4] ;  /* 0x0025e400018f7983 */ /* 0x002ea20000300800 */
[----:B------:R-:W-:-:S05]  /*91c50*/  IMAD.WIDE R16, R142, 0x4, R6 ;  /* 0x000000048e107825 */ /* 0x000fca00078e0206 */
[----:B---3--:R1:W-:Y:S02]  /*91c60*/  @P4 STG.E desc[UR6][R16.64], R141 ;  /* 0x0000008d10004986 */ /* 0x0083e4000c101906 */
[----:B-1----:R-:W-:Y:S02]  /*91c70*/  IMAD.WIDE R16, R142, 0x4, R8 ;  /* 0x000000048e107825 */ /* 0x002fe400078e0208 */
[----:B------:R-:W3:Y:S04]  /*91c80*/  LDL.LU R141, [R1+0x6b8] ;  /* 0x0006b800018d7983 */ /* 0x000ee80000300800 */
[----:B------:R-:W3:Y:S04]  /*91c90*/  LDL.LU R142, [R1+0x1f9c] ;  /* 0x001f9c00018e7983 */ /* 0x000ee80000300800 */
[----:B----4-:R1:W-:Y:S04]  /*91ca0*/  @P5 STG.E desc[UR6][R16.64], R140 ;  /* 0x0000008c10005986 */ /* 0x0103e8000c101906 */
        /* <DEDUP_REMOVED lines=10> */
[----:B------:R-:W-:Y:S02]  /*91d50*/  LOP3.LUT R26, R26, 0xfffffbff, RZ, 0xc0, !PT ;  /* 0xfffffbff1a1a7812 */ /* 0x000fe400078ec0ff */
[C---:B------:R-:W-:Y:S01]  /*91d60*/  LOP3.LUT P2, RZ, R167.reuse, 0x40000000, RZ, 0xc0, !PT ;  /* 0x40000000a7ff7812 */ /* 0x040fe2000784c0ff */
[----:B------:R-:W4:Y:S01]  /*91d70*/  LDL.LU R149, [R1+0xabc] ;  /* 0x000abc0001957983 */ /* 0x000f220000300800 */
[----:B------:R-:W-:Y:S02]  /*91d80*/  LOP3.LUT P3, RZ, R167, 0x80000000, RZ, 0xc0, !PT ;  /* 0x80000000a7ff7812 */ /* 0x000fe4000786c0ff */
[----:B------:R-:W-:Y:S01]  /*91d90*/  LOP3.LUT P4, RZ, R168, 0x1, RZ, 0xc0, !PT ;  /* 0x00000001a8ff7812 */ /* 0x000fe2000788c0ff */
[----:B------:R-:W4:Y:S04]  /*91da0*/  LDL.LU R148, [R1+0x6bc] ;  /* 0x0006bc0001947983 */ /* 0x000f280000300800 */
[----:B------:R-:W-:Y:S01]  /*91db0*/  @P6 LOP3.LUT R26, R26, 0x400, RZ, 0xfc, !PT ;  /* 0x000004001a1a6812 */ /* 0x000fe200078efcff */
[----:B------:R-:W4:Y:S01]  /*91dc0*/  LDL.LU R147, [R1+0x1ab0] ;  /* 0x001ab00001937983 */ /* 0x000f220000300800 */
        /* <DEDUP_REMOVED lines=23> */
[----:B------:R1:W-:Y:S02]  /*91f40*/  @P3 STG.E desc[UR6][R16.64], R146 ;  /* 0x0000009210003986 */ /* 0x0003e4000c101906 */
[----:B-1----:R-:W-:-:S05]  /*91f50*/  IMAD.WIDE R16, R143, 0x4, R6 ;  /* 0x000000048f107825 */ /* 0x002fca00078e0206 */
[----:B------:R1:W-:Y:S04]  /*91f60*/  @P4 STG.E desc[UR6][R16.64], R144 ;  /* 0x0000009010004986 */ /* 0x0003e8000c101906 */
[----:B-1----:R-:W2:Y:S01]  /*91f70*/  LDL.LU R144, [R1+0x25f0] ;  /* 0x0025f00001907983 */ /* 0x002ea20000300800 */
[----:B------:R-:W-:-:S03]  /*91f80*/  IMAD.WIDE R16, R143, 0x4, R8 ;  /* 0x000000048f107825 */ /* 0x000fc600078e0208 */
[----:B------:R-:W2:Y:S04]  /*91f90*/  LDL.LU R145, [R1+0x16b0] ;  /* 0x0016b00001917983 */ /* 0x000ea80000300800 */
[----:B---3--:R4:W-:Y:S04]  /*91fa0*/  @P5 STG.E desc[UR6][R16.64], R141 ;  /* 0x0000008d10005986 */ /* 0x0089e8000c101906 */
[----:B------:R-:W3:Y:S01]  /*91fb0*/  LDL.LU R146, [R1+0x1fa0] ;  /* 0x001fa00001927983 */ /* 0x000ee20000300800 */
[----:B----4-:R-:W-:-:S03]  /*91fc0*/  IMAD.WIDE R16, R82, 0x4, R2 ;  /* 0x0000000452107825 */ /* 0x010fc600078e0202 */
[----:B------:R-:W4:Y:S04]  /*91fd0*/  LDL.LU R141, [R1+0x12b0] ;  /* 0x0012b000018d7983 */ /* 0x000f280000300800 */
[----:B------:R1:W-:Y:S01]  /*91fe0*/  @P6 STG.E desc[UR6][R16.64], R142 ;  /* 0x0000008e10006986 */ /* 0x0003e2000c101906 */
[----:B------:R-:W-:-:S03]  /*91ff0*/  LOP3.LUT P6, RZ, R26, 0x10000, RZ, 0xc0, !PT ;  /* 0x000100001aff7812 */ /* 0x000fc600078cc0ff */
[----:B-1----:R-:W4:Y:S04]  /*92000*/  LDL.LU R142, [R1+0xec0] ;  /* 0x000ec000018e7983 */ /* 0x002f280000300800 */
[----:B------:R-:W4:Y:S01]  /*92010*/  LDL.LU R143, [R1+0x25f4] ;  /* 0x0025f400018f7983 */ /* 0x000f220000300800 */
[----:B------:R-:W-:-:S05]  /*92020*/  IMAD.WIDE R16, R82, 0x4, R4 ;  /* 0x0000000452107825 */ /* 0x000fca00078e0204 */
[----:B------:R1:W-:Y:S04]  /*92030*/  @P6 STG.E desc[UR6][R16.64], R140 ;  /* 0x0000008c10006986 */ /* 0x0003e8000c101906 */
[----:B-1----:R-:W4:Y:S01]  /*92040*/  LDL.LU R140, [R1+0xac0] ;  /* 0x000ac000018c7983 */ /* 0x002f220000300800 */
        /* <DEDUP_REMOVED lines=20> */
[C---:B------:R-:W-:Y:S02]  /*92190*/  LOP3.LUT P1, RZ, R168.reuse, 0x1000, RZ, 0xc0, !PT ;  /* 0x00001000a8ff7812 */ /* 0x040fe4000782c0ff */
[C---:B------:R-:W-:Y:S02]  /*921a0*/  LOP3.LUT P2, RZ, R168.reuse, 0x2000, RZ, 0xc0, !PT ;  /* 0x00002000a8ff7812 */ /* 0x040fe4000784c0ff */
[C---:B------:R-:W-:Y:S02]  /*921b0*/  LOP3.LUT P3, RZ, R168.reuse, 0x4000, RZ, 0xc0, !PT ;  /* 0x00004000a8ff7812 */ /* 0x040fe4000786c0ff */
[----:B------:R-:W-:-:S02]  /*921c0*/  LOP3.LUT P4, RZ, R168, 0x8000, RZ, 0xc0, !PT ;  /* 0x00008000a8ff7812 */ /* 0x000fc4000788c0ff */
[----:B------:R-:W-:Y:S01]  /*921d0*/  LOP3.LUT P5, RZ, R168, 0x10000, RZ, 0xc0, !PT ;  /* 0x00010000a8ff7812 */ /* 0x000fe200078ac0ff */
[----:B--2---:R-:W-:-:S05]  /*921e0*/  IMAD.WIDE R16, R144, 0x4, R2 ;  /* 0x0000000490107825 */ /* 0x004fca00078e0202 */
[----:B------:R1:W-:Y:S02]  /*921f0*/  @P6 STG.E desc[UR6][R16.64], R147 ;  /* 0x0000009310006986 */ /* 0x0003e4000c101906 */
[----:B-1----:R-:W-:-:S05]  /*92200*/  IMAD.WIDE R16, R144, 0x4, R4 ;  /* 0x0000000490107825 */ /* 0x002fca00078e0204 */
[----:B------:R1:W-:Y:S02]  /*92210*/  @P0 STG.E desc[UR6][R16.64], R145 ;  /* 0x0000009110000986 */ /* 0x0003e4000c101906 */
[----:B-1----:R-:W-:-:S05]  /*92220*/  IMAD.WIDE R16, R144, 0x4, R6 ;  /* 0x0000000490107825 */ /* 0x002fca00078e0206 */
[----:B---3--:R1:W-:Y:S02]  /*92230*/  @P1 STG.E desc[UR6][R16.64], R146 ;  /* 0x0000009210001986 */ /* 0x0083e4000c101906 */
[----:B-1----:R-:W-:-:S05]  /*92240*/  IMAD.WIDE R16, R144, 0x4, R8 ;  /* 0x0000000490107825 */ /* 0x002fca00078e0208 */
[----:B----4-:R1:W-:Y:S02]  /*92250*/  @P2 STG.E desc[UR6][R16.64], R141 ;  /* 0x0000008d10002986 */ /* 0x0103e4000c101906 */
[----:B-1----:R-:W-:-:S05]  /*92260*/  IMAD.WIDE R16, R143, 0x4, R2 ;  /* 0x000000048f107825 */ /* 0x002fca00078e0202 */
[----:B------:R1:W-:Y:S02]  /*92270*/  @P3 STG.E desc[UR6][R16.64], R142 ;  /* 0x0000008e10003986 */ /* 0x0003e4000c101906 */
[----:B-1----:R-:W-:-:S05]  /*92280*/  IMAD.WIDE R16, R143, 0x4, R4 ;  /* 0x000000048f107825 */ /* 0x002fca00078e0204 */
[----:B------:R1:W-:Y:S02]  /*92290*/  @P4 STG.E desc[UR6][R16.64], R140 ;  /* 0x0000008c10004986 */ /* 0x0003e4000c101906 */
[----:B-1----:R-:W-:-:S05]  /*922a0*/  IMAD.WIDE R16, R143, 0x4, R6 ;  /* 0x000000048f107825 */ /* 0x002fca00078e0206 */
[----:B------:R1:W-:Y:S04]  /*922b0*/  @P5 STG.E desc[UR6][R16.64], R169 ;  /* 0x000000a910005986 */ /* 0x0003e8000c101906 */
[----:B-1----:R-:W2:Y:S04]  /*922c0*/  LDL.LU R169, [R1+0x28a0] ;  /* 0x0028a00001a97983 */ /* 0x002ea80000300800 */
[----:B------:R-:W3:Y:S04]  /*922d0*/  LDL.LU R146, [R1+0x2c0] ;  /* 0x0002c00001927983 */ /* 0x000ee80000300800 */
[----:B------:R-:W4:Y:S04]  /*922e0*/  LDL.LU R144, [R1+0x1ab4] ;  /* 0x001ab40001907983 */ /* 0x000f280000300800 */
[----:B------:R-:W2:Y:S04]  /*922f0*/  LDL.LU R141, [R1+0x16b4] ;  /* 0x0016b400018d7983 */ /* 0x000ea80000300800 */
[----:B------:R-:W2:Y:S04]  /*92300*/  LDL.LU R142, [R1+0x1fa4] ;  /* 0x001fa400018e7983 */ /* 0x000ea80000300800 */
[----:B------:R-:W4:Y:S04]  /*92310*/  LDL.LU R140, [R1+0x25f8] ;  /* 0x0025f800018c7983 */ /* 0x000f280000300800 */
[----:B------:R-:W2:Y:S01]  /*92320*/  LDL.LU R241, [R1+0x12b4] ;  /* 0x0012b40001f17983 */ /* 0x000ea20000300800 */
[----:B------:R-:W-:-:S03]  /*92330*/  IMAD.WIDE R16, R143, 0x4, R8 ;  /* 0x000000048f107825 */ /* 0x000fc600078e0208 */
        /* <DEDUP_REMOVED lines=41> */
[----:B---3--:R1:W-:Y:S04]  /*925d0*/  @P2 STG.E desc[UR6][R16.64], R146 ;  /* 0x0000009210002986 */ /* 0x0083e8000c101906 */
[----:B-1----:R-:W3:Y:S01]  /*925e0*/  LDL.LU R146, [R1+0xac8] ;  /* 0x000ac80001927983 */ /* 0x002ee20000300800 */
[----:B----4-:R-:W-:-:S05]  /*925f0*/  IMAD.WIDE R16, R140, 0x4, R2 ;  /* 0x000000048c107825 */ /* 0x010fca00078e0202 */
[----:B------:R1:W-:Y:S02]  /*92600*/  @P3 STG.E desc[UR6][R16.64], R144 ;  /* 0x0000009010003986 */ /* 0x0003e4000c101906 */
[C---:B-1----:R-:W-:Y:S02]  /*92610*/  IMAD.WIDE R16, R140.reuse, 0x4, R4 ;  /* 0x000000048c107825 */ /* 0x042fe400078e0204 */
[----:B------:R-:W4:Y:S04]  /*92620*/  LDL.LU R144, [R1+0x6c8] ;  /* 0x0006c80001907983 */ /* 0x000f280000300800 */
[----:B--2---:R1:W-:Y:S02]  /*92630*/  @P4 STG.E desc[UR6][R16.64], R141 ;  /* 0x0000008d10004986 */ /* 0x0043e4000c101906 */
[----:B-1----:R-:W-:-:S02]  /*92640*/  IMAD.WIDE R16, R140, 0x4, R6 ;  /* 0x000000048c107825 */ /* 0x002fc400078e0206 */
[----:B------:R-:W2:Y:S04]  /*92650*/  LDL.LU R141, [R1+0x2c8] ;  /* 0x0002c800018d7983 */ /* 0x000ea80000300800 */
[----:B------:R1:W-:Y:S02]  /*92660*/  @P5 STG.E desc[UR6][R16.64], R142 ;  /* 0x0000008e10005986 */ /* 0x0003e4000c101906 */
[----:B-1----:R-:W-:Y:S02]  /*92670*/  IMAD.WIDE R16, R140, 0x4, R8 ;  /* 0x000000048c107825 */ /* 0x002fe400078e0208 */
[----:B------:R-:W2:Y:S04]  /*92680*/  LDL.LU R142, [R1+0x1abc] ;  /* 0x001abc00018e7983 */ /* 0x000ea80000300800 */
[----:B------:R1:W-:Y:S01]  /*92690*/  @P6 STG.E desc[UR6][R16.64], R241 ;  /* 0x000000f110006986 */ /* 0x0003e2000c101906 */
[----:B------:R-:W-:-:S03]  /*926a0*/  LOP3.LUT P6, RZ, R26, 0x100, RZ, 0xc0, !PT ;  /* 0x000001001aff7812 */ /* 0x000fc600078cc0ff */
[----:B------:R-:W2:Y:S04]  /*926b0*/  LDL.LU R140, [R1+0x16bc] ;  /* 0x0016bc00018c7983 */ /* 0x000ea80000300800 */
[----:B------:R-:W2:Y:S01]  /*926c0*/  LDL.LU R145, [R1+0x2608] ;  /* 0x0026080001917983 */ /* 0x000ea20000300800 */
[----:B-1----:R-:W-:-:S05]  /*926d0*/  IMAD.WIDE R16, R82, 0x4, R2 ;  /* 0x0000000452107825 */ /* 0x002fca00078e0202 */
        /* <DEDUP_REMOVED lines=24> */
[----:B------:R1:W-:Y:S04]  /*92860*/  @P0 STG.E desc[UR6][R16.64], R147 ;  /* 0x0000009310000986 */ /* 0x0003e8000c101906 */
[----:B-1----:R-:W2:Y:S01]  /*92870*/  LDL.LU R147, [R1+0x1fac] ;  /* 0x001fac0001937983 */ /* 0x002ea20000300800 */
[----:B------:R-:W-:Y:S02]  /*92880*/  LOP3.LUT P1, RZ, R168, 0x80000000, RZ, 0xc0, !PT ;  /* 0x80000000a8ff7812 */ /* 0x000fe4000782c0ff */
[----:B------:R-:W-:Y:S01]  /*92890*/  LOP3.LUT P2, RZ, R169, 0x1, RZ, 0xc0, !PT ;  /* 0x00000001a9ff7812 */ /* 0x000fe2000784c0ff */
[----:B------:R-:W-:Y:S01]  /*928a0*/  IMAD.WIDE R16, R143, 0x4, R4 ;  /* 0x000000048f107825 */ /* 0x000fe200078e0204 */
[C---:B------:R-:W-:Y:S02]  /*928b0*/  LOP3.LUT P3, RZ, R169.reuse, 0x2, RZ, 0xc0, !PT ;  /* 0x00000002a9ff7812 */ /* 0x040fe4000786c0ff */
[----:B------:R-:W-:-:S02]  /*928c0*/  LOP3.LUT P4, RZ, R169, 0x4, RZ, 0xc0, !PT ;  /* 0x00000004a9ff7812 */ /* 0x000fc4000788c0ff */
[----:B------:R-:W-:-:S05]  /*928d0*/  LOP3.LUT P5, RZ, R169, 0x8, RZ, 0xc0, !PT ;  /* 0x00000008a9ff7812 */ /* 0x000fca00078ac0ff */
[----:B---3--:R1:W-:Y:S02]  /*928e0*/  @P1 STG.E desc[UR6][R16.64], R146 ;  /* 0x0000009210001986 */ /* 0x0083e4000c101906 */
[C---:B-1----:R-:W-:Y:S02]  /*928f0*/  IMAD.WIDE R16, R143.reuse, 0x4, R6 ;  /* 0x000000048f107825 */ /* 0x042fe400078e0206 */
[----:B------:R-:W3:Y:S04]  /*92900*/  LDL.LU R146, [R1+0x12bc] ;  /* 0x0012bc0001927983 */ /* 0x000ee80000300800 */
[----:B----4-:R1:W-:Y:S02]  /*92910*/  @P2 STG.E desc[UR6][R16.64], R144 ;  /* 0x0000009010002986 */ /* 0x0103e4000c101906 */
[----:B-1----:R-:W-:-:S02]  /*92920*/  IMAD.WIDE R16, R143, 0x4, R8 ;  /* 0x000000048f107825 */ /* 0x002fc400078e0208 */
[----:B------:R-:W4:Y:S04]  /*92930*/  LDL.LU R144, [R1+0xecc] ;  /* 0x000ecc0001907983 */ /* 0x000f280000300800 */
[----:B--2---:R1:W-:Y:S04]  /*92940*/  @P3 STG.E desc[UR6][R16.64], R141 ;  /* 0x0000008d10003986 */ /* 0x0043e8000c101906 */
[----:B-1----:R-:W2:Y:S04]  /*92950*/  LDL.LU R141, [R1+0xacc] ;  /* 0x000acc00018d7983 */ /* 0x002ea80000300800 */
[----:B------:R-:W2:Y:S01]  /*92960*/  LDL.LU R143, [R1+0x6cc] ;  /* 0x0006cc00018f7983 */ /* 0x000ea20000300800 */
[----:B------:R-:W-:-:S05]  /*92970*/  IMAD.WIDE R16, R145, 0x4, R2 ;  /* 0x0000000491107825 */ /* 0x000fca00078e0202 */
[----:B------:R1:W-:Y:S04]  /*92980*/  @P4 STG.E desc[UR6][R16.64], R142 ;  /* 0x0000008e10004986 */ /* 0x0003e8000c101906 */
[----:B-1----:R-:W4:Y:S01]  /*92990*/  LDL.LU R142, [R1+0x260c] ;  /* 0x00260c00018e7983 */ /* 0x002f220000300800 */
[----:B------:R-:W-:-:S05]  /*929a0*/  IMAD.WIDE R16, R145, 0x4, R4 ;  /* 0x0000000491107825 */ /* 0x000fca00078e0204 */
[----:B------:R1:W-:Y:S04]  /*929b0*/  @P5 STG.E desc[UR6][R16.64], R140 ;  /* 0x0000008c10005986 */ /* 0x0003e8000c101906 */
[----:B-1----:R-:W2:Y:S04]  /*929c0*/  LDL.LU R140, [R1+0x2cc] ;  /* 0x0002cc00018c7983 */ /* 0x002ea80000300800 */
[----:B------:R-:W2:Y:S04]  /*929d0*/  LDL.LU R151, [R1+0x2610] ;  /* 0x0026100001977983 */ /* 0x000ea80000300800 */
[----:B------:R-:W2:Y:S04]  /*929e0*/  LDL.LU R82, [R1+0x1fb0] ;  /* 0x001fb00001527983 */ /* 0x000ea80000300800 */
[----:B------:R-:W2:Y:S04]  /*929f0*/  LDL.LU R83, [R1+0x1ac0] ;  /* 0x001ac00001537983 */ /* 0x000ea80000300800 */
[----:B------:R-:W2:Y:S01]  /*92a00*/  LDL.LU R79, [R1+0x16c0] ;  /* 0x0016c000014f7983 */ /* 0x000ea20000300800 */
[----:B------:R-:W-:-:S03]  /*92a10*/  LOP3.LUT P2, RZ, R169, 0x10, RZ, 0xc0, !PT ;  /* 0x00000010a9ff7812 */ /* 0x000fc6000784c0ff */
[----:B------:R-:W2:Y:S01]  /*92a20*/  LDL.LU R149, [R1+0x12c0] ;  /* 0x0012c00001957983 */ /* 0x000ea20000300800 */
[----:B------:R-:W-:Y:S01]  /*92a30*/  IMAD.WIDE R16, R145, 0x4, R6 ;  /* 0x0000000491107825 */ /* 0x000fe200078e0206 */
[----:B------:R-:W-:-:S08]  /*92a40*/  LOP3.LUT P6, RZ, R169, 0x10000, RZ, 0xc0, !PT ;  /* 0x00010000a9ff7812 */ /* 0x000fd000078cc0ff */
[----:B------:R1:W-:Y:S04]  /*92a50*/  @P2 STG.E desc[UR6][R16.64], R147 ;  /* 0x0000009310002986 */ /* 0x0003e8000c101906 */
[----:B-1----:R-:W2:Y:S04]  /*92a60*/  LDL.LU R147, [R1+0x2614] ;  /* 0x0026140001937983 */ /* 0x002ea80000300800 */
[----:B------:R-:W2:Y:S04]  /*92a70*/  LDL.LU R150, [R1+0xed0] ;  /* 0x000ed00001967983 */ /* 0x000ea80000300800 */
[----:B------:R-:W2:Y:S01]  /*92a80*/  LDL.LU R148, [R1+0xad0] ;  /* 0x000ad00001947983 */ /* 0x000ea20000300800 */
        /* <DEDUP_REMOVED lines=20> */
[----:B------:R-:W-:Y:S01]  /*92bd0*/  LOP3.LUT P4, RZ, R169, 0x40, RZ, 0xc0, !PT ;  /* 0x00000040a9ff7812 */ /* 0x000fe2000788c0ff */
[----:B------:R-:W-:-:S06]  /*92be0*/  IMAD.WIDE R16, R145, 0x4, R8 ;  /* 0x0000000491107825 */ /* 0x000fcc00078e0208 */
[----:B------:R-:W-:Y:S02]  /*92bf0*/  @P6 LOP3.LUT R27, R27, 0x80000000, RZ, 0xfc, !PT ;  /* 0x800000001b1b6812 */ /* 0x000fe400078efcff */
[C---:B------:R-:W-:Y:S02]  /*92c00*/  LOP3.LUT P6, RZ, R169.reuse, 0x200, RZ, 0xc0, !PT ;  /* 0x00000200a9ff7812 */ /* 0x040fe400078cc0ff */
[----:B------:R-:W-:Y:S01]  /*92c10*/  LOP3.LUT P5, RZ, R169, 0x80, RZ, 0xc0, !PT ;  /* 0x00000080a9ff7812 */ /* 0x000fe200078ac0ff */
[----:B---3--:R4:W-:Y:S01]  /*92c20*/  @P3 STG.E desc[UR6][R16.64], R146 ;  /* 0x0000009210003986 */ /* 0x0089e2000c101906 */
[----:B------:R-:W-:-:S09]  /*92c30*/  LOP3.LUT R26, R26, 0xfffffffe, RZ, 0xc0, !PT ;  /* 0xfffffffe1a1a7812 */ /* 0x000fd200078ec0ff */
[----:B------:R-:W-:Y:S02]  /*92c40*/  @P6 LOP3.LUT R26, R26, 0x1, RZ, 0xfc, !PT ;  /* 0x000000011a1a6812 */ /* 0x000fe400078efcff */
[----:B------:R-:W-:Y:S01]  /*92c50*/  LOP3.LUT P6, RZ, R169, 0x100, RZ, 0xc0, !PT ;  /* 0x00000100a9ff7812 */ /* 0x000fe200078cc0ff */
[----:B----4-:R-:W-:-:S05]  /*92c60*/  IMAD.WIDE R16, R142, 0x4, R2 ;  /* 0x000000048e107825 */ /* 0x010fca00078e0202 */
[----:B------:R1:W-:Y:S02]  /*92c70*/  @P4 STG.E desc[UR6][R16.64], R144 ;  /* 0x0000009010004986 */ /* 0x0003e4000c101906 */
[----:B-1----:R-:W-:-:S05]  /*92c80*/  IMAD.WIDE R16, R142, 0x4, R4 ;  /* 0x000000048e107825 */ /* 0x002fca00078e0204 */
[----:B--2---:R1:W-:Y:S02]  /*92c90*/  @P5 STG.E desc[UR6][R16.64], R141 ;  /* 0x0000008d10005986 */ /* 0x0043e4000c101906 */
[----:B-1----:R-:W-:Y:S02]  /*92ca0*/  IMAD.WIDE R16, R142, 0x4, R6 ;  /* 0x000000048e107825 */ /* 0x002fe400078e0206 */
[----:B------:R-:W2:Y:S04]  /*92cb0*/  LDL.LU R141, [R1+0x2618] ;  /* 0x00261800018d7983 */ /* 0x000ea80000300800 */
[----:B------:R1:W-:Y:S01]  /*92cc0*/  @P6 STG.E desc[UR6][R16.64], R143 ;  /* 0x0000008f10006986 */ /* 0x0003e2000c101906 */
[----:B------:R-:W-:-:S03]  /*92cd0*/  LOP3.LUT P6, RZ, R26, 0x1, RZ, 0xc0, !PT ;  /* 0x000000011aff7812 */ /* 0x000fc600078cc0ff */
[----:B------:R-:W3:Y:S04]  /*92ce0*/  LDL.LU R145, [R1+0x2d0] ;  /* 0x0002d00001917983 */ /* 0x000ee80000300800 */
        /* <DEDUP_REMOVED lines=10> */
[----:B------:R-:W4:Y:S01]  /*92d90*/  LDL.LU R142, [R1+0x261c] ;  /* 0x00261c00018e7983 */ /* 0x000f220000300800 */
[----:B-1----:R-:W-:-:S09]  /*92da0*/  IMAD.WIDE R16, R151, 0x4, R4 ;  /* 0x0000000497107825 */ /* 0x002fd200078e0204 */
        /* <DEDUP_REMOVED lines=15> */
[----:B------:R1:W-:Y:S04]  /*92ea0*/  @P6 STG.E desc[UR6][R16.64], R170 ;  /* 0x000000aa10006986 */ /* 0x0003e8000c101906 */
[----:B-1----:R-:W4:Y:S01]  /*92eb0*/  LDL.LU R170, [R1+0x289c] ;  /* 0x00289c0001aa7983 */ /* 0x002f220000300800 */
[C---:B------:R-:W-:Y:S02]  /*92ec0*/  LOP3.LUT P0, RZ, R169.reuse, 0x20000, RZ, 0xc0, !PT ;  /* 0x00020000a9ff7812 */ /* 0x040fe4000780c0ff */
[----:B------:R-:W-:Y:S01]  /*92ed0*/  LOP3.LUT P1, RZ, R169, 0x40000, RZ, 0xc0, !PT ;  /* 0x00040000a9ff7812 */ /* 0x000fe2000782c0ff */
[----:B------:R-:W-:Y:S01]  /*92ee0*/  IMAD.WIDE R16, R147, 0x4, R8 ;  /* 0x0000000493107825 */ /* 0x000fe200078e0208 */
[C---:B------:R-:W-:Y:S01]  /*92ef0*/  LOP3.LUT P2, RZ, R169.reuse, 0x80000, RZ, 0xc0, !PT ;  /* 0x00080000a9ff7812 */ /* 0x040fe2000784c0ff */
[----:B------:R-:W4:Y:S01]  /*92f00*/  LDL.LU R151, [R1+0x2624] ;  /* 0x0026240001977983 */ /* 0x000f220000300800 */
[----:B------:R-:W-:-:S02]  /*92f10*/  LOP3.LUT P3, RZ, R169, 0x100000, RZ, 0xc0, !PT ;  /* 0x00100000a9ff7812 */ /* 0x000fc4000786c0ff */
[C---:B------:R-:W-:Y:S02]  /*92f20*/  LOP3.LUT P4, RZ, R169.reuse, 0x200000, RZ, 0xc0, !PT ;  /* 0x00200000a9ff7812 */ /* 0x040fe4000788c0ff */
[----:B------:R-:W-:-:S03]  /*92f30*/  LOP3.LUT P5, RZ, R169, 0x400000, RZ, 0xc0, !PT ;  /* 0x00400000a9ff7812 */ /* 0x000fc600078ac0ff */
[----:B---3--:R2:W-:Y:S02]  /*92f40*/  @P0 STG.E desc[UR6][R16.64], R145 ;  /* 0x0000009110000986 */ /* 0x0085e4000c101906 */
[----:B--2---:R-:W-:-:S05]  /*92f50*/  IMAD.WIDE R16, R141, 0x4, R2 ;  /* 0x000000048d107825 */ /* 0x004fca00078e0202 */
        /* <DEDUP_REMOVED lines=8> */
[----:B------:R-:W3:Y:S01]  /*92fe0*/  LDL.LU R143, [R1+0xad4] ;  /* 0x000ad400018f7983 */ /* 0x000ee20000300800 */
[----:B------:R-:W-:-:S03]  /*92ff0*/  IMAD.WIDE R16, R142, 0x4, R2 ;  /* 0x000000048e107825 */ /* 0x000fc600078e0202 */
[----:B------:R-:W4:Y:S04]  /*93000*/  LDL.LU R141, [R1+0x6d4] ;  /* 0x0006d400018d7983 */ /* 0x000f280000300800 */
[----:B------:R-:W4:Y:S04]  /*93010*/  LDL.LU R246, [R1+0x2d4] ;  /* 0x0002d40001f67983 */ /* 0x000f280000300800 */
[----:B------:R-:W4:Y:S04]  /*93020*/  LDL.LU R241, [R1+0x1fb8] ;  /* 0x001fb80001f17983 */ /* 0x000f280000300800 */
[----:B------:R1:W-:Y:S04]  /*93030*/  @P5 STG.E desc[UR6][R16.64], R140 ;  /* 0x0000008c10005986 */ /* 0x0003e8000c101906 */
[----:B------:R-:W4:Y:S04]  /*93040*/  LDL.LU R245, [R1+0x1ac8] ;  /* 0x001ac80001f57983 */ /* 0x000f280000300800 */
[----:B-1----:R-:W4:Y:S04]  /*93050*/  LDL.LU R140, [R1+0x2620] ;  /* 0x00262000018c7983 */ /* 0x002f280000300800 */
[----:B------:R-:W4:Y:S01]  /*93060*/  LDL.LU R240, [R1+0x16c8] ;  /* 0x0016c80001f07983 */ /* 0x000f220000300800 */
[----:B------:R-:W-:-:S03]  /*93070*/  LOP3.LUT R27, R27, 0xfffdffff, RZ, 0xc0, !PT ;  /* 0xfffdffff1b1b7812 */ /* 0x000fc600078ec0ff */
        /* <DEDUP_REMOVED lines=10> */
[C---:B------:R-:W-:Y:S01]  /*93120*/  LOP3.LUT P3, RZ, R169.reuse, 0x1000000, RZ, 0xc0, !PT ;  /* 0x01000000a9ff7812 */ /* 0x040fe2000786c0ff */
[----:B------:R-:W-:Y:S01]  /*93130*/  IMAD.WIDE R16, R142, 0x4, R4 ;  /* 0x000000048e107825 */ /* 0x000fe200078e0204 */
[C---:B------:R-:W-:Y:S01]  /*93140*/  LOP3.LUT P4, RZ, R169.reuse, 0x2000000, RZ, 0xc0, !PT ;  /* 0x02000000a9ff7812 */ /* 0x040fe2000788c0ff */
[----:B------:R-:W4:Y:S01]  /*93150*/  LDL.LU R146, [R1+0x12cc] ;  /* 0x0012cc0001927983 */ /* 0x000f220000300800 */
[----:B------:R-:W-:-:S03]  /*93160*/  LOP3.LUT P5, RZ, R169, 0x4000000, RZ, 0xc0, !PT ;  /* 0x04000000a9ff7812 */ /* 0x000fc600078ac0ff */
[----:B------:R-:W4:Y:S01]  /*93170*/  LDL.LU R144, [R1+0xedc] ;  /* 0x000edc0001907983 */ /* 0x000f220000300800 */
[----:B--2---:R-:W-:-:S13]  /*93180*/  LOP3.LUT P6, RZ, R170, 0x8, RZ, 0xc0, !PT ;  /* 0x00000008aaff7812 */ /* 0x004fda00078cc0ff */
        /* <DEDUP_REMOVED lines=18> */
[----:B---3--:R1:W-:Y:S10]  /*932b0*/  @P2 STG.E desc[UR6][R16.64], R143 ;  /* 0x0000008f10002986 */ /* 0x0083f4000c101906 */
[----:B------:R-:W-:-:S02]  /*932c0*/  @P6 LOP3.LUT R27, R27, 0x800000, RZ, 0xfc, !PT ;  /* 0x008000001b1b6812 */ /* 0x000fc400078efcff */
[----:B------:R-:W-:Y:S01]  /*932d0*/  LOP3.LUT P6, RZ, R169, 0x10000000, RZ, 0xc0, !PT ;  /* 0x10000000a9ff7812 */ /* 0x000fe200078cc0ff */
[----:B-1----:R-:W-:Y:S01]  /*932e0*/  IMAD.WIDE R16, R142, 0x4, R6 ;  /* 0x000000048e107825 */ /* 0x002fe200078e0206 */
[----:B------:R-:W-:Y:S01]  /*932f0*/  LOP3.LUT R27, R27, 0xfeffffff, RZ, 0xc0, !PT ;  /* 0xfeffffff1b1b7812 */ /* 0x000fe200078ec0ff */
[----:B------:R-:W2:Y:S04]  /*93300*/  LDL.LU R143, [R1+0xadc] ;  /* 0x000adc00018f7983 */ /* 0x000ea80000300800 */
[----:B----4-:R1:W-:Y:S06]  /*93310*/  @P3 STG.E desc[UR6][R16.64], R141 ;  /* 0x0000008d10003986 */ /* 0x0103ec000c101906 */
[----:B------:R-:W-:-:S02]  /*93320*/  @P6 LOP3.LUT R27, R27, 0x1000000, RZ, 0xfc, !PT ;  /* 0x010000001b1b6812 */ /* 0x000fc400078efcff */
[----:B------:R-:W-:Y:S01]  /*93330*/  LOP3.LUT P6, RZ, R169, 0x8000000, RZ, 0xc0, !PT ;  /* 0x08000000a9ff7812 */ /* 0x000fe200078cc0ff */
[----:B-1----:R-:W-:Y:S01]  /*93340*/  IMAD.WIDE R16, R142, 0x4, R8 ;  /* 0x000000048e107825 */ /* 0x002fe200078e0208 */
[----:B------:R-:W3:Y:S04]  /*93350*/  LDL.LU R141, [R1+0x6dc] ;  /* 0x0006dc00018d7983 */ /* 0x000ee80000300800 */
[----:B------:R1:W-:Y:S04]  /*93360*/  @P4 STG.E desc[UR6][R16.64], R246 ;  /* 0x000000f610004986 */ /* 0x0003e8000c101906 */
        /* <DEDUP_REMOVED lines=57> */
[----:B------:R-:W4:Y:S01]  /*93700*/  LDL.LU R83, [R1+0x6e0] ;  /* 0x0006e00001537983 */ /* 0x000f220000300800 */
[----:B------:R-:W-:-:S02]  /*93710*/  LOP3.LUT P6, RZ, R170, 0x400000, RZ, 0xc0, !PT ;  /* 0x00400000aaff7812 */ /* 0x000fc400078cc0ff */
[----:B------:R-:W-:Y:S01]  /*93720*/  LOP3.LUT R27, R27, 0xfffffdff, RZ, 0xc0, !PT ;  /* 0xfffffdff1b1b7812 */ /* 0x000fe200078ec0ff */
[----:B------:R-:W4:Y:S01]  /*93730*/  LDL.LU R151, [R1+0x1fc4] ;  /* 0x001fc40001977983 */ /* 0x000f220000300800 */
[C---:B------:R-:W-:Y:S02]  /*93740*/  LOP3.LUT P2, RZ, R170.reuse, 0x400, RZ, 0xc0, !PT ;  /* 0x00000400aaff7812 */ /* 0x040fe4000784c0ff */
[C---:B------:R-:W-:Y:S01]  /*93750*/  LOP3.LUT P3, RZ, R170.reuse, 0x800, RZ, 0xc0, !PT ;  /* 0x00000800aaff7812 */ /* 0x040fe2000786c0ff */
[----:B------:R-:W4:Y:S01]  /*93760*/  LDL.LU R149, [R1+0x1ad4] ;  /* 0x001ad40001957983 */ /* 0x000f220000300800 */
[C---:B------:R-:W-:Y:S02]  /*93770*/  LOP3.LUT P4, RZ, R170.reuse, 0x1000, RZ, 0xc0, !PT ;  /* 0x00001000aaff7812 */ /* 0x040fe4000788c0ff */
[----:B------:R-:W-:Y:S01]  /*93780*/  LOP3.LUT P5, RZ, R170, 0x2000, RZ, 0xc0, !PT ;  /* 0x00002000aaff7812 */ /* 0x000fe200078ac0ff */
        /* <DEDUP_REMOVED lines=32> */
[----:B---3--:R1:W-:Y:S02]  /*93990*/  @P3 STG.E desc[UR6][R16.64], R141 ;  /* 0x0000008d10003986 */ /* 0x0083e4000c101906 */
[----:B-1----:R-:W-:-:S05]  /*939a0*/  IMAD.WIDE R16, R140, 0x4, R6 ;  /* 0x000000048c107825 */ /* 0x002fca00078e0206 */
[----:B----4-:R1:W-:Y:S02]  /*939b0*/  @P4 STG.E desc[UR6][R16.64], R142 ;  /* 0x0000008e10004986 */ /* 0x0103e4000c101906 */
[----:B-1----:R-:W-:Y:S02]  /*939c0*/  IMAD.WIDE R16, R140, 0x4, R8 ;  /* 0x000000048c107825 */ /* 0x002fe400078e0208 */
[----:B------:R-:W3:Y:S04]  /*939d0*/  LDL.LU R142, [R1+0x1fc8] ;  /* 0x001fc800018e7983 */ /* 0x000ee80000300800 */
[----:B------:R1:W-:Y:S04]  /*939e0*/  @P5 STG.E desc[UR6][R16.64], R240 ;  /* 0x000000f010005986 */ /* 0x0003e8000c101906 */
[----:B------:R-:W4:Y:S04]  /*939f0*/  LDL.LU R140, [R1+0x16d8] ;  /* 0x0016d800018c7983 */ /* 0x000f280000300800 */
[----:B------:R-:W3:Y:S01]  /*93a00*/  LDL.LU R141, [R1+0x2640] ;  /* 0x00264000018d7983 */ /* 0x000ee20000300800 */
        /* <DEDUP_REMOVED lines=26> */
[----:B--2---:R1:W-:Y:S04]  /*93bb0*/  @P6 STG.E desc[UR6][R16.64], R171 ;  /* 0x000000ab10006986 */ /* 0x0043e8000c101906 */
[----:B-1----:R-:W2:Y:S01]  /*93bc0*/  LDL.LU R171, [R1+0x2890] ;  /* 0x0028900001ab7983 */ /* 0x002ea20000300800 */
[C---:B------:R-:W-:Y:S02]  /*93bd0*/  LOP3.LUT P0, RZ, R170.reuse, 0x800000, RZ, 0xc0, !PT ;  /* 0x00800000aaff7812 */ /* 0x040fe4000780c0ff */
[----:B------:R-:W-:Y:S01]  /*93be0*/  LOP3.LUT P1, RZ, R170, 0x1000000, RZ, 0xc0, !PT ;  /* 0x01000000aaff7812 */ /* 0x000fe2000782c0ff */
[----:B------:R-:W-:Y:S01]  /*93bf0*/  IMAD.WIDE R16, R144, 0x4, R4 ;  /* 0x0000000490107825 */ /* 0x000fe200078e0204 */
[C---:B------:R-:W-:Y:S01]  /*93c00*/  LOP3.LUT P2, RZ, R170.reuse, 0x2000000, RZ, 0xc0, !PT ;  /* 0x02000000aaff7812 */ /* 0x040fe2000784c0ff */
[----:B------:R-:W4:Y:S01]  /*93c10*/  LDL.LU R83, [R1+0x2648] ;  /* 0x0026480001537983 */ /* 0x000f220000300800 */
[----:B------:R-:W-:-:S07]  /*93c20*/  LOP3.LUT P3, RZ, R170, 0x4000000, RZ, 0xc0, !PT ;  /* 0x04000000aaff7812 */ /* 0x000fce000786c0ff */
[----:B------:R1:W-:Y:S01]  /*93c30*/  @P0 STG.E desc[UR6][R16.64], R145 ;  /* 0x0000009110000986 */ /* 0x0003e2000c101906 */
[----:B------:R-:W-:Y:S01]  /*93c40*/  LOP3.LUT P4, RZ, R170, 0x8000000, RZ, 0xc0, !PT ;  /* 0x08000000aaff7812 */ /* 0x000fe2000788c0ff */
[----:B-1----:R-:W-:-:S05]  /*93c50*/  IMAD.WIDE R16, R144, 0x4, R6 ;  /* 0x0000000490107825 */ /* 0x002fca00078e0206 */
[----:B------:R1:W-:Y:S01]  /*93c60*/  @P1 STG.E desc[UR6][R16.64], R146 ;  /* 0x0000009210001986 */ /* 0x0003e2000c101906 */
[----:B------:R-:W-:Y:S01]  /*93c70*/  LOP3.LUT P5, RZ, R170, 0x10000000, RZ, 0xc0, !PT ;  /* 0x10000000aaff7812 */ /* 0x000fe200078ac0ff */
[----:B-1----:R-:W-:-:S05]  /*93c80*/  IMAD.WIDE R16, R144, 0x4, R8 ;  /* 0x0000000490107825 */ /* 0x002fca00078e0208 */
[----:B------:R3:W-:Y:S02]  /*93c90*/  @P2 STG.E desc[UR6][R16.64], R143 ;  /* 0x0000008f10002986 */ /* 0x0007e4000c101906 */
[----:B---3--:R-:W-:-:S05]  /*93ca0*/  IMAD.WIDE R16, R141, 0x4, R2 ;  /* 0x000000048d107825 */ /* 0x008fca00078e0202 */
[----:B------:R1:W-:Y:S02]  /*93cb0*/  @P3 STG.E desc[UR6][R16.64], R142 ;  /* 0x0000008e10003986 */ /* 0x0003e4000c101906 */
[----:B-1----:R-:W-:-:S05]  /*93cc0*/  IMAD.WIDE R16, R141, 0x4, R4 ;  /* 0x000000048d107825 */ /* 0x002fca00078e0204 */
[----:B--2---:R1:W-:Y:S02]  /*93cd0*/  @P4 STG.E desc[UR6][R16.64], R171 ;  /* 0x000000ab10004986 */ /* 0x0043e4000c101906 */
[C---:B-1----:R-:W-:Y:S02]  /*93ce0*/  IMAD.WIDE R16, R141.reuse, 0x4, R6 ;  /* 0x000000048d107825 */ /* 0x042fe400078e0206 */
[----:B------:R-:W2:Y:S04]  /*93cf0*/  LDL.LU R171, [R1+0x288c] ;  /* 0x00288c0001ab7983 */ /* 0x000ea80000300800 */
[----:B----4-:R1:W-:Y:S04]  /*93d00*/  @P5 STG.E desc[UR6][R16.64], R140 ;  /* 0x0000008c10005986 */ /* 0x0103e8000c101906 */
[----:B-1----:R-:W3:Y:S04]  /*93d10*/  LDL.LU R140, [R1+0x12d8] ;  /* 0x0012d800018c7983 */ /* 0x002ee80000300800 */
[----:B------:R-:W4:Y:S04]  /*93d20*/  LDL.LU R147, [R1+0xee8] ;  /* 0x000ee80001937983 */ /* 0x000f280000300800 */
[----:B------:R-:W4:Y:S04]  /*93d30*/  LDL.LU R145, [R1+0xae8] ;  /* 0x000ae80001917983 */ /* 0x000f280000300800 */
[----:B------:R-:W4:Y:S04]  /*93d40*/  LDL.LU R146, [R1+0x6e8] ;  /* 0x0006e80001927983 */ /* 0x000f280000300800 */
[----:B------:R-:W4:Y:S04]  /*93d50*/  LDL.LU R144, [R1+0x2644] ;  /* 0x0026440001907983 */ /* 0x000f280000300800 */
[----:B------:R-:W4:Y:S04]  /*93d60*/  LDL.LU R143, [R1+0x2e8] ;  /* 0x0002e800018f7983 */ /* 0x000f280000300800 */
[----:B------:R-:W4:Y:S01]  /*93d70*/  LDL.LU R142, [R1+0x1fcc] ;  /* 0x001fcc00018e7983 */ /* 0x000f220000300800 */
[----:B------:R-:W-:Y:S01]  /*93d80*/  LOP3.LUT P2, RZ, R170, 0x20000000, RZ, 0xc0, !PT ;  /* 0x20000000aaff7812 */ /* 0x000fe2000784c0ff */
[----:B------:R-:W-:-:S02]  /*93d90*/  IMAD.WIDE R16, R141, 0x4, R8 ;  /* 0x000000048d107825 */ /* 0x000fc400078e0208 */
[----:B------:R-:W4:Y:S04]  /*93da0*/  LDL.LU R148, [R1+0x264c] ;  /* 0x00264c0001947983 */ /* 0x000f280000300800 */
[----:B------:R-:W4:Y:S01]  /*93db0*/  LDL.LU R141, [R1+0x2650] ;  /* 0x00265000018d7983 */ /* 0x000f220000300800 */
[----:B------:R-:W-:Y:S02]  /*93dc0*/  LOP3.LUT R27, R27, 0xfffffffd, RZ, 0xc0, !PT ;  /* 0xfffffffd1b1b7812 */ /* 0x000fe400078ec0ff */
[C---:B------:R-:W-:Y:S02]  /*93dd0*/  LOP3.LUT P3, RZ, R170.reuse, 0x40000000, RZ, 0xc0, !PT ;  /* 0x40000000aaff7812 */ /* 0x040fe4000786c0ff */
[----:B------:R-:W-:Y:S01]  /*93de0*/  LOP3.LUT P4, RZ, R170, 0x80000000, RZ, 0xc0, !PT ;  /* 0x80000000aaff7812 */ /* 0x000fe2000788c0ff */
[----:B---3--:R1:W-:Y:S04]  /*93df0*/  @P2 STG.E desc[UR6][R16.64], R140 ;  /* 0x0000008c10002986 */ /* 0x0083e8000c101906 */
[----:B-1----:R-:W3:Y:S01]  /*93e00*/  LDL.LU R140, [R1+0x1adc] ;  /* 0x001adc00018c7983 */ /* 0x002ee20000300800 */
[----:B--2---:R-:W-:-:S03]  /*93e10*/  LOP3.LUT P6, RZ, R171, 0x200, RZ, 0xc0, !PT ;  /* 0x00000200abff7812 */ /* 0x004fc600078cc0ff */
[----:B------:R-:W2:Y:S04]  /*93e20*/  LDL.LU R82, [R1+0x16dc] ;  /* 0x0016dc0001527983 */ /* 0x000ea80000300800 */
[----:B------:R-:W2:Y:S04]  /*93e30*/  LDL.LU R79, [R1+0x12dc] ;  /* 0x0012dc00014f7983 */ /* 0x000ea80000300800 */
[----:B------:R-:W2:Y:S02]  /*93e40*/  LDL.LU R151, [R1+0xeec] ;  /* 0x000eec0001977983 */ /* 0x000ea40000300800 */
[----:B------:R-:W-:-:S02]  /*93e50*/  @P6 LOP3.LUT R27, R27, 0x2, RZ, 0xfc, !PT ;  /* 0x000000021b1b6812 */ /* 0x000fc400078efcff */
[----:B------:R-:W-:Y:S01]  /*93e60*/  LOP3.LUT P6, RZ, R171, 0x100, RZ, 0xc0, !PT ;  /* 0x00000100abff7812 */ /* 0x000fe200078cc0ff */
[----:B------:R-:W2:Y:S01]  /*93e70*/  LDL.LU R149, [R1+0xaec] ;  /* 0x000aec0001957983 */ /* 0x000ea20000300800 */
[----:B------:R-:W-:Y:S01]  /*93e80*/  LOP3.LUT R27, R27, 0xfffffffb, RZ, 0xc0, !PT ;  /* 0xfffffffb1b1b7812 */ /* 0x000fe200078ec0ff */
[----:B----4-:R-:W-:Y:S02]  /*93e90*/  IMAD.WIDE R16, R144, 0x4, R2 ;  /* 0x0000000490107825 */ /* 0x010fe400078e0202 */
        /* <DEDUP_REMOVED lines=16> */
[----:B------:R1:W-:Y:S01]  /*93fa0*/  @P3 STG.E desc[UR6][R16.64], R147 ;  /* 0x0000009310003986 */ /* 0x0003e2000c101906 */
[----:B------:R-:W-:-:S09]  /*93fb0*/  LOP3.LUT P5, RZ, R171, 0x1, RZ, 0xc0, !PT ;  /* 0x00000001abff7812 */ /* 0x000fd200078ac0ff */
[----:B------:R-:W-:Y:S02]  /*93fc0*/  @P6 LOP3.LUT R27, R27, 0x80, RZ, 0xfc, !PT ;  /* 0x000000801b1b6812 */ /* 0x000fe400078efcff */
[----:B------:R-:W-:Y:S01]  /*93fd0*/  LOP3.LUT P6, RZ, R171, 0x4, RZ, 0xc0, !PT ;  /* 0x00000004abff7812 */ /* 0x000fe200078cc0ff */
[----:B-1----:R-:W-:Y:S01]  /*93fe0*/  IMAD.WIDE R16, R144, 0x4, R4 ;  /* 0x0000000490107825 */ /* 0x002fe200078e0204 */
[----:B------:R-:W-:Y:S01]  /*93ff0*/  LOP3.LUT R27, R27, 0xfffffeff, RZ, 0xc0, !PT ;  /* 0xfffffeff1b1b7812 */ /* 0x000fe200078ec0ff */
[----:B------:R-:W4:Y:S04]  /*94000*/  LDL.LU R147, [R1+0x2ec] ;  /* 0x0002ec0001937983 */ /* 0x000f280000300800 */
[----:B------:R1:W-:Y:S06]  /*94010*/  @P4 STG.E desc[UR6][R16.64], R145 ;  /* 0x0000009110004986 */ /* 0x0003ec000c101906 */
[----:B------:R-:W-:-:S02]  /*94020*/  @P6 LOP3.LUT R27, R27, 0x100, RZ, 0xfc, !PT ;  /* 0x000001001b1b6812 */ /* 0x000fc400078efcff */
[----:B------:R-:W-:Y:S01]  /*94030*/  LOP3.LUT P6, RZ, R171, 0x2, RZ, 0xc0, !PT ;  /* 0x00000002abff7812 */ /* 0x000fe200078cc0ff */
[C---:B-1----:R-:W-:Y:S01]  /*94040*/  IMAD.WIDE R16, R144.reuse, 0x4, R6 ;  /* 0x0000000490107825 */ /* 0x042fe200078e0206 */
[----:B------:R-:W4:Y:S04]  /*94050*/  LDL.LU R145, [R1+0x1fd0] ;  /* 0x001fd00001917983 */ /* 0x000f280000300800 */
[----:B------:R1:W-:Y:S02]  /*94060*/  @P5 STG.E desc[UR6][R16.64], R146 ;  /* 0x0000009210005986 */ /* 0x0003e4000c101906 */
[----:B-1----:R-:W-:Y:S02]  /*94070*/  IMAD.WIDE R16, R144, 0x4, R8 ;  /* 0x0000000490107825 */ /* 0x002fe400078e0208 */
[----:B------:R-:W4:Y:S04]  /*94080*/  LDL.LU R146, [R1+0x1ae0] ;  /* 0x001ae00001927983 */ /* 0x000f280000300800 */
[----:B------:R1:W-:Y:S01]  /*94090*/  @P6 STG.E desc[UR6][R16.64], R143 ;  /* 0x0000008f10006986 */ /* 0x0003e2000c101906 */
[----:B------:R-:W-:-:S03]  /*940a0*/  LOP3.LUT P6, RZ, R27, 0x100, RZ, 0xc0, !PT ;  /* 0x000001001bff7812 */ /* 0x000fc600078cc0ff */
[----:B------:R-:W4:Y:S01]  /*940b0*/  LDL.LU R144, [R1+0x16e0] ;  /* 0x0016e00001907983 */ /* 0x000f220000300800 */
[----:B-1----:R-:W-:-:S09]  /*940c0*/  IMAD.WIDE R16, R83, 0x4, R2 ;  /* 0x0000000453107825 */ /* 0x002fd200078e0202 */
[----:B------:R1:W-:Y:S04]  /*940d0*/  @P6 STG.E desc[UR6][R16.64], R142 ;  /* 0x0000008e10006986 */ /* 0x0003e8000c101906 */
[----:B-1----:R-:W4:Y:S04]  /*940e0*/  LDL.LU R142, [R1+0x12e0] ;  /* 0x0012e000018e7983 */ /* 0x002f280000300800 */
[----:B------:R-:W4:Y:S01]  /*940f0*/  LDL.LU R143, [R1+0x2654] ;  /* 0x00265400018f7983 */ /* 0x000f220000300800 */
[----:B------:R-:W-:Y:S01]  /*94100*/  LOP3.LUT P6, RZ, R27, 0x80, RZ, 0xc0, !PT ;  /* 0x000000801bff7812 */ /* 0x000fe200078cc0ff */
[----:B------:R-:W-:-:S12]  /*94110*/  IMAD.WIDE R16, R83, 0x4, R4 ;  /* 0x0000000453107825 */ /* 0x000fd800078e0204 */
[----:B---3--:R1:W-:Y:S04]  /*94120*/  @P6 STG.E desc[UR6][R16.64], R140 ;  /* 0x0000008c10006986 */ /* 0x0083e8000c101906 */
[----:B-1----:R-:W3:Y:S01]  /*94130*/  LDL.LU R140, [R1+0xaf0] ;  /* 0x000af000018c7983 */ /* 0x002ee20000300800 */
[----:B------:R-:W-:Y:S01]  /*94140*/  LOP3.LUT P6, RZ, R27, 0x40, RZ, 0xc0, !PT ;  /* 0x000000401bff7812 */ /* 0x000fe200078cc0ff */
[----:B------:R-:W-:-:S12]  /*94150*/  IMAD.WIDE R16, R83, 0x4, R6 ;  /* 0x0000000453107825 */ /* 0x000fd800078e0206 */
[----:B--2---:R1:W-:Y:S01]  /*94160*/  @P6 STG.E desc[UR6][R16.64], R82 ;  /* 0x0000005210006986 */ /* 0x0043e2000c101906 */
        /* <DEDUP_REMOVED lines=27> */
[----:B-1----:R-:W-:-:S05]  /*94320*/  IMAD.WIDE R16, R141, 0x4, R8 ;  /* 0x000000048d107825 */ /* 0x002fca00078e0208 */
[----:B------:R1:W-:Y:S02]  /*94330*/  @P3 STG.E desc[UR6][R16.64], R142 ;  /* 0x0000008e10003986 */ /* 0x0003e4000c101906 */
[----:B-1----:R-:W-:-:S05]  /*94340*/  IMAD.WIDE R16, R143, 0x4, R2 ;  /* 0x000000048f107825 */ /* 0x002fca00078e0202 */
[----:B------:R1:W-:Y:S04]  /*94350*/  @P4 STG.E desc[UR6][R16.64], R154 ;  /* 0x0000009a10004986 */ /* 0x0003e8000c101906 */
[----:B-1----:R-:W4:Y:S04]  /*94360*/  LDL.LU R154, [R1+0x2888] ;  /* 0x00288800019a7983 */ /* 0x002f280000300800 */
[----:B------:R-:W2:Y:S01]  /*94370*/  LDL.LU R145, [R1+0x6f0] ;  /* 0x0006f00001917983 */ /* 0x000ea20000300800 */
[----:B------:R-:W-:Y:S01]  /*94380*/  LOP3.LUT P5, RZ, R171, 0x8000, RZ, 0xc0, !PT ;  /* 0x00008000abff7812 */ /* 0x000fe200078ac0ff */
[----:B------:R-:W-:-:S02]  /*94390*/  IMAD.WIDE R16, R143, 0x4, R4 ;  /* 0x000000048f107825 */ /* 0x000fc400078e0204 */
[----:B------:R-:W4:Y:S04]  /*943a0*/  LDL.LU R146, [R1+0x2f0] ;  /* 0x0002f00001927983 */ /* 0x000f280000300800 */
[----:B------:R-:W4:Y:S04]  /*943b0*/  LDL.LU R144, [R1+0x1fd4] ;  /* 0x001fd40001907983 */ /* 0x000f280000300800 */
[----:B------:R-:W4:Y:S04]  /*943c0*/  LDL.LU R141, [R1+0x1ae4] ;  /* 0x001ae400018d7983 */ /* 0x000f280000300800 */
[----:B------:R-:W4:Y:S04]  /*943d0*/  LDL.LU R142, [R1+0x16e4] ;  /* 0x0016e400018e7983 */ /* 0x000f280000300800 */
[----:B---3--:R1:W-:Y:S04]  /*943e0*/  @P5 STG.E desc[UR6][R16.64], R140 ;  /* 0x0000008c10005986 */ /* 0x0083e8000c101906 */
[----:B-1----:R-:W3:Y:S04]  /*943f0*/  LDL.LU R140, [R1+0x2658] ;  /* 0x00265800018c7983 */ /* 0x002ee80000300800 */
[----:B------:R-:W3:Y:S04]  /*94400*/  LDL.LU R245, [R1+0x12e4] ;  /* 0x0012e40001f57983 */ /* 0x000ee80000300800 */
[----:B------:R-:W3:Y:S04]  /*94410*/  LDL.LU R240, [R1+0xef4] ;  /* 0x000ef40001f07983 */ /* 0x000ee80000300800 */
[----:B------:R-:W3:Y:S01]  /*94420*/  LDL.LU R244, [R1+0xaf4] ;  /* 0x000af40001f47983 */ /* 0x000ee20000300800 */
[----:B------:R-:W-:-:S03]  /*94430*/  LOP3.LUT P2, RZ, R171, 0x10000, RZ, 0xc0, !PT ;  /* 0x00010000abff7812 */ /* 0x000fc6000784c0ff */
[----:B------:R-:W3:Y:S01]  /*94440*/  LDL.LU R82, [R1+0x6f4] ;  /* 0x0006f40001527983 */ /* 0x000ee20000300800 */
[----:B------:R-:W-:-:S03]  /*94450*/  IMAD.WIDE R16, R143, 0x4, R6 ;  /* 0x000000048f107825 */ /* 0x000fc600078e0206 */
[----:B------:R-:W3:Y:S04]  /*94460*/  LDL.LU R151, [R1+0x1fd8] ;  /* 0x001fd80001977983 */ /* 0x000ee80000300800 */
[----:B------:R-:W3:Y:S04]  /*94470*/  LDL.LU R149, [R1+0x1ae8] ;  /* 0x001ae80001957983 */ /* 0x000ee80000300800 */
[----:B------:R-:W3:Y:S04]  /*94480*/  LDL.LU R150, [R1+0x16e8] ;  /* 0x0016e80001967983 */ /* 0x000ee80000300800 */
[----:B------:R-:W3:Y:S04]  /*94490*/  LDL.LU R148, [R1+0x2660] ;  /* 0x0026600001947983 */ /* 0x000ee80000300800 */
[----:B------:R-:W3:Y:S01]  /*944a0*/  LDL.LU R147, [R1+0x12e8] ;  /* 0x0012e80001937983 */ /* 0x000ee20000300800 */
[----:B------:R-:W-:-:S02]  /*944b0*/  LOP3.LUT P4, RZ, R171, 0x100000, RZ, 0xc0, !PT ;  /* 0x00100000abff7812 */ /* 0x000fc4000788c0ff */
[----:B------:R-:W-:Y:S02]  /*944c0*/  LOP3.LUT P3, RZ, R171, 0x20000, RZ, 0xc0, !PT ;  /* 0x00020000abff7812 */ /* 0x000fe4000786c0ff */
[----:B------:R-:W-:Y:S01]  /*944d0*/  LOP3.LUT R27, R27, 0xfffffffe, RZ, 0xc0, !PT ;  /* 0xfffffffe1b1b7812 */ /* 0x000fe200078ec0ff */
[----:B--2---:R1:W-:Y:S02]  /*944e0*/  @P2 STG.E desc[UR6][R16.64], R145 ;  /* 0x0000009110002986 */ /* 0x0043e4000c101906 */
[----:B-1----:R-:W-:Y:S02]  /*944f0*/  IMAD.WIDE R16, R143, 0x4, R8 ;  /* 0x000000048f107825 */ /* 0x002fe400078e0208 */
[----:B------:R-:W2:Y:S04]  /*94500*/  LDL.LU R143, [R1+0x2664] ;  /* 0x00266400018f7983 */ /* 0x000ea80000300800 */
[----:B------:R-:W2:Y:S01]  /*94510*/  LDL.LU R79, [R1+0x2f4] ;  /* 0x0002f400014f7983 */ /* 0x000ea20000300800 */
[----:B----4-:R-:W-:-:S03]  /*94520*/  LOP3.LUT R154, R154, 0x7fffffff, RZ, 0xc0, !PT ;  /* 0x7fffffff9a9a7812 */ /* 0x010fc600078ec0ff */
[----:B------:R-:W4:Y:S01]  /*94530*/  LDL.LU R145, [R1+0xef8] ;  /* 0x000ef80001917983 */ /* 0x000f220000300800 */
[----:B------:R-:W-:Y:S02]  /*94540*/  @P4 LOP3.LUT R154, R154, 0x80000000, RZ, 0xfc, !PT ;  /* 0x800000009a9a4812 */ /* 0x000fe400078efcff */
[----:B------:R-:W-:Y:S01]  /*94550*/  LOP3.LUT P4, RZ, R171, 0x80000, RZ, 0xc0, !PT ;  /* 0x00080000abff7812 */ /* 0x000fe2000788c0ff */
[----:B------:R1:W-:-:S12]  /*94560*/  @P3 STG.E desc[UR6][R16.64], R146 ;  /* 0x0000009210003986 */ /* 0x0003d8000c101906 */
[----:B------:R-:W-:Y:S01]  /*94570*/  @P4 LOP3.LUT R27, R27, 0x1, RZ, 0xfc, !PT ;  /* 0x000000011b1b4812 */ /* 0x000fe200078efcff */
[----:B-1----:R-:W4:Y:S01]  /*94580*/  LDL.LU R146, [R1+0xaf8] ;  /* 0x000af80001927983 */ /* 0x002f220000300800 */
[----:B------:R-:W-:Y:S01]  /*94590*/  LOP3.LUT P4, RZ, R171, 0x40000, RZ, 0xc0, !PT ;  /* 0x00040000abff7812 */ /* 0x000fe2000788c0ff */
[----:B---3--:R-:W-:-:S12]  /*945a0*/  IMAD.WIDE R16, R140, 0x4, R2 ;  /* 0x000000048c107825 */ /* 0x008fd800078e0202 */
[----:B------:R1:W-:Y:S01]  /*945b0*/  @P4 STG.E desc[UR6][R16.64], R144 ;  /* 0x0000009010004986 */ /* 0x0003e2000c101906 */
[----:B------:R-:W-:Y:S01]  /*945c0*/  LOP3.LUT P4, RZ, R27, 0x1, RZ, 0xc0, !PT ;  /* 0x000000011bff7812 */ /* 0x000fe2000788c0ff */
[----:B-1----:R-:W-:Y:S02]  /*945d0*/  IMAD.WIDE R16, R140, 0x4, R4 ;  /* 0x000000048c107825 */ /* 0x002fe400078e0204 */
[----:B------:R-:W3:Y:S10]  /*945e0*/  LDL.LU R144, [R1+0x6f8] ;  /* 0x0006f80001907983 */ /* 0x000ef40000300800 */
[----:B------:R1:W-:Y:S04]  /*945f0*/  @P4 STG.E desc[UR6][R16.64], R141 ;  /* 0x0000008d10004986 */ /* 0x0003e8000c101906 */
[----:B-1----:R-:W3:Y:S01]  /*94600*/  LDL.LU R141, [R1+0x2f8] ;  /* 0x0002f800018d7983 */ /* 0x002ee20000300800 */
        /* <DEDUP_REMOVED lines=17> */
[----:B------:R-:W-:-:S04]  /*94720*/  @P6 LOP3.LUT R154, R154, 0x40000000, RZ, 0xfc, !PT ;  /* 0x400000009a9a6812 */ /* 0x000fc800078efcff */
[----:B------:R-:W-:Y:S02]  /*94730*/  LOP3.LUT P4, RZ, R154, 0x80000000, RZ, 0xc0, !PT ;  /* 0x800000009aff7812 */ /* 0x000fe4000788c0ff */
[C---:B------:R-:W-:Y:S01]  /*94740*/  LOP3.LUT P5, RZ, R171.reuse, 0x200000, RZ, 0xc0, !PT ;  /* 0x00200000abff7812 */ /* 0x040fe200078ac0ff */
[----:B------:R-:W-:Y:S01]  /*94750*/  IMAD.WIDE R16, R140, 0x4, R6 ;  /* 0x000000048c107825 */ /* 0x000fe200078e0206 */
[----:B------:R-:W-:-:S09]  /*94760*/  LOP3.LUT P6, RZ, R171, 0x400000, RZ, 0xc0, !PT ;  /* 0x00400000abff7812 */ /* 0x000fd200078cc0ff */
[----:B------:R1:W-:Y:S02]  /*94770*/  @P4 STG.E desc[UR6][R16.64], R142 ;  /* 0x0000008e10004986 */ /* 0x0003e4000c101906 */
[----:B-1----:R-:W-:Y:S02]  /*94780*/  IMAD.WIDE R16, R140, 0x4, R8 ;  /* 0x000000048c107825 */ /* 0x002fe400078e0208 */
[----:B------:R-:W3:Y:S04]  /*94790*/  LDL.LU R142, [R1+0x1fdc] ;  /* 0x001fdc00018e7983 */ /* 0x000ee80000300800 */
[----:B------:R-:W3:Y:S04]  /*947a0*/  LDL.LU R140, [R1+0x2668] ;  /* 0x00266800018c7983 */ /* 0x000ee80000300800 */
[----:B------:R1:W-:Y:S02]  /*947b0*/  @P5 STG.E desc[UR6][R16.64], R245 ;  /* 0x000000f510005986 */ /* 0x0003e4000c101906 */
        /* <DEDUP_REMOVED lines=10> */
[----:B--2---:R1:W-:Y:S01]  /*94860*/  @P6 STG.E desc[UR6][R16.64], R79 ;  /* 0x0000004f10006986 */ /* 0x0043e2000c101906 */
        /* <DEDUP_REMOVED lines=16> */
[----:B----4-:R1:W-:Y:S01]  /*94970*/  @P1 STG.E desc[UR6][R16.64], R145 ;  /* 0x0000009110001986 */ /* 0x0103e2000c101906 */
[----:B------:R-:W-:-:S03]  /*94980*/  LOP3.LUT P4, RZ, R154, 0x2, RZ, 0xc0, !PT ;  /* 0x000000029aff7812 */ /* 0x000fc6000788c0ff */
[----:B-1----:R-:W2:Y:S01]  /*94990*/  LDL.LU R145, [R1+0x1aec] ;  /* 0x001aec0001917983 */ /* 0x002ea20000300800 */
[----:B------:R-:W-:-:S05]  /*949a0*/  IMAD.WIDE R16, R143, 0x4, R4 ;  /* 0x000000048f107825 */ /* 0x000fca00078e0204 */
[----:B------:R1:W-:Y:S02]  /*949b0*/  @P2 STG.E desc[UR6][R16.64], R146 ;  /* 0x0000009210002986 */ /* 0x0003e4000c101906 */
[C---:B-1----:R-:W-:Y:S02]  /*949c0*/  IMAD.WIDE R16, R143.reuse, 0x4, R6 ;  /* 0x000000048f107825 */ /* 0x042fe400078e0206 */
[----:B------:R-:W4:Y:S04]  /*949d0*/  LDL.LU R146, [R1+0x16ec] ;  /* 0x0016ec0001927983 */ /* 0x000f280000300800 */
[----:B---3--:R1:W-:Y:S02]  /*949e0*/  @P3 STG.E desc[UR6][R16.64], R144 ;  /* 0x0000009010003986 */ /* 0x0083e4000c101906 */
[----:B-1----:R-:W-:-:S02]  /*949f0*/  IMAD.WIDE R16, R143, 0x4, R8 ;  /* 0x000000048f107825 */ /* 0x002fc400078e0208 */
[----:B------:R-:W3:Y:S04]  /*94a00*/  LDL.LU R143, [R1+0x12ec] ;  /* 0x0012ec00018f7983 */ /* 0x000ee80000300800 */
[----:B------:R-:W3:Y:S04]  /*94a10*/  LDL.LU R144, [R1+0xefc] ;  /* 0x000efc0001907983 */ /* 0x000ee80000300800 */
[----:B------:R-:W3:Y:S04]  /*94a20*/  LDL.LU R147, [R1+0xafc] ;  /* 0x000afc0001937983 */ /* 0x000ee80000300800 */
[----:B------:R1:W-:Y:S04]  /*94a30*/  @P4 STG.E desc[UR6][R16.64], R141 ;  /* 0x0000008d10004986 */ /* 0x0003e8000c101906 */
[----:B------:R-:W3:Y:S04]  /*94a40*/  LDL.LU R151, [R1+0x6fc] ;  /* 0x0006fc0001977983 */ /* 0x000ee80000300800 */
[----:B-1----:R-:W3:Y:S01]  /*94a50*/  LDL.LU R141, [R1+0x266c] ;  /* 0x00266c00018d7983 */ /* 0x002ee20000300800 */
[----:B------:R-:W-:-:S02]  /*94a60*/  LOP3.LUT P2, RZ, R154, 0x10, RZ, 0xc0, !PT ;  /* 0x000000109aff7812 */ /* 0x000fc4000784c0ff */
[C---:B------:R-:W-:Y:S01]  /*94a70*/  LOP3.LUT P5, RZ, R154.reuse, 0x4, RZ, 0xc0, !PT ;  /* 0x000000049aff7812 */ /* 0x040fe200078ac0ff */
[----:B------:R-:W3:Y:S01]  /*94a80*/  LDL.LU R149, [R1+0x2fc] ;  /* 0x0002fc0001957983 */ /* 0x000ee20000300800 */
[----:B------:R-:W-:-:S09]  /*94a90*/  LOP3.LUT R154, R154, 0xfeffffff, RZ, 0xc0, !PT ;  /* 0xfeffffff9a9a7812 */ /* 0x000fd200078ec0ff */
[----:B------:R-:W-:-:S04]  /*94aa0*/  @P2 LOP3.LUT R154, R154, 0x1000000, RZ, 0xfc, !PT ;  /* 0x010000009a9a2812 */ /* 0x000fc800078efcff */
[C---:B------:R-:W-:Y:S02]  /*94ab0*/  LOP3.LUT P2, RZ, R154.reuse, 0x8, RZ, 0xc0, !PT ;  /* 0x000000089aff7812 */ /* 0x040fe4000784c0ff */
[C---:B------:R-:W-:Y:S02]  /*94ac0*/  LOP3.LUT P3, RZ, R154.reuse, 0x20, RZ, 0xc0, !PT ;  /* 0x000000209aff7812 */ /* 0x040fe4000786c0ff */
[----:B------:R-:W-:Y:S01]  /*94ad0*/  LOP3.LUT P4, RZ, R154, 0x40, RZ, 0xc0, !PT ;  /* 0x000000409aff7812 */ /* 0x000fe2000788c0ff */
[----:B------:R-:W-:-:S05]  /*94ae0*/  IMAD.WIDE R16, R140, 0x4, R2 ;  /* 0x000000048c107825 */ /* 0x000fca00078e0202 */
[----:B------:R1:W-:Y:S01]  /*94af0*/  @P5 STG.E desc[UR6][R16.64], R142 ;  /* 0x0000008e10005986 */ /* 0x0003e2000c101906 */
[C---:B------:R-:W-:Y:S02]  /*94b00*/  LOP3.LUT P5, RZ, R154.reuse, 0x200, RZ, 0xc0, !PT ;  /* 0x000002009aff7812 */ /* 0x040fe400078ac0ff */
[----:B------:R-:W-:Y:S01]  /*94b10*/  LOP3.LUT R154, R154, 0xffbfffff, RZ, 0xc0, !PT ;  /* 0xffbfffff9a9a7812 */ /* 0x000fe200078ec0ff */
[----:B-1----:R-:W3:Y:S10]  /*94b20*/  LDL.LU R142, [R1+0x1fe0] ;  /* 0x001fe000018e7983 */ /* 0x002ef40000300800 */
[----:B------:R-:W-:Y:S01]  /*94b30*/  @P5 LOP3.LUT R154, R154, 0x400000, RZ, 0xfc, !PT ;  /* 0x004000009a9a5812 */ /* 0x000fe200078efcff */
[----:B------:R-:W3:Y:S03]  /*94b40*/  LDL.LU R148, [R1+0x2670] ;  /* 0x0026700001947983 */ /* 0x000ee60000300800 */
[----:B------:R-:W-:-:S02]  /*94b50*/  LOP3.LUT P5, RZ, R154, 0x100, RZ, 0xc0, !PT ;  /* 0x000001009aff7812 */ /* 0x000fc400078ac0ff */
[----:B------:R-:W-:Y:S01]  /*94b60*/  LOP3.LUT R154, R154, 0xff7fffff, RZ, 0xc0, !PT ;  /* 0xff7fffff9a9a7812 */ /* 0x000fe200078ec0ff */
[----:B------:R-:W-:Y:S01]  /*94b70*/  IMAD.WIDE R16, R140, 0x4, R4 ;  /* 0x000000048c107825 */ /* 0x000fe200078e0204 */
[----:B------:R-:W3:Y:S09]  /*94b80*/  LDL.LU R150, [R1+0x1af0] ;  /* 0x001af00001967983 */ /* 0x000ef20000300800 */
[----:B------:R-:W-:-:S04]  /*94b90*/  @P5 LOP3.LUT R154, R154, 0x800000, RZ, 0xfc, !PT ;  /* 0x008000009a9a5812 */ /* 0x000fc800078efcff */
[C---:B------:R-:W-:Y:S02]  /*94ba0*/  LOP3.LUT P6, RZ, R154.reuse, 0x4000, RZ, 0xc0, !PT ;  /* 0x000040009aff7812 */ /* 0x040fe400078cc0ff */
[C---:B------:R-:W-:Y:S02]  /*94bb0*/  LOP3.LUT P5, RZ, R154.reuse, 0x80, RZ, 0xc0, !PT ;  /* 0x000000809aff7812 */ /* 0x040fe400078ac0ff */
[----:B------:R-:W-:-:S09]  /*94bc0*/  LOP3.LUT R154, R154, 0xfffbffff, RZ, 0xc0, !PT ;  /* 0xfffbffff9a9a7812 */ /* 0x000fd200078ec0ff */
[----:B------:R-:W-:-:S04]  /*94bd0*/  @P6 LOP3.LUT R154, R154, 0x40000, RZ, 0xfc, !PT ;  /* 0x000400009a9a6812 */ /* 0x000fc800078efcff */
[C---:B------:R-:W-:Y:S02]  /*94be0*/  LOP3.LUT P6, RZ, R154.reuse, 0x2000, RZ, 0xc0, !PT ;  /* 0x000020009aff7812 */ /* 0x040fe400078cc0ff */
[----:B------:R-:W-:-:S11]  /*94bf0*/  LOP3.LUT R154, R154, 0xfff7ffff, RZ, 0xc0, !PT ;  /* 0xfff7ffff9a9a7812 */ /* 0x000fd600078ec0ff */
[----:B------:R-:W-:-:S04]  /*94c00*/  @P6 LOP3.LUT R154, R154, 0x80000, RZ, 0xfc, !PT ;  /* 0x000800009a9a6812 */ /* 0x000fc800078efcff */
[C---:B------:R-:W-:Y:S02]  /*94c10*/  LOP3.LUT P6, RZ, R154.reuse, 0x1000, RZ, 0xc0, !PT ;  /* 0x000010009aff7812 */ /* 0x040fe400078cc0ff */
[----:B------:R-:W-:-:S11]  /*94c20*/  LOP3.LUT R154, R154, 0xffefffff, RZ, 0xc0, !PT ;  /* 0xffefffff9a9a7812 */ /* 0x000fd600078ec0ff */
[----:B------:R-:W-:-:S04]  /*94c30*/  @P6 LOP3.LUT R154, R154, 0x100000, RZ, 0xfc, !PT ;  /* 0x001000009a9a6812 */ /* 0x000fc800078efcff */
[C---:B------:R-:W-:Y:S02]  /*94c40*/  LOP3.LUT P6, RZ, R154.reuse, 0x800, RZ, 0xc0, !PT ;  /* 0x000008009aff7812 */ /* 0x040fe400078cc0ff */
[----:B------:R-:W-:-:S11]  /*94c50*/  LOP3.LUT R154, R154, 0xffdfffff, RZ, 0xc0, !PT ;  /* 0xffdfffff9a9a7812 */ /* 0x000fd600078ec0ff */
[----:B------:R-:W-:Y:S01]  /*94c60*/  @P6 LOP3.LUT R154, R154, 0x200000, RZ, 0xfc, !PT ;  /* 0x002000009a9a6812 */ /* 0x000fe200078efcff */
[----:B--2---:R1:W-:Y:S03]  /*94c70*/  @P2 STG.E desc[UR6][R16.64], R145 ;  /* 0x0000009110002986 */ /* 0x0043e6000c101906 */
[----:B------:R-:W-:Y:S01]  /*94c80*/  LOP3.LUT P2, RZ, R154, 0x1000000, RZ, 0xc0, !PT ;  /* 0x010000009aff7812 */ /* 0x000fe2000784c0ff */
[----:B-1----:R-:W-:-:S12]  /*94c90*/  IMAD.WIDE R16, R140, 0x4, R6 ;  /* 0x000000048c107825 */ /* 0x002fd800078e0206 */
[----:B----4-:R1:W-:Y:S02]  /*94ca0*/  @P2 STG.E desc[UR6][R16.64], R146 ;  /* 0x0000009210002986 */ /* 0x0103e4000c101906 */
[----:B-1----:R-:W-:Y:S02]  /*94cb0*/  IMAD.WIDE R16, R140, 0x4, R8 ;  /* 0x000000048c107825 */ /* 0x002fe400078e0208 */
[----:B------:R-:W2:Y:S04]  /*94cc0*/  LDL.LU R140, [R1+0x16f0] ;  /* 0x0016f000018c7983 */ /* 0x000ea80000300800 */
[----:B---3--:R1:W-:Y:S04]  /*94cd0*/  @P3 STG.E desc[UR6][R16.64], R143 ;  /* 0x0000008f10003986 */ /* 0x0083e8000c101906 */
[----:B------:R-:W3:Y:S04]  /*94ce0*/  LDL.LU R145, [R1+0x12f0] ;  /* 0x0012f00001917983 */ /* 0x000ee80000300800 */
[----:B-1----:R-:W4:Y:S04]  /*94cf0*/  LDL.LU R143, [R1+0x2674] ;  /* 0x00267400018f7983 */ /* 0x002f280000300800 */
[----:B------:R-:W4:Y:S04]  /*94d00*/  LDL.LU R146, [R1+0xf00] ;  /* 0x000f000001927983 */ /* 0x000f280000300800 */
[----:B------:R-:W4:Y:S01]  /*94d10*/  LDL.LU R15, [R1+0x26b8] ;  /* 0x0026b800010f7983 */ /* 0x000f220000300800 */
[----:B------:R-:W-:-:S05]  /*94d20*/  IMAD.WIDE R16, R141, 0x4, R2 ;  /* 0x000000048d107825 */ /* 0x000fca00078e0202 */
[----:B------:R1:W-:Y:S02]  /*94d30*/  @P4 STG.E desc[UR6][R16.64], R144 ;  /* 0x0000009010004986 */ /* 0x0003e4000c101906 */
[C---:B-1----:R-:W-:Y:S02]  /*94d40*/  IMAD.WIDE R16, R141.reuse, 0x4, R4 ;  /* 0x000000048d107825 */ /* 0x042fe400078e0204 */
[----:B------:R-:W4:Y:S04]  /*94d50*/  LDL.LU R144, [R1+0xb00] ;  /* 0x000b000001907983 */ /* 0x000f280000300800 */
[----:B------:R1:W-:Y:S01]  /*94d60*/  @P5 STG.E desc[UR6][R16.64], R147 ;  /* 0x0000009310005986 */ /* 0x0003e2000c101906 */
[----:B------:R-:W-:Y:S01]  /*94d70*/  LOP3.LUT P5, RZ, R154, 0x800000, RZ, 0xc0, !PT ;  /* 0x008000009aff7812 */ /* 0x000fe200078ac0ff */
[----:B-1----:R-:W-:-:S02]  /*94d80*/  IMAD.WIDE R16, R141, 0x4, R6 ;  /* 0x000000048d107825 */ /* 0x002fc400078e0206 */
[----:B------:R-:W4:Y:S10]  /*94d90*/  LDL R147, [R1+0x2678] ;  /* 0x0026780001937983 */ /* 0x000f340000100800 */
[----:B------:R1:W-:Y:S02]  /*94da0*/  @P5 STG.E desc[UR6][R16.64], R151 ;  /* 0x0000009710005986 */ /* 0x0003e4000c101906 */
[----:B-1----:R-:W-:-:S02]  /*94db0*/  IMAD.WIDE R16, R141, 0x4, R8 ;  /* 0x000000048d107825 */ /* 0x002fc400078e0208 */
[----:B------:R-:W4:Y:S01]  /*94dc0*/  LDL.LU R141, [R1+0x700] ;  /* 0x00070000018d7983 */ /* 0x000f220000300800 */
[C---:B------:R-:W-:Y:S02]  /*94dd0*/  LOP3.LUT P5, RZ, R154.reuse, 0x400000, RZ, 0xc0, !PT ;  /* 0x004000009aff7812 */ /* 0x040fe400078ac0ff */
[----:B------:R-:W-:-:S11]  /*94de0*/  LOP3.LUT P6, RZ, R154, 0x400, RZ, 0xc0, !PT ;  /* 0x000004009aff7812 */ /* 0x000fd600078cc0ff */
[----:B------:R1:W-:Y:S02]  /*94df0*/  @P5 STG.E desc[UR6][R16.64], R149 ;  /* 0x0000009510005986 */ /* 0x0003e4000c101906 */
[----:B-1----:R-:W-:-:S05]  /*94e00*/  IMAD.WIDE R16, R148, 0x4, R2 ;  /* 0x0000000494107825 */ /* 0x002fca00078e0202 */
[----:B------:R1:W-:Y:S01]  /*94e10*/  @P6 STG.E desc[UR6][R16.64], R142 ;  /* 0x0000008e10006986 */ /* 0x0003e2000c101906 */
[----:B------:R-:W-:Y:S01]  /*94e20*/  LOP3.LUT P6, RZ, R154, 0x200000, RZ, 0xc0, !PT ;  /* 0x002000009aff7812 */ /* 0x000fe200078cc0ff */
[----:B-1----:R-:W-:Y:S01]  /*94e30*/  IMAD.WIDE R16, R148, 0x4, R4 ;  /* 0x0000000494107825 */ /* 0x002fe200078e0204 */
[C---:B------:R-:W-:Y:S01]  /*94e40*/  LOP3.LUT P0, RZ, R154.reuse, 0x8000, RZ, 0xc0, !PT ;  /* 0x000080009aff7812 */ /* 0x040fe2000780c0ff */
[----:B------:R-:W4:Y:S10]  /*94e50*/  LDL.LU R142, [R1+0x1fe4] ;  /* 0x001fe400018e7983 */ /* 0x000f340000300800 */
[----:B------:R1:W-:Y:S01]  /*94e60*/  @P6 STG.E desc[UR6][R16.64], R150 ;  /* 0x0000009610006986 */ /* 0x0003e2000c101906 */
[----:B------:R-:W-:Y:S01]  /*94e70*/  LOP3.LUT P6, RZ, R154, 0x100000, RZ, 0xc0, !PT ;  /* 0x001000009aff7812 */ /* 0x000fe200078cc0ff */
[----:B-1----:R-:W-:Y:S01]  /*94e80*/  IMAD.WIDE R16, R148, 0x4, R6 ;  /* 0x0000000494107825 */ /* 0x002fe200078e0206 */
[----:B------:R-:W-:-:S02]  /*94e90*/  LOP3.LUT P2, RZ, R154, 0x10000, RZ, 0xc0, !PT ;  /* 0x000100009aff7812 */ /* 0x000fc4000784c0ff */
[----:B------:R-:W-:-:S09]  /*94ea0*/  LOP3.LUT P3, RZ, R154, 0x20000, RZ, 0xc0, !PT ;  /* 0x000200009aff7812 */ /* 0x000fd2000786c0ff */
[----:B--2---:R1:W-:Y:S01]  /*94eb0*/  @P6 STG.E desc[UR6][R16.64], R140 ;  /* 0x0000008c10006986 */ /* 0x0043e2000c101906 */
[----:B------:R-:W-:Y:S01]  /*94ec0*/  LOP3.LUT P6, RZ, R154, 0x80000, RZ, 0xc0, !PT ;  /* 0x000800009aff7812 */ /* 0x000fe200078cc0ff */
[----:B-1----:R-:W-:Y:S02]  /*94ed0*/  IMAD.WIDE R16, R148, 0x4, R8 ;  /* 0x0000000494107825 */ /* 0x002fe400078e0208 */
[----:B------:R-:W2:Y:S10]  /*94ee0*/  LDL.LU R140, [R1+0x1af4] ;  /* 0x001af400018c7983 */ /* 0x000eb40000300800 */
[----:B---3--:R1:W-:Y:S01]  /*94ef0*/  @P6 STG.E desc[UR6][R16.64], R145 ;  /* 0x0000009110006986 */ /* 0x0083e2000c101906 */
[----:B------:R-:W-:Y:S01]  /*94f00*/  LOP3.LUT P6, RZ, R154, 0x40000, RZ, 0xc0, !PT ;  /* 0x000400009aff7812 */ /* 0x000fe200078cc0ff */
[----:B----4-:R-:W-:-:S04]  /*94f10*/  IMAD.WIDE R18, R143, 0x4, R4 ;  /* 0x000000048f127825 */ /* 0x010fc800078e0204 */
[----:B-1----:R-:W-:-:S08]  /*94f20*/  IMAD.WIDE R16, R143, 0x4, R2 ;  /* 0x000000048f107825 */ /* 0x002fd000078e0202 */
[----:B------:R1:W-:Y:S04]  /*94f30*/  @P6 STG.E desc[UR6][R16.64], R146 ;  /* 0x0000009210006986 */ /* 0x0003e8000c101906 */
[----:B------:R3:W-:Y:S01]  /*94f40*/  @P0 STG.E desc[UR6][R18.64], R144 ;  /* 0x0000009012000986 */ /* 0x0007e2000c101906 */
[----:B-1----:R-:W-:-:S04]  /*94f50*/  IMAD.WIDE R16, R143, 0x4, R6 ;  /* 0x000000048f107825 */ /* 0x002fc800078e0206 */
[----:B---3--:R-:W-:Y:S01]  /*94f60*/  IMAD.WIDE R18, R143, 0x4, R8 ;  /* 0x000000048f127825 */ /* 0x008fe200078e0208 */
[----:B------:R-:W-:Y:S04]  /*94f70*/  @P2 STG.E desc[UR6][R16.64], R141 ;  /* 0x0000008d10002986 */ /* 0x000fe8000c101906 */
[----:B------:R1:W-:Y:S04]  /*94f80*/  @P3 STG.E desc[UR6][R18.64], R81 ;  /* 0x0000005112003986 */ /* 0x0003e8000c101906 */
[----:B-1----:R-:W3:Y:S01]  /*94f90*/  LDL.LU R81, [R1+0x2884] ;  /* 0x0028840001517983 */ /* 0x002ee20000300800 */
[----:B------:R-:W-:-:S05]  /*94fa0*/  VIADD R0, R10, 0x183 ;  /* 0x000001830a007836 */ /* 0x000fca0000000000 */
[----:B------:R-:W-:Y:S01]  /*94fb0*/  ISETP.GE.AND P0, PT, R0, UR5, PT ;  /* 0x0000000500007c0c */ /* 0x000fe2000bf06270 */
[----:B------:R-:W-:Y:S01]  /*94fc0*/  VIADD R0, R10, 0x184 ;  /* 0x000001840a007836 */ /* 0x000fe20000000000 */
[C---:B------:R-:W-:Y:S02]  /*94fd0*/  LOP3.LUT P1, RZ, R153.reuse, 0x4, RZ, 0xc0, !PT ;  /* 0x0000000499ff7812 */ /* 0x040fe4000782c0ff */
[----:B------:R-:W-:Y:S02]  /*94fe0*/  LOP3.LUT R153, R153, 0xfffffffd, RZ, 0xc0, !PT ;  /* 0xfffffffd99997812 */ /* 0x000fe400078ec0ff */
[----:B------:R-:W-:Y:S02]  /*94ff0*/  ISETP.GE.AND P2, PT, R0, UR5, PT ;  /* 0x0000000500007c0c */ /* 0x000fe4000bf46270 */
[----:B------:R-:W-:Y:S01]  /*95000*/  ISETP.LT.AND P1, PT, R13, R15, !P1 ;  /* 0x0000000f0d00720c */ /* 0x000fe20004f21270 */
[----:B------:R-:W-:-:S04]  /*95010*/  VIADD R15, R10, 0x185 ;  /* 0x000001850a0f7836 */ /* 0x000fc80000000000 */
[----:B------:R-:W-:Y:S02]  /*95020*/  @P0 LOP3.LUT R153, R153, 0x2, RZ, 0xfc, !PT ;  /* 0x0000000299990812 */ /* 0x000fe400078efcff */
[----:B------:R-:W-:Y:S01]  /*95030*/  ISETP.GE.AND P0, PT, R15, UR5, PT ;  /* 0x000000050f007c0c */ /* 0x000fe2000bf06270 */
[----:B------:R-:W-:Y:S01]  /*95040*/  VIADD R15, R10, 0x186 ;  /* 0x000001860a0f7836 */ /* 0x000fe20000000000 */
[----:B------:R-:W-:-:S04]  /*95050*/  LOP3.LUT R153, R153, 0xfffffffe, RZ, 0xc0, !PT ;  /* 0xfffffffe99997812 */ /* 0x000fc800078ec0ff */
[----:B------:R-:W-:Y:S02]  /*95060*/  @P2 LOP3.LUT R153, R153, 0x1, RZ, 0xfc, !PT ;  /* 0x0000000199992812 */ /* 0x000fe400078efcff */
[----:B------:R-:W-:Y:S02]  /*95070*/  ISETP.GE.AND P2, PT, R15, UR5, PT ;  /* 0x000000050f007c0c */ /* 0x000fe4000bf46270 */
[C---:B------:R-:W-:Y:S02]  /*95080*/  LOP3.LUT P4, RZ, R156.reuse, 0x800, RZ, 0xc0, !PT ;  /* 0x000008009cff7812 */ /* 0x040fe4000788c0ff */
[----:B------:R-:W-:Y:S01]  /*95090*/  LOP3.LUT P5, RZ, R156, 0x10000, RZ, 0xc0, !PT ;  /* 0x000100009cff7812 */ /* 0x000fe200078ac0ff */
[----:B------:R-:W-:Y:S01]  /*950a0*/  VIADD R0, R10, 0x187 ;  /* 0x000001870a007836 */ /* 0x000fe20000000000 */
[----:B------:R-:W-:Y:S01]  /*950b0*/  LOP3.LUT R153, R153, 0xfffffff7, RZ, 0xc0, !PT ;  /* 0xfffffff799997812 */ /* 0x000fe200078ec0ff */
[----:B------:R-:W-:-:S04]  /*950c0*/  IMAD.WIDE R20, R147, 0x4, R2 ;  /* 0x0000000493147825 */ /* 0x000fc800078e0202 */
[----:B------:R-:W-:Y:S02]  /*950d0*/  IMAD.WIDE R16, R147, 0x4, R4 ;  /* 0x0000000493107825 */ /* 0x000fe400078e0204 */
[----:B------:R-:W-:Y:S02]  /*950e0*/  @P2 LOP3.LUT R153, R153, 0x8, RZ, 0xfc, !PT ;  /* 0x0000000899992812 */ /* 0x000fe400078efcff */
[----:B------:R-:W-:Y:S01]  /*950f0*/  ISETP.GE.AND P2, PT, R0, UR5, PT ;  /* 0x0000000500007c0c */ /* 0x000fe2000bf46270 */
[----:B------:R-:W-:Y:S01]  /*95100*/  IMAD.WIDE R18, R147, 0x4, R6 ;  /* 0x0000000493127825 */ /* 0x000fe200078e0206 */
[----:B------:R-:W-:Y:S03]  /*95110*/  @P4 STG.E desc[UR6][R20.64], R142 ;  /* 0x0000008e14004986 */ /* 0x000fe6000c101906 */
[C---:B------:R-:W-:Y:S01]  /*95120*/  VIADD R15, R10.reuse, 0x188 ;  /* 0x000001880a0f7836 */ /* 0x040fe20000000000 */
[----:B------:R-:W-:Y:S01]  /*95130*/  LOP3.LUT R153, R153, 0xffffffef, RZ, 0xc0, !PT ;  /* 0xffffffef99997812 */ /* 0x000fe200078ec0ff */
[----:B------:R-:W-:-:S06]  /*95140*/  VIADD R82, R10, 0x189 ;  /* 0x000001890a527836 */ /* 0x000fcc0000000000 */
[----:B------:R-:W-:Y:S02]  /*95150*/  @P2 LOP3.LUT R153, R153, 0x10, RZ, 0xfc, !PT ;  /* 0x0000001099992812 */ /* 0x000fe400078efcff */
[----:B------:R-:W-:Y:S02]  /*95160*/  ISETP.GE.AND P3, PT, R82, UR5, PT ;  /* 0x0000000552007c0c */ /* 0x000fe4000bf66270 */
[----:B------:R-:W-:Y:S01]  /*95170*/  LOP3.LUT R153, R153, 0xffffffdf, RZ, 0xc0, !PT ;  /* 0xffffffdf99997812 */ /* 0x000fe200078ec0ff */
[C---:B------:R-:W-:Y:S02]  /*95180*/  VIADD R83, R10.reuse, 0x18a ;  /* 0x0000018a0a537836 */ /* 0x040fe40000000000 */
[C---:B------:R-:W-:Y:S02]  /*95190*/  VIADD R141, R10.reuse, 0x18c ;  /* 0x0000018c0a8d7836 */ /* 0x040fe40000000000 */
[C---:B------:R-:W-:Y:S02]  /*951a0*/  VIADD R80, R10.reuse, 0x18e ;  /* 0x0000018e0a507836 */ /* 0x040fe40000000000 */
[----:B------:R-:W-:-:S02]  /*951b0*/  VIADD R79, R10, 0x18f ;  /* 0x0000018f0a4f7836 */ /* 0x000fc40000000000 */
[C---:B------:R-:W-:Y:S02]  /*951c0*/  VIADD R78, R10.reuse, 0x190 ;  /* 0x000001900a4e7836 */ /* 0x040fe40000000000 */
[C---:B------:R-:W-:Y:S02]  /*951d0*/  VIADD R77, R10.reuse, 0x191 ;  /* 0x000001910a4d7836 */ /* 0x040fe40000000000 */
[C---:B------:R-:W-:Y:S02]  /*951e0*/  VIADD R76, R10.reuse, 0x192 ;  /* 0x000001920a4c7836 */ /* 0x040fe40000000000 */
[C---:B------:R-:W-:Y:S02]  /*951f0*/  VIADD R31, R10.reuse, 0x193 ;  /* 0x000001930a1f7836 */ /* 0x040fe40000000000 */
[C---:B------:R-:W-:Y:S02]  /*95200*/  VIADD R30, R10.reuse, 0x194 ;  /* 0x000001940a1e7836 */ /* 0x040fe40000000000 */
[----:B------:R-:W-:-:S02]  /*95210*/  VIADD R29, R10, 0x195 ;  /* 0x000001950a1d7836 */ /* 0x000fc40000000000 */
[C---:B------:R-:W-:Y:S02]  /*95220*/  VIADD R28, R10.reuse, 0x196 ;  /* 0x000001960a1c7836 */ /* 0x040fe40000000000 */
[C---:B------:R-:W-:Y:S02]  /*95230*/  VIADD R27, R10.reuse, 0x197 ;  /* 0x000001970a1b7836 */ /* 0x040fe40000000000 */
[C---:B------:R-:W-:Y:S01]  /*95240*/  VIADD R26, R10.reuse, 0x198 ;  /* 0x000001980a1a7836 */ /* 0x040fe20000000000 */
[----:B--2---:R1:W-:Y:S02]  /*95250*/  @P5 STG.E desc[UR6][R16.64], R140 ;  /* 0x0000008c10005986 */ /* 0x0043e4000c101906 */
[----:B-1----:R-:W-:-:S05]  /*95260*/  VIADD R140, R10, 0x18b ;  /* 0x0000018b0a8c7836 */ /* 0x002fca0000000000 */
[----:B------:R-:W-:Y:S01]  /*95270*/  ISETP.GE.AND P2, PT, R140, UR5, PT ;  /* 0x000000058c007c0c */ /* 0x000fe2000bf46270 */
[----:B---3--:R1:W-:Y:S01]  /*95280*/  @P1 STG.E desc[UR6][R18.64], R81 ;  /* 0x0000005112001986 */ /* 0x0083e2000c101906 */
[----:B------:R-:W-:-:S13]  /*95290*/  ISETP.GE.AND P1, PT, R15, UR5, PT ;  /* 0x000000050f007c0c */ /* 0x000fda000bf26270 */
[----:B------:R-:W-:Y:S02]  /*952a0*/  @P1 LOP3.LUT R153, R153, 0x20, RZ, 0xfc, !PT ;  /* 0x0000002099991812 */ /* 0x000fe400078efcff */
[----:B------:R-:W-:Y:S02]  /*952b0*/  ISETP.GE.AND P1, PT, R83, UR5, PT ;  /* 0x0000000553007c0c */ /* 0x000fe4000bf26270 */
[----:B------:R-:W-:-:S04]  /*952c0*/  LOP3.LUT R153, R153, 0xffffffbf, RZ, 0xc0, !PT ;  /* 0xffffffbf99997812 */ /* 0x000fc800078ec0ff */
[----:B------:R-:W-:-:S04]  /*952d0*/  @P3 LOP3.LUT R153, R153, 0x40, RZ, 0xfc, !PT ;  /* 0x0000004099993812 */ /* 0x000fc800078efcff */
[----:B------:R-:W-:-:S04]  /*952e0*/  LOP3.LUT R153, R153, 0xffffff7f, RZ, 0xc0, !PT ;  /* 0xffffff7f99997812 */ /* 0x000fc800078ec0ff */
[----:B------:R-:W-:Y:S02]  /*952f0*/  @P1 LOP3.LUT R153, R153, 0x80, RZ, 0xfc, !PT ;  /* 0x0000008099991812 */ /* 0x000fe400078efcff */
[----:B------:R-:W-:Y:S02]  /*95300*/  ISETP.GE.AND P3, PT, R141, UR5, PT ;  /* 0x000000058d007c0c */ /* 0x000fe4000bf66270 */
[----:B------:R-:W-:Y:S01]  /*95310*/  LOP3.LUT R153, R153, 0xfffffeff, RZ, 0xc0, !PT ;  /* 0xfffffeff99997812 */ /* 0x000fe200078ec0ff */
[----:B-1----:R-:W-:-:S03]  /*95320*/  VIADD R81, R10, 0x18d ;  /* 0x0000018d0a517836 */ /* 0x002fc60000000000 */
[----:B------:R-:W-:Y:S02]  /*95330*/  @P2 LOP3.LUT R153, R153, 0x100, RZ, 0xfc, !PT ;  /* 0x0000010099992812 */ /* 0x000fe400078efcff */
[----:B------:R-:W-:Y:S02]  /*95340*/  ISETP.GE.AND P1, PT, R81, UR5, PT ;  /* 0x0000000551007c0c */ /* 0x000fe4000bf26270 */
[----:B------:R-:W-:-:S04]  /*95350*/  LOP3.LUT R153, R153, 0xfffffdff, RZ, 0xc0, !PT ;  /* 0xfffffdff99997812 */ /* 0x000fc800078ec0ff */
        /* <DEDUP_REMOVED lines=32> */
[----:B------:R-:W-:Y:S01]  /*95560*/  LOP3.LUT R153, R153, 0xffefffff, RZ, 0xc0, !PT ;  /* 0xffefffff99997812 */ /* 0x000fe200078ec0ff */
[----:B------:R-:W-:-:S03]  /*95570*/  VIADD R25, R10, 0x199 ;  /* 0x000001990a197836 */ /* 0x000fc60000000000 */
        /* <DEDUP_REMOVED lines=22> */
[----:B------:R-:W-:-:S04]  /*956e0*/  LOP3.LUT R153, R153, 0xfbffffff, RZ, 0xc0, !PT ;  /* 0xfbffffff99997812 */ /* 0x000fc800078ec0ff */
[----:B------:R-:W-:Y:S01]  /*956f0*/  @P2 LOP3.LUT R153, R153, 0x4000000, RZ, 0xfc, !PT ;  /* 0x0400000099992812 */ /* 0x000fe200078efcff */
[C---:B------:R-:W-:Y:S02]  /*95700*/  VIADD R0, R10.reuse, 0x1a4 ;  /* 0x000001a40a007836 */ /* 0x040fe40000000000 */
[C---:B------:R-:W-:Y:S01]  /*95710*/  VIADD R15, R10.reuse, 0x1a3 ;  /* 0x000001a30a0f7836 */ /* 0x040fe20000000000 */
[----:B------:R-:W-:Y:S01]  /*95720*/  LOP3.LUT R153, R153, 0xf7ffffff, RZ, 0xc0, !PT ;  /* 0xf7ffffff99997812 */ /* 0x000fe200078ec0ff */
[C---:B------:R-:W-:Y:S02]  /*95730*/  VIADD R16, R10.reuse, 0x1a2 ;  /* 0x000001a20a107836 */ /* 0x040fe40000000000 */
[C---:B------:R-:W-:Y:S02]  /*95740*/  VIADD R17, R10.reuse, 0x1a1 ;  /* 0x000001a10a117836 */ /* 0x040fe40000000000 */
[C---:B------:R-:W-:Y:S02]  /*95750*/  VIADD R18, R10.reuse, 0x1a0 ;  /* 0x000001a00a127836 */ /* 0x040fe40000000000 */
[----:B------:R-:W-:Y:S01]  /*95760*/  VIADD R19, R10, 0x19f ;  /* 0x0000019f0a137836 */ /* 0x000fe20000000000 */
[----:B------:R-:W-:-:S02]  /*95770*/  @P3 LOP3.LUT R153, R153, 0x8000000, RZ, 0xfc, !PT ;  /* 0x0800000099993812 */ /* 0x000fc400078efcff */
[----:B------:R-:W-:Y:S02]  /*95780*/  ISETP.GE.AND P2, PT, R18, UR5, PT ;  /* 0x0000000512007c0c */ /* 0x000fe4000bf46270 */
[----:B------:R-:W-:Y:S02]  /*95790*/  ISETP.GE.AND P1, PT, R19, UR5, PT ;  /* 0x0000000513007c0c */ /* 0x000fe4000bf26270 */
[----:B------:R-:W-:Y:S02]  /*957a0*/  ISETP.GE.AND P3, PT, R17, UR5, PT ;  /* 0x0000000511007c0c */ /* 0x000fe4000bf66270 */
[----:B------:R-:W-:Y:S02]  /*957b0*/  ISETP.GE.AND P4, PT, R16, UR5, PT ;  /* 0x0000000510007c0c */ /* 0x000fe4000bf86270 */
[----:B------:R-:W-:Y:S02]  /*957c0*/  ISETP.GE.AND P5, PT, R15, UR5, PT ;  /* 0x000000050f007c0c */ /* 0x000fe4000bfa6270 */
[----:B------:R-:W-:Y:S01]  /*957d0*/  ISETP.GE.AND P6, PT, R0, UR5, PT ;  /* 0x0000000500007c0c */ /* 0x000fe2000bfc6270 */
[----:B------:R-:W2:Y:S04]  /*957e0*/  LDL.LU R244, [R1+0x12f4] ;  /* 0x0012f40001f47983 */ /* 0x000ea80000300800 */
[----:B------:R-:W3:Y:S04]  /*957f0*/  LDL.LU R151, [R1+0xf04] ;  /* 0x000f040001977983 */ /* 0x000ee80000300800 */
[----:B------:R-:W4:Y:S04]  /*95800*/  LDL.LU R143, [R1+0xb04] ;  /* 0x000b0400018f7983 */ /* 0x000f280000300800 */
[----:B------:R-:W4:Y:S04]  /*95810*/  LDL.LU R149, [R1+0x704] ;  /* 0x0007040001957983 */ /* 0x000f280000300800 */
[----:B------:R-:W3:Y:S04]  /*95820*/  LDL.LU R145, [R1+0x267c] ;  /* 0x00267c0001917983 */ /* 0x000ee80000300800 */
[----:B------:R-:W4:Y:S04]  /*95830*/  LDL.LU R144, [R1+0x304] ;  /* 0x0003040001907983 */ /* 0x000f280000300800 */
[----:B------:R-:W4:Y:S04]  /*95840*/  LDL.LU R146, [R1+0x1fe8] ;  /* 0x001fe80001927983 */ /* 0x000f280000300800 */
[----:B------:R-:W4:Y:S04]  /*95850*/  LDL.LU R150, [R1+0x1af8] ;  /* 0x001af80001967983 */ /* 0x000f280000300800 */
[----:B------:R-:W4:Y:S01]  /*95860*/  LDL.LU R142, [R1+0x2680] ;  /* 0x00268000018e7983 */ /* 0x000f220000300800 */
[----:B------:R-:W-:Y:S01]  /*95870*/  LOP3.LUT R154, R154, 0xffdfffff, RZ, 0xc0, !PT ;  /* 0xffdfffff9a9a7812 */ /* 0x000fe200078ec0ff */
[----:B------:R-:W-:-:S02]  /*95880*/  IMAD.WIDE R16, R147, 0x4, R8 ;  /* 0x0000000493107825 */ /* 0x000fc400078e0208 */
[----:B------:R-:W4:Y:S01]  /*95890*/  LDL.LU R148, [R1+0x16f8] ;  /* 0x0016f80001947983 */ /* 0x000f220000300800 */
[----:B------:R-:W-:Y:S02]  /*958a0*/  @P3 LOP3.LUT R154, R154, 0x200000, RZ, 0xfc, !PT ;  /* 0x002000009a9a3812 */ /* 0x000fe400078efcff */
[C---:B------:R-:W-:Y:S01]  /*958b0*/  LOP3.LUT P3, RZ, R153.reuse, 0x4, RZ, 0xc0, !PT ;  /* 0x0000000499ff7812 */ /* 0x040fe2000786c0ff */
[----:B------:R-:W4:Y:S01]  /*958c0*/  LDL.LU R147, [R1+0x2684] ;  /* 0x0026840001937983 */ /* 0x000f220000300800 */
[----:B------:R-:W-:Y:S02]  /*958d0*/  LOP3.LUT R154, R154, 0xffefffff, RZ, 0xc0, !PT ;  /* 0xffefffff9a9a7812 */ /* 0x000fe400078ec0ff */
[----:B------:R-:W-:Y:S02]  /*958e0*/  ISETP.LT.AND P3, PT, R14, UR4, !P3 ;  /* 0x000000040e007c0c */ /* 0x000fe4000df61270 */
[----:B------:R-:W-:Y:S02]  /*958f0*/  @P4 LOP3.LUT R154, R154, 0x100000, RZ, 0xfc, !PT ;  /* 0x001000009a9a4812 */ /* 0x000fe400078efcff */
[----:B------:R-:W-:-:S02]  /*95900*/  LOP3.LUT P4, RZ, R153, 0x1, RZ, 0xc0, !PT ;  /* 0x0000000199ff7812 */ /* 0x000fc4000788c0ff */
[----:B------:R-:W-:-:S04]  /*95910*/  LOP3.LUT R154, R154, 0xfff7ffff, RZ, 0xc0, !PT ;  /* 0xfff7ffff9a9a7812 */ /* 0x000fc800078ec0ff */
[----:B------:R-:W-:Y:S02]  /*95920*/  @P5 LOP3.LUT R154, R154, 0x80000, RZ, 0xfc, !PT ;  /* 0x000800009a9a5812 */ /* 0x000fe400078efcff */
[----:B------:R-:W-:Y:S02]  /*95930*/  LOP3.LUT P5, RZ, R153, 0x2, RZ, 0xc0, !PT ;  /* 0x0000000299ff7812 */ /* 0x000fe400078ac0ff */
[----:B------:R-:W-:-:S04]  /*95940*/  LOP3.LUT R154, R154, 0xfffbffff, RZ, 0xc0, !PT ;  /* 0xfffbffff9a9a7812 */ /* 0x000fc800078ec0ff */
[----:B------:R-:W-:Y:S01]  /*95950*/  @P6 LOP3.LUT R154, R154, 0x40000, RZ, 0xfc, !PT ;  /* 0x000400009a9a6812 */ /* 0x000fe200078efcff */
[----:B--2---:R1:W-:Y:S01]  /*95960*/  @P3 STG.E desc[UR6][R16.64], R244 ;  /* 0x000000f410003986 */ /* 0x0043e2000c101906 */
[----:B------:R-:W-:-:S03]  /*95970*/  ISETP.LT.AND P3, PT, R11, UR4, !P5 ;  /* 0x000000040b007c0c */ /* 0x000fc6000ef61270 */
[----:B-1----:R-:W2:Y:S01]  /*95980*/  LDL.LU R244, [R1+0x12f8] ;  /* 0x0012f80001f47983 */ /* 0x002ea20000300800 */
[----:B---3--:R-:W-:-:S09]  /*95990*/  IMAD.WIDE R16, R145, 0x4, R2 ;  /* 0x0000000491107825 */ /* 0x008fd200078e0202 */
[----:B------:R1:W-:Y:S01]  /*959a0*/  @P3 STG.E desc[UR6][R16.64], R151 ;  /* 0x0000009710003986 */ /* 0x0003e2000c101906 */
[----:B------:R-:W-:Y:S01]  /*959b0*/  ISETP.LT.AND P3, PT, R12, UR4, !P5 ;  /* 0x000000040c007c0c */ /* 0x000fe2000ef61270 */
[----:B-1----:R-:W-:-:S12]  /*959c0*/  IMAD.WIDE R16, R145, 0x4, R4 ;  /* 0x0000000491107825 */ /* 0x002fd800078e0204 */
[----:B----4-:R1:W-:Y:S04]  /*959d0*/  @P3 STG.E desc[UR6][R16.64], R143 ;  /* 0x0000008f10003986 */ /* 0x0103e8000c101906 */
[----:B-1----:R-:W3:Y:S01]  /*959e0*/  LDL.LU R143, [R1+0xf08] ;  /* 0x000f0800018f7983 */ /* 0x002ee20000300800 */
[----:B------:R-:W-:-:S03]  /*959f0*/  ISETP.LT.AND P3, PT, R13, UR4, !P5 ;  /* 0x000000040d007c0c */ /* 0x000fc6000ef61270 */
[----:B------:R-:W4:Y:S01]  /*95a00*/  LDL.LU R151, [R1+0xb08] ;  /* 0x000b080001977983 */ /* 0x000f220000300800 */
[----:B------:R-:W-:Y:S01]  /*95a10*/  IMAD.WIDE R16, R145, 0x4, R6 ;  /* 0x0000000491107825 */ /* 0x000fe200078e0206 */
[----:B------:R-:W-:-:S08]  /*95a20*/  ISETP.LT.AND P5, PT, R14, UR4, !P5 ;  /* 0x000000040e007c0c */ /* 0x000fd0000efa1270 */
[----:B------:R1:W-:Y:S04]  /*95a30*/  @P3 STG.E desc[UR6][R16.64], R149 ;  /* 0x0000009510003986 */ /* 0x0003e8000c101906 */
[----:B-1----:R-:W4:Y:S01]  /*95a40*/  LDL.LU R149, [R1+0x708] ;  /* 0x0007080001957983 */ /* 0x002f220000300800 */
[----:B------:R-:W-:-:S03]  /*95a50*/  IMAD.WIDE R16, R145, 0x4, R8 ;  /* 0x0000000491107825 */ /* 0x000fc600078e0208 */
[----:B------:R-:W4:Y:S04]  /*95a60*/  LDL.LU R145, [R1+0x2688] ;  /* 0x0026880001917983 */ /* 0x000f280000300800 */
[----:B------:R1:W-:Y:S01]  /*95a70*/  @P5 STG.E desc[UR6][R16.64], R144 ;  /* 0x0000009010005986 */ /* 0x0003e2000c101906 */
[----:B------:R-:W-:-:S03]  /*95a80*/  ISETP.LT.AND P5, PT, R11, UR4, !P4 ;  /* 0x000000040b007c0c */ /* 0x000fc6000e7a1270 */
[----:B-1----:R-:W4:Y:S01]  /*95a90*/  LDL.LU R144, [R1+0x308] ;  /* 0x0003080001907983 */ /* 0x002f220000300800 */
[----:B------:R-:W-:-:S09]  /*95aa0*/  IMAD.WIDE R16, R142, 0x4, R2 ;  /* 0x000000048e107825 */ /* 0x000fd200078e0202 */
[----:B------:R1:W-:Y:S01]  /*95ab0*/  @P5 STG.E desc[UR6][R16.64], R146 ;  /* 0x0000009210005986 */ /* 0x0003e2000c101906 */
[----:B------:R-:W-:Y:S01]  /*95ac0*/  ISETP.LT.AND P5, PT, R12, UR4, !P4 ;  /* 0x000000040c007c0c */ /* 0x000fe2000e7a1270 */
[C---:B-1----:R-:W-:Y:S02]  /*95ad0*/  IMAD.WIDE R16, R142.reuse, 0x4, R4 ;  /* 0x000000048e107825 */ /* 0x042fe400078e0204 */
[----:B------:R-:W4:Y:S10]  /*95ae0*/  LDL.LU R146, [R1+0x1fec] ;  /* 0x001fec0001927983 */ /* 0x000f340000300800 */
[----:B------:R1:W-:Y:S01]  /*95af0*/  @P5 STG.E desc[UR6][R16.64], R150 ;  /* 0x0000009610005986 */ /* 0x0003e2000c101906 */
[----:B------:R-:W-:Y:S01]  /*95b00*/  ISETP.LT.AND P5, PT, R13, UR4, !P4 ;  /* 0x000000040d007c0c */ /* 0x000fe2000e7a1270 */
[----:B-1----:R-:W-:-:S12]  /*95b10*/  IMAD.WIDE R16, R142, 0x4, R6 ;  /* 0x000000048e107825 */ /* 0x002fd800078e0206 */
[----:B------:R1:W-:Y:S04]  /*95b20*/  @P5 STG.E desc[UR6][R16.64], R148 ;  /* 0x0000009410005986 */ /* 0x0003e8000c101906 */
[----:B-1----:R-:W4:Y:S01]  /*95b30*/  LDL.LU R148, [R1+0x1afc] ;  /* 0x001afc0001947983 */ /* 0x002f220000300800 */
[----:B------:R-:W-:-:S03]  /*95b40*/  IMAD.WIDE R16, R142, 0x4, R8 ;  /* 0x000000048e107825 */ /* 0x000fc600078e0208 */
[----:B------:R-:W4:Y:S01]  /*95b50*/  LDL.LU R142, [R1+0x16fc] ;  /* 0x0016fc00018e7983 */ /* 0x000f220000300800 */
[----:B------:R-:W-:-:S03]  /*95b60*/  ISETP.LT.AND P4, PT, R14, UR4, !P4 ;  /* 0x000000040e007c0c */ /* 0x000fc6000e781270 */
[----:B------:R-:W4:Y:S01]  /*95b70*/  LDL.LU R150, [R1+0x268c] ;  /* 0x00268c0001967983 */ /* 0x000f220000300800 */
[----:B------:R-:W-:-:S09]  /*95b80*/  LOP3.LUT P3, RZ, R153, 0x8, RZ, 0xc0, !PT ;  /* 0x0000000899ff7812 */ /* 0x000fd2000786c0ff */
[----:B--2---:R1:W-:Y:S01]  /*95b90*/  @P4 STG.E desc[UR6][R16.64], R244 ;  /* 0x000000f410004986 */ /* 0x0043e2000c101906 */
[----:B------:R-:W-:Y:S01]  /*95ba0*/  ISETP.LT.AND P4, PT, R11, UR4, !P0 ;  /* 0x000000040b007c0c */ /* 0x000fe2000c781270 */
[----:B-1----:R-:W-:-:S12]  /*95bb0*/  IMAD.WIDE R16, R147, 0x4, R2 ;  /* 0x0000000493107825 */ /* 0x002fd800078e0202 */
[----:B---3--:R1:W-:Y:S01]  /*95bc0*/  @P4 STG.E desc[UR6][R16.64], R143 ;  /* 0x0000008f10004986 */ /* 0x0083e2000c101906 */
[----:B------:R-:W-:-:S03]  /*95bd0*/  ISETP.LT.AND P4, PT, R12, UR4, !P0 ;  /* 0x000000040c007c0c */ /* 0x000fc6000c781270 */
[----:B-1----:R-:W2:Y:S01]  /*95be0*/  LDL.LU R143, [R1+0x12fc] ;  /* 0x0012fc00018f7983 */ /* 0x002ea20000300800 */
[----:B------:R-:W-:-:S09]  /*95bf0*/  IMAD.WIDE R16, R147, 0x4, R4 ;  /* 0x0000000493107825 */ /* 0x000fd200078e0204 */
[----:B----4-:R1:W-:Y:S01]  /*95c00*/  @P4 STG.E desc[UR6][R16.64], R151 ;  /* 0x0000009710004986 */ /* 0x0103e2000c101906 */
[----:B------:R-:W-:-:S03]  /*95c10*/  ISETP.LT.AND P4, PT, R13, UR4, !P0 ;  /* 0x000000040d007c0c */ /* 0x000fc6000c781270 */
[----:B-1----:R-:W3:Y:S01]  /*95c20*/  LDL.LU R151, [R1+0xf0c] ;  /* 0x000f0c0001977983 */ /* 0x002ee20000300800 */
[----:B------:R-:W-:Y:S01]  /*95c30*/  IMAD.WIDE R16, R147, 0x4, R6 ;  /* 0x0000000493107825 */ /* 0x000fe200078e0206 */
[----:B------:R-:W-:-:S08]  /*95c40*/  ISETP.LT.AND P0, PT, R14, UR4, !P0 ;  /* 0x000000040e007c0c */ /* 0x000fd0000c701270 */
[----:B------:R1:W-:Y:S04]  /*95c50*/  @P4 STG.E desc[UR6][R16.64], R149 ;  /* 0x0000009510004986 */ /* 0x0003e8000c101906 */
[----:B-1----:R-:W4:Y:S01]  /*95c60*/  LDL.LU R149, [R1+0xb0c] ;  /* 0x000b0c0001957983 */ /* 0x002f220000300800 */
[----:B------:R-:W-:-:S05]  /*95c70*/  IMAD.WIDE R16, R147, 0x4, R8 ;  /* 0x0000000493107825 */ /* 0x000fca00078e0208 */
[----:B------:R1:W-:Y:S04]  /*95c80*/  @P0 STG.E desc[UR6][R16.64], R144 ;  /* 0x0000009010000986 */ /* 0x0003e8000c101906 */
[----:B-1----:R-:W4:Y:S01]  /*95c90*/  LDL.LU R144, [R1+0x70c] ;  /* 0x00070c0001907983 */ /* 0x002f220000300800 */
[----:B------:R-:W-:Y:S01]  /*95ca0*/  ISETP.LT.AND P0, PT, R11, UR4, !P3 ;  /* 0x000000040b007c0c */ /* 0x000fe2000df01270 */
[----:B------:R-:W-:-:S12]  /*95cb0*/  IMAD.WIDE R16, R145, 0x4, R2 ;  /* 0x0000000491107825 */ /* 0x000fd800078e0202 */
[----:B------:R1:W-:Y:S01]  /*95cc0*/  @P0 STG.E desc[UR6][R16.64], R146 ;  /* 0x0000009210000986 */ /* 0x0003e2000c101906 */
[----:B------:R-:W-:-:S03]  /*95cd0*/  ISETP.LT.AND P0, PT, R12, UR4, !P3 ;  /* 0x000000040c007c0c */ /* 0x000fc6000df01270 */
[----:B-1----:R-:W4:Y:S01]  /*95ce0*/  LDL.LU R146, [R1+0x30c] ;  /* 0x00030c0001927983 */ /* 0x002f220000300800 */
[----:B------:R-:W-:-:S03]  /*95cf0*/  IMAD.WIDE R16, R145, 0x4, R4 ;  /* 0x0000000491107825 */ /* 0x000fc600078e0204 */
[----:B------:R-:W4:Y:S06]  /*95d00*/  LDL.LU R147, [R1+0x2690] ;  /* 0x0026900001937983 */ /* 0x000f2c0000300800 */
[----:B------:R1:W-:Y:S01]  /*95d10*/  @P0 STG.E desc[UR6][R16.64], R148 ;  /* 0x0000009410000986 */ /* 0x0003e2000c101906 */
[----:B------:R-:W-:-:S03]  /*95d20*/  ISETP.LT.AND P0, PT, R13, UR4, !P3 ;  /* 0x000000040d007c0c */ /* 0x000fc6000df01270 */
[----:B-1----:R-:W4:Y:S01]  /*95d30*/  LDL.LU R148, [R1+0x1ff0] ;  /* 0x001ff00001947983 */ /* 0x002f220000300800 */
[----:B------:R-:W-:-:S09]  /*95d40*/  IMAD.WIDE R16, R145, 0x4, R6 ;  /* 0x0000000491107825 */ /* 0x000fd200078e0206 */
[----:B------:R1:W-:Y:S04]  /*95d50*/  @P0 STG.E desc[UR6][R16.64], R142 ;  /* 0x0000008e10000986 */ /* 0x0003e8000c101906 */
[----:B-1----:R-:W4:Y:S01]  /*95d60*/  LDL.LU R142, [R1+0x1b00] ;  /* 0x001b0000018e7983 */ /* 0x002f220000300800 */
[----:B------:R-:W-:-:S03]  /*95d70*/  IMAD.WIDE R16, R145, 0x4, R8 ;  /* 0x0000000491107825 */ /* 0x000fc600078e0208 */
[----:B------:R-:W4:Y:S01]  /*95d80*/  LDL.LU R145, [R1+0x1700] ;  /* 0x0017000001917983 */ /* 0x000f220000300800 */
[----:B------:R-:W-:Y:S02]  /*95d90*/  ISETP.LT.AND P0, PT, R14, UR4, !P3 ;  /* 0x000000040e007c0c */ /* 0x000fe4000df01270 */
[C---:B------:R-:W-:Y:S02]  /*95da0*/  LOP3.LUT P5, RZ, R153.reuse, 0x10, RZ, 0xc0, !PT ;  /* 0x0000001099ff7812 */ /* 0x040fe400078ac0ff */
[----:B------:R-:W-:-:S09]  /*95db0*/  LOP3.LUT P4, RZ, R153, 0x20, RZ, 0xc0, !PT ;  /* 0x0000002099ff7812 */ /* 0x000fd2000788c0ff */
[----:B--2---:R1:W-:Y:S01]  /*95dc0*/  @P0 STG.E desc[UR6][R16.64], R143 ;  /* 0x0000008f10000986 */ /* 0x0043e2000c101906 */
[----:B------:R-:W-:Y:S01]  /*95dd0*/  ISETP.LT.AND P0, PT, R11, UR4, !P5 ;  /* 0x000000040b007c0c */ /* 0x000fe2000ef01270 */
[----:B-1----:R-:W-:Y:S02]  /*95de0*/  IMAD.WIDE R16, R150, 0x4, R2 ;  /* 0x0000000496107825 */ /* 0x002fe400078e0202 */
[----:B------:R-:W2:Y:S04]  /*95df0*/  LDL.LU R143, [R1+0x2694] ;  /* 0x00269400018f7983 */ /* 0x000ea80000300800 */
[----:B------:R-:W2:Y:S06]  /*95e00*/  LDL.LU R244, [R1+0x1300] ;  /* 0x0013000001f47983 */ /* 0x000eac0000300800 */
[----:B---3--:R1:W-:Y:S01]  /*95e10*/  @P0 STG.E desc[UR6][R16.64], R151 ;  /* 0x0000009710000986 */ /* 0x0083e2000c101906 */
[----:B------:R-:W-:Y:S01]  /*95e20*/  ISETP.LT.AND P0, PT, R12, UR4, !P5 ;  /* 0x000000040c007c0c */ /* 0x000fe2000ef01270 */
[----:B-1----:R-:W-:-:S12]  /*95e30*/  IMAD.WIDE R16, R150, 0x4, R4 ;  /* 0x0000000496107825 */ /* 0x002fd800078e0204 */
[----:B----4-:R1:W-:Y:S01]  /*95e40*/  @P0 STG.E desc[UR6][R16.64], R149 ;  /* 0x0000009510000986 */ /* 0x0103e2000c101906 */
[----:B------:R-:W-:-:S03]  /*95e50*/  ISETP.LT.AND P0, PT, R13, UR4, !P5 ;  /* 0x000000040d007c0c */ /* 0x000fc6000ef01270 */
[----:B-1----:R-:W3:Y:S01]  /*95e60*/  LDL.LU R149, [R1+0xf10] ;  /* 0x000f100001957983 */ /* 0x002ee20000300800 */
[----:B------:R-:W-:-:S09]  /*95e70*/  IMAD.WIDE R16, R150, 0x4, R6 ;  /* 0x0000000496107825 */ /* 0x000fd200078e0206 */
[----:B------:R1:W-:Y:S04]  /*95e80*/  @P0 STG.E desc[UR6][R16.64], R144 ;  /* 0x0000009010000986 */ /* 0x0003e8000c101906 */
[----:B-1----:R-:W4:Y:S01]  /*95e90*/  LDL.LU R144, [R1+0xb10] ;  /* 0x000b100001907983 */ /* 0x002f220000300800 */
[----:B------:R-:W-:Y:S01]  /*95ea0*/  ISETP.LT.AND P0, PT, R14, UR4, !P5 ;  /* 0x000000040e007c0c */ /* 0x000fe2000ef01270 */
[----:B------:R-:W-:Y:S02]  /*95eb0*/  IMAD.WIDE R16, R150, 0x4, R8 ;  /* 0x0000000496107825 */ /* 0x000fe400078e0208 */
[----:B------:R-:W4:Y:S10]  /*95ec0*/  LDL.LU R150, [R1+0x710] ;  /* 0x0007100001967983 */ /* 0x000f340000300800 */
[----:B------:R1:W-:Y:S01]  /*95ed0*/  @P0 STG.E desc[UR6][R16.64], R146 ;  /* 0x0000009210000986 */ /* 0x0003e2000c101906 */
[----:B------:R-:W-:-:S03]  /*95ee0*/  ISETP.LT.AND P0, PT, R11, UR4, !P4 ;  /* 0x000000040b007c0c */ /* 0x000fc6000e701270 */
[----:B-1----:R-:W4:Y:S04]  /*95ef0*/  LDL.LU R146, [R1+0x2698] ;  /* 0x0026980001927983 */ /* 0x002f280000300800 */
[----:B------:R-:W4:Y:S01]  /*95f00*/  LDL.LU R151, [R1+0x310] ;  /* 0x0003100001977983 */ /* 0x000f220000300800 */
[----:B------:R-:W-:-:S05]  /*95f10*/  IMAD.WIDE R16, R147, 0x4, R2 ;  /* 0x0000000493107825 */ /* 0x000fca00078e0202 */
[----:B------:R1:W-:Y:S01]  /*95f20*/  @P0 STG.E desc[UR6][R16.64], R148 ;  /* 0x0000009410000986 */ /* 0x0003e2000c101906 */
[----:B------:R-:W-:-:S03]  /*95f30*/  ISETP.LT.AND P0, PT, R12, UR4, !P4 ;  /* 0x000000040c007c0c */ /* 0x000fc6000e701270 */
[----:B-1----:R-:W4:Y:S01]  /*95f40*/  LDL.LU R148, [R1+0x1ff4] ;  /* 0x001ff40001947983 */ /* 0x002f220000300800 */
[----:B------:R-:W-:-:S09]  /*95f50*/  IMAD.WIDE R16, R147, 0x4, R4 ;  /* 0x0000000493107825 */ /* 0x000fd200078e0204 */
[----:B------:R1:W-:Y:S04]  /*95f60*/  @P0 STG.E desc[UR6][R16.64], R142 ;  /* 0x0000008e10000986 */ /* 0x0003e8000c101906 */
[----:B-1----:R-:W4:Y:S01]  /*95f70*/  LDL.LU R142, [R1+0x1b04] ;  /* 0x001b0400018e7983 */ /* 0x002f220000300800 */
[----:B------:R-:W-:Y:S01]  /*95f80*/  ISETP.LT.AND P0, PT, R13, UR4, !P4 ;  /* 0x000000040d007c0c */ /* 0x000fe2000e701270 */
[----:B------:R-:W-:-:S12]  /*95f90*/  IMAD.WIDE R16, R147, 0x4, R6 ;  /* 0x0000000493107825 */ /* 0x000fd800078e0206 */
[----:B------:R1:W-:Y:S04]  /*95fa0*/  @P0 STG.E desc[UR6][R16.64], R145 ;  /* 0x0000009110000986 */ /* 0x0003e8000c101906 */
[----:B-1----:R-:W4:Y:S01]  /*95fb0*/  LDL.LU R145, [R1+0x1704] ;  /* 0x0017040001917983 */ /* 0x002f220000300800 */
[----:B------:R-:W-:Y:S01]  /*95fc0*/  ISETP.LT.AND P0, PT, R14, UR4, !P4 ;  /* 0x000000040e007c0c */ /* 0x000fe2000e701270 */
[----:B------:R-:W-:Y:S01]  /*95fd0*/  IMAD.WIDE R16, R147, 0x4, R8 ;  /* 0x0000000493107825 */ /* 0x000fe200078e0208 */
[C---:B------:R-:W-:Y:S01]  /*95fe0*/  LOP3.LUT P6, RZ, R153.reuse, 0x40, RZ, 0xc0, !PT ;  /* 0x0000004099ff7812 */ /* 0x040fe200078cc0ff */
[----:B------:R-:W4:Y:S01]  /*95ff0*/  LDL.LU R147, [R1+0x269c] ;  /* 0x00269c0001937983 */ /* 0x000f220000300800 */
[----:B------:R-:W-:-:S09]  /*96000*/  LOP3.LUT P3, RZ, R153, 0x80, RZ, 0xc0, !PT ;  /* 0x0000008099ff7812 */ /* 0x000fd2000786c0ff */
[----:B--2---:R1:W-:Y:S01]  /*96010*/  @P0 STG.E desc[UR6][R16.64], R244 ;  /* 0x000000f410000986 */ /* 0x0043e2000c101906 */
[----:B------:R-:W-:-:S03]  /*96020*/  ISETP.LT.AND P0, PT, R11, UR4, !P6 ;  /* 0x000000040b007c0c */ /* 0x000fc6000f701270 */
[----:B-1----:R-:W2:Y:S01]  /*96030*/  LDL.LU R244, [R1+0x1304] ;  /* 0x0013040001f47983 */ /* 0x002ea20000300800 */
[----:B------:R-:W-:-:S09]  /*96040*/  IMAD.WIDE R16, R143, 0x4, R2 ;  /* 0x000000048f107825 */ /* 0x000fd200078e0202 */
[----:B---3--:R1:W-:Y:S01]  /*96050*/  @P0 STG.E desc[UR6][R16.64], R149 ;  /* 0x0000009510000986 */ /* 0x0083e2000c101906 */
[----:B------:R-:W-:-:S03]  /*96060*/  ISETP.LT.AND P0, PT, R12, UR4, !P6 ;  /* 0x000000040c007c0c */ /* 0x000fc6000f701270 */
[----:B-1----:R-:W3:Y:S01]  /*96070*/  LDL.LU R149, [R1+0xf14] ;  /* 0x000f140001957983 */ /* 0x002ee20000300800 */
[----:B------:R-:W-:-:S09]  /*96080*/  IMAD.WIDE R16, R143, 0x4, R4 ;  /* 0x000000048f107825 */ /* 0x000fd200078e0204 */
[----:B----4-:R1:W-:Y:S01]  /*96090*/  @P0 STG.E desc[UR6][R16.64], R144 ;  /* 0x0000009010000986 */ /* 0x0103e2000c101906 */
[----:B------:R-:W-:-:S03]  /*960a0*/  ISETP.LT.AND P0, PT, R13, UR4, !P6 ;  /* 0x000000040d007c0c */ /* 0x000fc6000f701270 */
[----:B-1----:R-:W4:Y:S01]  /*960b0*/  LDL.LU R144, [R1+0xb14] ;  /* 0x000b140001907983 */ /* 0x002f220000300800 */
[----:B------:R-:W-:-:S09]  /*960c0*/  IMAD.WIDE R16, R143, 0x4, R6 ;  /* 0x000000048f107825 */ /* 0x000fd200078e0206 */
[----:B------:R1:W-:Y:S01]  /*960d0*/  @P0 STG.E desc[UR6][R16.64], R150 ;  /* 0x0000009610000986 */ /* 0x0003e2000c101906 */
[----:B------:R-:W-:-:S03]  /*960e0*/  ISETP.LT.AND P0, PT, R14, UR4, !P6 ;  /* 0x000000040e007c0c */ /* 0x000fc6000f701270 */
[----:B-1----:R-:W4:Y:S01]  /*960f0*/  LDL.LU R150, [R1+0x714] ;  /* 0x0007140001967983 */ /* 0x002f220000300800 */
[----:B------:R-:W-:-:S03]  /*96100*/  IMAD.WIDE R16, R143, 0x4, R8 ;  /* 0x000000048f107825 */ /* 0x000fc600078e0208 */
[----:B------:R-:W4:Y:S06]  /*96110*/  LDL.LU R143, [R1+0x26a0] ;  /* 0x0026a000018f7983 */ /* 0x000f2c0000300800 */
[----:B------:R1:W-:Y:S01]  /*96120*/  @P0 STG.E desc[UR6][R16.64], R151 ;  /* 0x0000009710000986 */ /* 0x0003e2000c101906 */
[----:B------:R-:W-:Y:S01]  /*96130*/  ISETP.LT.AND P0, PT, R11, UR4, !P3 ;  /* 0x000000040b007c0c */ /* 0x000fe2000df01270 */
[----:B-1----:R-:W-:Y:S02]  /*96140*/  IMAD.WIDE R16, R146, 0x4, R2 ;  /* 0x0000000492107825 */ /* 0x002fe400078e0202 */
[----:B------:R-:W4:Y:S10]  /*96150*/  LDL.LU R151, [R1+0x314] ;  /* 0x0003140001977983 */ /* 0x000f340000300800 */
[----:B------:R1:W-:Y:S01]  /*96160*/  @P0 STG.E desc[UR6][R16.64], R148 ;  /* 0x0000009410000986 */ /* 0x0003e2000c101906 */
[----:B------:R-:W-:Y:S01]  /*96170*/  ISETP.LT.AND P0, PT, R12, UR4, !P3 ;  /* 0x000000040c007c0c */ /* 0x000fe2000df01270 */
[----:B-1----:R-:W-:-:S12]  /*96180*/  IMAD.WIDE R16, R146, 0x4, R4 ;  /* 0x0000000492107825 */ /* 0x002fd800078e0204 */
[----:B------:R1:W-:Y:S04]  /*96190*/  @P0 STG.E desc[UR6][R16.64], R142 ;  /* 0x0000008e10000986 */ /* 0x0003e8000c101906 */
[----:B-1----:R-:W4:Y:S01]  /*961a0*/  LDL.LU R142, [R1+0x1ff8] ;  /* 0x001ff800018e7983 */ /* 0x002f220000300800 */
[----:B------:R-:W-:-:S03]  /*961b0*/  ISETP.LT.AND P0, PT, R13, UR4, !P3 ;  /* 0x000000040d007c0c */ /* 0x000fc6000df01270 */
[----:B------:R-:W4:Y:S01]  /*961c0*/  LDL.LU R148, [R1+0x1b08] ;  /* 0x001b080001947983 */ /* 0x000f220000300800 */
[----:B------:R-:W-:-:S09]  /*961d0*/  IMAD.WIDE R16, R146, 0x4, R6 ;  /* 0x0000000492107825 */ /* 0x000fd200078e0206 */
        /* <DEDUP_REMOVED lines=8> */
[----:B------:R-:W-:Y:S01]  /*96260*/  ISETP.LT.AND P0, PT, R11, UR4, !P5 ;  /* 0x000000040b007c0c */ /* 0x000fe2000ef01270 */
[C---:B-1----:R-:W-:Y:S02]  /*96270*/  IMAD.WIDE R16, R147.reuse, 0x4, R2 ;  /* 0x0000000493107825 */ /* 0x042fe400078e0202 */
[----:B------:R-:W2:Y:S10]  /*96280*/  LDL.LU R244, [R1+0x1308] ;  /* 0x0013080001f47983 */ /* 0x000eb40000300800 */
        /* <DEDUP_REMOVED lines=9> */
[----:B------:R-:W-:Y:S01]  /*96320*/  IMAD.WIDE R16, R147, 0x4, R8 ;  /* 0x0000000493107825 */ /* 0x000fe200078e0208 */
[----:B------:R-:W-:Y:S02]  /*96330*/  ISETP.LT.AND P0, PT, R14, UR4, !P5 ;  /* 0x000000040e007c0c */ /* 0x000fe4000ef01270 */
[----:B------:R-:W4:Y:S04]  /*96340*/  LDL.LU R147, [R1+0x718] ;  /* 0x0007180001937983 */ /* 0x000f280000300800 */
[----:B------:R-:W4:Y:S07]  /*96350*/  LDL.LU R149, [R1+0x26a8] ;  /* 0x0026a80001957983 */ /* 0x000f2e0000300800 */
        /* <DEDUP_REMOVED lines=8> */
[----:B------:R1:W-:Y:S01]  /*963e0*/  @P0 STG.E desc[UR6][R16.64], R148 ;  /* 0x0000009410000986 */ /* 0x0003e2000c101906 */
[----:B------:R-:W-:-:S03]  /*963f0*/  ISETP.LT.AND P0, PT, R13, UR4, !P4 ;  /* 0x000000040d007c0c */ /* 0x000fc6000e701270 */
[----:B-1----:R-:W4:Y:S01]  /*96400*/  LDL.LU R148, [R1+0x1b0c] ;  /* 0x001b0c0001947983 */ /* 0x002f220000300800 */
[----:B------:R-:W-:-:S09]  /*96410*/  IMAD.WIDE R16, R143, 0x4, R6 ;  /* 0x000000048f107825 */ /* 0x000fd200078e0206 */
[----:B------:R1:W-:Y:S02]  /*96420*/  @P0 STG.E desc[UR6][R16.64], R145 ;  /* 0x0000009110000986 */ /* 0x0003e4000c101906 */
[----:B-1----:R-:W-:Y:S02]  /*96430*/  IMAD.WIDE R16, R143, 0x4, R8 ;  /* 0x000000048f107825 */ /* 0x002fe400078e0208 */
[----:B------:R-:W4:Y:S01]  /*96440*/  LDL.LU R143, [R1+0x170c] ;  /* 0x00170c00018f7983 */ /* 0x000f220000300800 */
[----:B------:R-:W-:Y:S02]  /*96450*/  ISETP.LT.AND P0, PT, R14, UR4, !P4 ;  /* 0x000000040e007c0c */ /* 0x000fe4000e701270 */
[C---:B------:R-:W-:Y:S01]  /*96460*/  LOP3.LUT P3, RZ, R153.reuse, 0x400, RZ, 0xc0, !PT ;  /* 0x0000040099ff7812 */ /* 0x040fe2000786c0ff */
        /* <DEDUP_REMOVED lines=12> */
[----:B------:R-:W-:-:S09]  /*96530*/  IMAD.WIDE R16, R146, 0x4, R6 ;  /* 0x0000000492107825 */ /* 0x000fd200078e0206 */
[----:B------:R1:W-:Y:S04]  /*96540*/  @P0 STG.E desc[UR6][R16.64], R147 ;  /* 0x0000009310000986 */ /* 0x0003e8000c101906 */
[----:B-1----:R-:W4:Y:S01]  /*96550*/  LDL.LU R147, [R1+0xb1c] ;  /* 0x000b1c0001937983 */ /* 0x002f220000300800 */
[----:B------:R-:W-:-:S03]  /*96560*/  ISETP.LT.AND P0, PT, R14, UR4, !P3 ;  /* 0x000000040e007c0c */ /* 0x000fc6000df01270 */
[----:B------:R-:W4:Y:S01]  /*96570*/  LDL.LU R244, [R1+0x71c] ;  /* 0x00071c0001f47983 */ /* 0x000f220000300800 */
[----:B------:R-:W-:-:S03]  /*96580*/  IMAD.WIDE R16, R146, 0x4, R8 ;  /* 0x0000000492107825 */ /* 0x000fc600078e0208 */
[----:B------:R-:W4:Y:S06]  /*96590*/  LDL.LU R146, [R1+0x26b0] ;  /* 0x0026b00001927983 */ /* 0x000f2c0000300800 */
[----:B------:R1:W-:Y:S01]  /*965a0*/  @P0 STG.E desc[UR6][R16.64], R142 ;  /* 0x0000008e10000986 */ /* 0x0003e2000c101906 */
[----:B------:R-:W-:-:S03]  /*965b0*/  ISETP.LT.AND P0, PT, R11, UR4, !P5 ;  /* 0x000000040b007c0c */ /* 0x000fc6000ef01270 */
[----:B-1----:R-:W4:Y:S01]  /*965c0*/  LDL.LU R142, [R1+0x31c] ;  /* 0x00031c00018e7983 */ /* 0x002f220000300800 */
[----:B------:R-:W-:-:S09]  /*965d0*/  IMAD.WIDE R16, R149, 0x4, R2 ;  /* 0x0000000495107825 */ /* 0x000fd200078e0202 */
        /* <DEDUP_REMOVED lines=8> */
[----:B------:R1:W-:Y:S04]  /*96660*/  @P0 STG.E desc[UR6][R16.64], R143 ;  /* 0x0000008f10000986 */ /* 0x0003e8000c101906 */
[----:B-1----:R-:W4:Y:S01]  /*96670*/  LDL.LU R143, [R1+0x1b10] ;  /* 0x001b1000018f7983 */ /* 0x002f220000300800 */
[----:B------:R-:W-:Y:S01]  /*96680*/  ISETP.LT.AND P0, PT, R14, UR4, !P5 ;  /* 0x000000040e007c0c */ /* 0x000fe2000ef01270 */
[----:B------:R-:W-:Y:S01]  /*96690*/  IMAD.WIDE R16, R149, 0x4, R8 ;  /* 0x0000000495107825 */ /* 0x000fe200078e0208 */
[C---:B------:R-:W-:Y:S02]  /*966a0*/  LOP3.LUT P6, RZ, R153.reuse, 0x1000, RZ, 0xc0, !PT ;  /* 0x0000100099ff7812 */ /* 0x040fe400078cc0ff */
[----:B------:R-:W-:-:S09]  /*966b0*/  LOP3.LUT P4, RZ, R153, 0x2000, RZ, 0xc0, !PT ;  /* 0x0000200099ff7812 */ /* 0x000fd2000788c0ff */
[----:B--2---:R1:W-:Y:S01]  /*966c0*/  @P0 STG.E desc[UR6][R16.64], R144 ;  /* 0x0000009010000986 */ /* 0x0043e2000c101906 */
[----:B------:R-:W-:Y:S01]  /*966d0*/  ISETP.LT.AND P0, PT, R11, UR4, !P6 ;  /* 0x000000040b007c0c */ /* 0x000fe2000f701270 */
[C---:B-1----:R-:W-:Y:S02]  /*966e0*/  IMAD.WIDE R16, R145.reuse, 0x4, R2 ;  /* 0x0000000491107825 */ /* 0x042fe400078e0202 */
[----:B------:R-:W2:Y:S04]  /*966f0*/  LDL.LU R144, [R1+0x26b4] ;  /* 0x0026b40001907983 */ /* 0x000ea80000300800 */
[----:B------:R-:W2:Y:S06]  /*96700*/  LDL.LU R149, [R1+0x1710] ;  /* 0x0017100001957983 */ /* 0x000eac0000300800 */
[----:B---3--:R1:W-:Y:S01]  /*96710*/  @P0 STG.E desc[UR6][R16.64], R150 ;  /* 0x0000009610000986 */ /* 0x0083e2000c101906 */
[----:B------:R-:W-:Y:S01]  /*96720*/  ISETP.LT.AND P0, PT, R12, UR4, !P6 ;  /* 0x000000040c007c0c */ /* 0x000fe2000f701270 */
[----:B-1----:R-:W-:-:S02]  /*96730*/  IMAD.WIDE R16, R145, 0x4, R4 ;  /* 0x0000000491107825 */ /* 0x002fc400078e0204 */
[----:B------:R-:W3:Y:S10]  /*96740*/  LDL.LU R150, [R1+0x1310] ;  /* 0x0013100001967983 */ /* 0x000ef40000300800 */
[----:B----4-:R1:W-:Y:S01]  /*96750*/  @P0 STG.E desc[UR6][R16.64], R147 ;  /* 0x0000009310000986 */ /* 0x0103e2000c101906 */
[----:B------:R-:W-:Y:S01]  /*96760*/  ISETP.LT.AND P0, PT, R13, UR4, !P6 ;  /* 0x000000040d007c0c */ /* 0x000fe2000f701270 */
[----:B-1----:R-:W-:-:S02]  /*96770*/  IMAD.WIDE R16, R145, 0x4, R6 ;  /* 0x0000000491107825 */ /* 0x002fc400078e0206 */
[----:B------:R-:W4:Y:S10]  /*96780*/  LDL.LU R147, [R1+0xf20] ;  /* 0x000f200001937983 */ /* 0x000f340000300800 */
[----:B------:R1:W-:Y:S01]  /*96790*/  @P0 STG.E desc[UR6][R16.64], R244 ;  /* 0x000000f410000986 */ /* 0x0003e2000c101906 */
        /* <DEDUP_REMOVED lines=8> */
[----:B------:R-:W-:-:S03]  /*96820*/  ISETP.LT.AND P0, PT, R12, UR4, !P4 ;  /* 0x000000040c007c0c */ /* 0x000fc6000e701270 */
[----:B------:R-:W4:Y:S01]  /*96830*/  LDL.LU R244, [R1+0x720] ;  /* 0x0007200001f47983 */ /* 0x000f220000300800 */
[----:B-1----:R-:W-:-:S03]  /*96840*/  IMAD.WIDE R16, R146, 0x4, R4 ;  /* 0x0000000492107825 */ /* 0x002fc600078e0204 */
[----:B------:R-:W4:Y:S06]  /*96850*/  LDL.LU R151, [R1+0x2014] ;  /* 0x0020140001977983 */ /* 0x000f2c0000300800 */
[----:B------:R1:W-:Y:S01]  /*96860*/  @P0 STG.E desc[UR6][R16.64], R148 ;  /* 0x0000009410000986 */ /* 0x0003e2000c101906 */
[----:B------:R-:W-:Y:S01]  /*96870*/  ISETP.LT.AND P0, PT, R13, UR4, !P4 ;  /* 0x000000040d007c0c */ /* 0x000fe2000e701270 */
[----:B-1----:R-:W-:-:S12]  /*96880*/  IMAD.WIDE R16, R146, 0x4, R6 ;  /* 0x0000000492107825 */ /* 0x002fd800078e0206 */
[----:B------:R1:W-:Y:S04]  /*96890*/  @P0 STG.E desc[UR6][R16.64], R143 ;  /* 0x0000008f10000986 */ /* 0x0003e8000c101906 */
[----:B-1----:R-:W4:Y:S04]  /*968a0*/  LDL.LU R143, [R1+0x2004] ;  /* 0x00200400018f7983 */ /* 0x002f280000300800 */
[----:B------:R-:W4:Y:S01]  /*968b0*/  LDL.LU R148, [R1+0x1b14] ;  /* 0x001b140001947983 */ /* 0x000f220000300800 */
[----:B------:R-:W-:Y:S01]  /*968c0*/  ISETP.LT.AND P0, PT, R14, UR4, !P4 ;  /* 0x000000040e007c0c */ /* 0x000fe2000e701270 */
[----:B------:R-:W-:Y:S01]  /*968d0*/  IMAD.WIDE R16, R146, 0x4, R8 ;  /* 0x0000000492107825 */ /* 0x000fe200078e0208 */
[C---:B------:R-:W-:Y:S01]  /*968e0*/  LOP3.LUT P3, RZ, R153.reuse, 0x4000, RZ, 0xc0, !PT ;  /* 0x0000400099ff7812 */ /* 0x040fe2000786c0ff */
[----:B------:R-:W4:Y:S01]  /*968f0*/  LDL.LU R146, [R1+0x26c4] ;  /* 0x0026c40001927983 */ /* 0x000f220000300800 */
[----:B------:R-:W-:-:S09]  /*96900*/  LOP3.LUT P5, RZ, R153, 0x8000, RZ, 0xc0, !PT ;  /* 0x0000800099ff7812 */ /* 0x000fd200078ac0ff */
[----:B--2---:R1:W-:Y:S01]  /*96910*/  @P0 STG.E desc[UR6][R16.64], R149 ;  /* 0x0000009510000986 */ /* 0x0043e2000c101906 */
[----:B------:R-:W-:Y:S01]  /*96920*/  ISETP.LT.AND P0, PT, R11, UR4, !P3 ;  /* 0x000000040b007c0c */ /* 0x000fe2000df01270 */
[----:B-1----:R-:W-:Y:S02]  /*96930*/  IMAD.WIDE R16, R144, 0x4, R2 ;  /* 0x0000000490107825 */ /* 0x002fe400078e0202 */
[----:B------:R-:W2:Y:S10]  /*96940*/  LDL.LU R149, [R1+0x1714] ;  /* 0x0017140001957983 */ /* 0x000eb40000300800 */
[----:B---3--:R1:W-:Y:S01]  /*96950*/  @P0 STG.E desc[UR6][R16.64], R150 ;  /* 0x0000009610000986 */ /* 0x0083e2000c101906 */
[----:B------:R-:W-:Y:S01]  /*96960*/  ISETP.LT.AND P0, PT, R12, UR4, !P3 ;  /* 0x000000040c007c0c */ /* 0x000fe2000df01270 */
[----:B-1----:R-:W-:-:S02]  /*96970*/  IMAD.WIDE R16, R144, 0x4, R4 ;  /* 0x0000000490107825 */ /* 0x002fc400078e0204 */
[----:B------:R-:W3:Y:S10]  /*96980*/  LDL.LU R150, [R1+0x1314] ;  /* 0x0013140001967983 */ /* 0x000ef40000300800 */
[----:B----4-:R1:W-:Y:S01]  /*96990*/  @P0 STG.E desc[UR6][R16.64], R147 ;  /* 0x0000009310000986 */ /* 0x0103e2000c101906 */
[----:B------:R-:W-:Y:S01]  /*969a0*/  ISETP.LT.AND P0, PT, R13, UR4, !P3 ;  /* 0x000000040d007c0c */ /* 0x000fe2000df01270 */
[----:B-1----:R-:W-:-:S12]  /*969b0*/  IMAD.WIDE R16, R144, 0x4, R6 ;  /* 0x0000000490107825 */ /* 0x002fd800078e0206 */
[----:B------:R1:W-:Y:S01]  /*969c0*/  @P0 STG.E desc[UR6][R16.64], R145 ;  /* 0x0000009110000986 */ /* 0x0003e2000c101906 */
[----:B------:R-:W-:-:S03]  /*969d0*/  ISETP.LT.AND P0, PT, R14, UR4, !P3 ;  /* 0x000000040e007c0c */ /* 0x000fc6000df01270 */
[----:B-1----:R-:W4:Y:S01]  /*969e0*/  LDL.LU R145, [R1+0xf24] ;  /* 0x000f240001917983 */ /* 0x002f220000300800 */
[----:B------:R-:W-:-:S03]  /*969f0*/  IMAD.WIDE R16, R144, 0x4, R8 ;  /* 0x0000000490107825 */ /* 0x000fc600078e0208 */
[----:B------:R-:W4:Y:S04]  /*96a00*/  LDL.LU R147, [R1+0xb24] ;  /* 0x000b240001937983 */ /* 0x000f280000300800 */
[----:B------:R-:W4:Y:S04]  /*96a10*/  LDL.LU R144, [R1+0x26c8] ;  /* 0x0026c80001907983 */ /* 0x000f280000300800 */
[----:B------:R1:W-:Y:S01]  /*96a20*/  @P0 STG.E desc[UR6][R16.64], R244 ;  /* 0x000000f410000986 */ /* 0x0003e2000c101906 */
[----:B------:R-:W-:Y:S01]  /*96a30*/  ISETP.LT.AND P0, PT, R11, UR4, !P5 ;  /* 0x000000040b007c0c */ /* 0x000fe2000ef01270 */
[----:B-1----:R-:W-:-:S02]  /*96a40*/  IMAD.WIDE R16, R142, 0x4, R2 ;  /* 0x000000048e107825 */ /* 0x002fc400078e0202 */
        /* <DEDUP_REMOVED lines=22> */
[----:B-1----:R-:W-:-:S12]  /*96bb0*/  IMAD.WIDE R16, R146, 0x4, R4 ;  /* 0x0000000492107825 */ /* 0x002fd800078e0204 */
[----:B----4-:R1:W-:Y:S01]  /*96bc0*/  @P0 STG.E desc[UR6][R16.64], R145 ;  /* 0x0000009110000986 */ /* 0x0103e2000c101906 */
[----:B------:R-:W-:-:S03]  /*96bd0*/  ISETP.LT.AND P0, PT, R13, UR4, !P4 ;  /* 0x000000040d007c0c */ /* 0x000fc6000e701270 */
[----:B-1----:R-:W3:Y:S01]  /*96be0*/  LDL.LU R145, [R1+0x1318] ;  /* 0x0013180001917983 */ /* 0x002ee20000300800 */
[----:B------:R-:W-:-:S03]  /*96bf0*/  IMAD.WIDE R16, R146, 0x4, R6 ;  /* 0x0000000492107825 */ /* 0x000fc600078e0206 */
[----:B------:R-:W4:Y:S06]  /*96c00*/  LDL.LU R150, [R1+0xf28] ;  /* 0x000f280001967983 */ /* 0x000f2c0000300800 */
[----:B------:R1:W-:Y:S01]  /*96c10*/  @P0 STG.E desc[UR6][R16.64], R147 ;  /* 0x0000009310000986 */ /* 0x0003e2000c101906 */
[----:B------:R-:W-:Y:S01]  /*96c20*/  ISETP.LT.AND P0, PT, R14, UR4, !P4 ;  /* 0x000000040e007c0c */ /* 0x000fe2000e701270 */
[----:B-1----:R-:W-:Y:S02]  /*96c30*/  IMAD.WIDE R16, R146, 0x4, R8 ;  /* 0x0000000492107825 */ /* 0x002fe400078e0208 */
[----:B------:R-:W4:Y:S10]  /*96c40*/  LDL.LU R146, [R1+0xb28] ;  /* 0x000b280001927983 */ /* 0x000f340000300800 */
[----:B------:R1:W-:Y:S01]  /*96c50*/  @P0 STG.E desc[UR6][R16.64], R244 ;  /* 0x000000f410000986 */ /* 0x0003e2000c101906 */
[----:B------:R-:W-:-:S03]  /*96c60*/  ISETP.LT.AND P0, PT, R11, UR4, !P3 ;  /* 0x000000040b007c0c */ /* 0x000fc6000df01270 */
[----:B------:R-:W4:Y:S01]  /*96c70*/  LDL.LU R147, [R1+0x26d0] ;  /* 0x0026d00001937983 */ /* 0x000f220000300800 */
[----:B-1----:R-:W-:-:S09]  /*96c80*/  IMAD.WIDE R16, R144, 0x4, R2 ;  /* 0x0000000490107825 */ /* 0x002fd200078e0202 */
        /* <DEDUP_REMOVED lines=31> */
[----:B------:R-:W4:Y:S04]  /*96e80*/  LDL.LU R146, [R1+0xb2c] ;  /* 0x000b2c0001927983 */ /* 0x000f280000300800 */
[----:B------:R-:W4:Y:S06]  /*96e90*/  LDL.LU R142, [R1+0x26d8] ;  /* 0x0026d800018e7983 */ /* 0x000f2c0000300800 */
[----:B------:R1:W-:Y:S01]  /*96ea0*/  @P0 STG.E desc[UR6][R16.64], R143 ;  /* 0x0000008f10000986 */ /* 0x0003e2000c101906 */
[----:B------:R-:W-:Y:S01]  /*96eb0*/  ISETP.LT.AND P0, PT, R11, UR4, !P5 ;  /* 0x000000040b007c0c */ /* 0x000fe2000ef01270 */
[----:B-1----:R-:W-:-:S02]  /*96ec0*/  IMAD.WIDE R16, R147, 0x4, R2 ;  /* 0x0000000493107825 */ /* 0x002fc400078e0202 */
[----:B------:R-:W4:Y:S10]  /*96ed0*/  LDL.LU R143, [R1+0x72c] ;  /* 0x00072c00018f7983 */ /* 0x000f340000300800 */
[----:B------:R1:W-:Y:S01]  /*96ee0*/  @P0 STG.E desc[UR6][R16.64], R244 ;  /* 0x000000f410000986 */ /* 0x0003e2000c101906 */
[----:B------:R-:W-:Y:S01]  /*96ef0*/  ISETP.LT.AND P0, PT, R12, UR4, !P5 ;  /* 0x000000040c007c0c */ /* 0x000fe2000ef01270 */
[----:B-1----:R-:W-:-:S12]  /*96f00*/  IMAD.WIDE R16, R147, 0x4, R4 ;  /* 0x0000000493107825 */ /* 0x002fd800078e0204 */
        /* <DEDUP_REMOVED lines=44> */
[----:B------:R-:W-:Y:S02]  /*971d0*/  ISETP.LT.AND P0, PT, R14, UR4, !P3 ;  /* 0x000000040e007c0c */ /* 0x000fe4000df01270 */
[C---:B------:R-:W-:Y:S01]  /*971e0*/  LOP3.LUT P5, RZ, R153.reuse, 0x400000, RZ, 0xc0, !PT ;  /* 0x0040000099ff7812 */ /* 0x040fe200078ac0ff */
[----:B------:R-:W4:Y:S01]  /*971f0*/  LDL.LU R148, [R1+0x26e4] ;  /* 0x0026e40001947983 */ /* 0x000f220000300800 */
[----:B------:R-:W-:-:S09]  /*97200*/  LOP3.LUT P6, RZ, R153, 0x800000, RZ, 0xc0, !PT ;  /* 0x0080000099ff7812 */ /* 0x000fd200078cc0ff */
[----:B--2---:R1:W-:Y:S01]  /*97210*/  @P0 STG.E desc[UR6][R16.64], R149 ;  /* 0x0000009510000986 */ /* 0x0043e2000c101906 */
[----:B------:R-:W-:-:S03]  /*97220*/  ISETP.LT.AND P0, PT, R11, UR4, !P5 ;  /* 0x000000040b007c0c */ /* 0x000fc6000ef01270 */
[----:B-1----:R-:W2:Y:S01]  /*97230*/  LDL.LU R149, [R1+0x1324] ;  /* 0x0013240001957983 */ /* 0x002ea20000300800 */
[----:B---3--:R-:W-:-:S09]  /*97240*/  IMAD.WIDE R16, R145, 0x4, R2 ;  /* 0x0000000491107825 */ /* 0x008fd200078e0202 */
[----:B----4-:R1:W-:Y:S01]  /*97250*/  @P0 STG.E desc[UR6][R16.64], R150 ;  /* 0x0000009610000986 */ /* 0x0103e2000c101906 */
[----:B------:R-:W-:Y:S01]  /*97260*/  ISETP.LT.AND P0, PT, R12, UR4, !P5 ;  /* 0x000000040c007c0c */ /* 0x000fe2000ef01270 */
[----:B-1----:R-:W-:-:S12]  /*97270*/  IMAD.WIDE R16, R145, 0x4, R4 ;  /* 0x0000000491107825 */ /* 0x002fd800078e0204 */
[----:B------:R1:W-:Y:S01]  /*97280*/  @P0 STG.E desc[UR6][R16.64], R146 ;  /* 0x0000009210000986 */ /* 0x0003e2000c101906 */
[----:B------:R-:W-:-:S03]  /*97290*/  ISETP.LT.AND P0, PT, R13, UR4, !P5 ;  /* 0x000000040d007c0c */ /* 0x000fc6000ef01270 */
[----:B-1----:R-:W3:Y:S01]  /*972a0*/  LDL.LU R146, [R1+0xf34] ;  /* 0x000f340001927983 */ /* 0x002ee20000300800 */
[----:B------:R-:W-:-:S09]  /*972b0*/  IMAD.WIDE R16, R145, 0x4, R6 ;  /* 0x0000000491107825 */ /* 0x000fd200078e0206 */
[----:B------:R1:W-:Y:S01]  /*972c0*/  @P0 STG.E desc[UR6][R16.64], R143 ;  /* 0x0000008f10000986 */ /* 0x0003e2000c101906 */
[----:B------:R-:W-:-:S03]  /*972d0*/  ISETP.LT.AND P0, PT, R14, UR4, !P5 ;  /* 0x000000040e007c0c */ /* 0x000fc6000ef01270 */
[----:B-1----:R-:W4:Y:S01]  /*972e0*/  LDL.LU R143, [R1+0x734] ;  /* 0x00073400018f7983 */ /* 0x002f220000300800 */
[----:B------:R-:W-:-:S03]  /*972f0*/  IMAD.WIDE R16, R145, 0x4, R8 ;  /* 0x0000000491107825 */ /* 0x000fc600078e0208 */
[----:B------:R-:W4:Y:S06]  /*97300*/  LDL.LU R150, [R1+0x334] ;  /* 0x0003340001967983 */ /* 0x000f2c0000300800 */
[----:B------:R1:W-:Y:S01]  /*97310*/  @P0 STG.E desc[UR6][R16.64], R244 ;  /* 0x000000f410000986 */ /* 0x0003e2000c101906 */
[----:B------:R-:W-:-:S03]  /*97320*/  ISETP.LT.AND P0, PT, R11, UR4, !P6 ;  /* 0x000000040b007c0c */ /* 0x000fc6000f701270 */
[----:B------:R-:W4:Y:S01]  /*97330*/  LDL.LU R145, [R1+0x26e8] ;  /* 0x0026e80001917983 */ /* 0x000f220000300800 */
[----:B-1----:R-:W-:-:S03]  /*97340*/  IMAD.WIDE R16, R144, 0x4, R2 ;  /* 0x0000000490107825 */ /* 0x002fc600078e0202 */
[----:B------:R-:W4:Y:S06]  /*97350*/  LDL.LU R244, [R1+0x324] ;  /* 0x0003240001f47983 */ /* 0x000f2c0000300800 */
        /* <DEDUP_REMOVED lines=48> */
[----:B------:R-:W4:Y:S04]  /*97660*/  LDL.LU R151, [R1+0x172c] ;  /* 0x00172c0001977983 */ /* 0x000f280000300800 */
[----:B------:R-:W4:Y:S01]  /*97670*/  LDL.LU R145, [R1+0x26f4] ;  /* 0x0026f40001917983 */ /* 0x000f220000300800 */
[----:B------:R-:W-:-:S05]  /*97680*/  LOP3.LUT P6, RZ, R153, 0x8000000, RZ, 0xc0, !PT ;  /* 0x0800000099ff7812 */ /* 0x000fca00078cc0ff */
[----:B--2---:R1:W-:Y:S01]  /*97690*/  @P0 STG.E desc[UR6][R16.64], R146 ;  /* 0x0000009210000986 */ /* 0x0043e2000c101906 */
[----:B------:R-:W-:Y:S01]  /*976a0*/  ISETP.LT.AND P0, PT, R11, UR4, !P5 ;  /* 0x000000040b007c0c */ /* 0x000fe2000ef01270 */
[C---:B-1----:R-:W-:Y:S02]  /*976b0*/  IMAD.WIDE R16, R147.reuse, 0x4, R2 ;  /* 0x0000000493107825 */ /* 0x042fe400078e0202 */
        /* <DEDUP_REMOVED lines=9> */
[----:B------:R-:W-:Y:S01]  /*97750*/  ISETP.LT.AND P0, PT, R14, UR4, !P5 ;  /* 0x000000040e007c0c */ /* 0x000fe2000ef01270 */
[----:B-1----:R-:W-:Y:S02]  /*97760*/  IMAD.WIDE R16, R147, 0x4, R8 ;  /* 0x0000000493107825 */ /* 0x002fe400078e0208 */
[----:B------:R-:W4:Y:S10]  /*97770*/  LDL.LU R148, [R1+0x73c] ;  /* 0x00073c0001947983 */ /* 0x000f340000300800 */
[----:B------:R1:W-:Y:S01]  /*97780*/  @P0 STG.E desc[UR6][R16.64], R244 ;  /* 0x000000f410000986 */ /* 0x0003e2000c101906 */
[----:B------:R-:W-:-:S03]  /*97790*/  ISETP.LT.AND P0, PT, R11, UR4, !P6 ;  /* 0x000000040b007c0c */ /* 0x000fc6000f701270 */
[----:B------:R-:W4:Y:S04]  /*977a0*/  LDL.LU R147, [R1+0x33c] ;  /* 0x00033c0001937983 */ /* 0x000f280000300800 */
[----:B------:R-:W4:Y:S01]  /*977b0*/  LDL.LU R150, [R1+0x26f8] ;  /* 0x0026f80001967983 */ /* 0x000f220000300800 */
[----:B-1----:R-:W-:-:S05]  /*977c0*/  IMAD.WIDE R16, R149, 0x4, R2 ;  /* 0x0000000495107825 */ /* 0x002fca00078e0202 */
[----:B------:R1:W-:Y:S01]  /*977d0*/  @P0 STG.E desc[UR6][R16.64], R142 ;  /* 0x0000008e10000986 */ /* 0x0003e2000c101906 */
[----:B------:R-:W-:Y:S01]  /*977e0*/  ISETP.LT.AND P0, PT, R12, UR4, !P6 ;  /* 0x000000040c007c0c */ /* 0x000fe2000f701270 */
[----:B-1----:R-:W-:Y:S02]  /*977f0*/  IMAD.WIDE R16, R149, 0x4, R4 ;  /* 0x0000000495107825 */ /* 0x002fe400078e0204 */
[----:B------:R-:W4:Y:S10]  /*97800*/  LDL.LU R142, [R1+0x32c] ;  /* 0x00032c00018e7983 */ /* 0x000f340000300800 */
[----:B------:R1:W-:Y:S04]  /*97810*/  @P0 STG.E desc[UR6][R16.64], R144 ;  /* 0x0000009010000986 */ /* 0x0003e8000c101906 */
[----:B-1----:R-:W4:Y:S01]  /*97820*/  LDL.LU R144, [R1+0x1730] ;  /* 0x0017300001907983 */ /* 0x002f220000300800 */
[----:B------:R-:W-:Y:S01]  /*97830*/  ISETP.LT.AND P0, PT, R13, UR4, !P6 ;  /* 0x000000040d007c0c */ /* 0x000fe2000f701270 */
[----:B------:R-:W-:-:S02]  /*97840*/  IMAD.WIDE R16, R149, 0x4, R6 ;  /* 0x0000000495107825 */ /* 0x000fc400078e0206 */
[----:B------:R-:W4:Y:S10]  /*97850*/  LDL.LU R244, [R1+0x2030] ;  /* 0x0020300001f47983 */ /* 0x000f340000300800 */
[----:B------:R1:W-:Y:S01]  /*97860*/  @P0 STG.E desc[UR6][R16.64], R151 ;  /* 0x0000009710000986 */ /* 0x0003e2000c101906 */
[----:B------:R-:W-:Y:S01]  /*97870*/  ISETP.LT.AND P0, PT, R14, UR4, !P6 ;  /* 0x000000040e007c0c */ /* 0x000fe2000f701270 */
[----:B-1----:R-:W-:-:S02]  /*97880*/  IMAD.WIDE R16, R149, 0x4, R8 ;  /* 0x0000000495107825 */ /* 0x002fc400078e0208 */
[----:B------:R-:W4:Y:S10]  /*97890*/  LDL.LU R151, [R1+0x1b30] ;  /* 0x001b300001977983 */ /* 0x000f340000300800 */
[----:B--2---:R1:W-:Y:S01]  /*978a0*/  @P0 STG.E desc[UR6][R16.64], R146 ;  /* 0x0000009210000986 */ /* 0x0043e2000c101906 */
[----:B------:R-:W-:Y:S01]  /*978b0*/  ISETP.LT.AND P0, PT, R11, UR4, !P1 ;  /* 0x000000040b007c0c */ /* 0x000fe2000cf01270 */
[----:B-1----:R-:W-:-:S02]  /*978c0*/  IMAD.WIDE R16, R145, 0x4, R2 ;  /* 0x0000000491107825 */ /* 0x002fc400078e0202 */
[----:B------:R-:W2:Y:S10]  /*978d0*/  LDL.LU R146, [R1+0x1330] ;  /* 0x0013300001927983 */ /* 0x000eb40000300800 */
[----:B---3--:R1:W-:Y:S01]  /*978e0*/  @P0 STG.E desc[UR6][R16.64], R143 ;  /* 0x0000008f10000986 */ /* 0x0083e2000c101906 */
[----:B------:R-:W-:Y:S01]  /*978f0*/  ISETP.LT.AND P0, PT, R12, UR4, !P1 ;  /* 0x000000040c007c0c */ /* 0x000fe2000cf01270 */
[----:B-1----:R-:W-:-:S02]  /*97900*/  IMAD.WIDE R16, R145, 0x4, R4 ;  /* 0x0000000491107825 */ /* 0x002fc400078e0204 */
[----:B------:R-:W3:Y:S04]  /*97910*/  LDL.LU R143, [R1+0x26fc] ;  /* 0x0026fc00018f7983 */ /* 0x000ee80000300800 */
[----:B------:R-:W3:Y:S06]  /*97920*/  LDL.LU R149, [R1+0xf40] ;  /* 0x000f400001957983 */ /* 0x000eec0000300800 */
[----:B----4-:R1:W-:Y:S01]  /*97930*/  @P0 STG.E desc[UR6][R16.64], R148 ;  /* 0x0000009410000986 */ /* 0x0103e2000c101906 */
[----:B------:R-:W-:-:S02]  /*97940*/  ISETP.LT.AND P0, PT, R13, UR4, !P1 ;  /* 0x000000040d007c0c */ /* 0x000fc4000cf01270 */
[----:B------:R-:W-:Y:S01]  /*97950*/  ISETP.LT.AND P1, PT, R14, UR4, !P1 ;  /* 0x000000040e007c0c */ /* 0x000fe2000cf21270 */
[----:B-1----:R-:W-:Y:S01]  /*97960*/  IMAD.WIDE R16, R145, 0x4, R6 ;  /* 0x0000000491107825 */ /* 0x002fe200078e0206 */
[----:B------:R-:W4:Y:S09]  /*97970*/  LDL.LU R148, [R1+0xb30] ;  /* 0x000b300001947983 */ /* 0x000f320000300800 */
[----:B------:R1:W-:Y:S01]  /*97980*/  @P0 STG.E desc[UR6][R16.64], R147 ;  /* 0x0000009310000986 */ /* 0x0003e2000c101906 */
[----:B------:R-:W-:Y:S01]  /*97990*/  ISETP.LT.AND P0, PT, R11, UR4, !P2 ;  /* 0x000000040b007c0c */ /* 0x000fe2000d701270 */
[----:B------:R-:W-:-:S04]  /*979a0*/  IMAD.WIDE R18, R150, 0x4, R2 ;  /* 0x0000000496127825 */ /* 0x000fc800078e0202 */
[----:B-1----:R-:W-:Y:S01]  /*979b0*/  IMAD.WIDE R16, R145, 0x4, R8 ;  /* 0x0000000491107825 */ /* 0x002fe200078e0208 */
[----:B------:R-:W4:Y:S04]  /*979c0*/  LDL.LU R147, [R1+0x340] ;  /* 0x0003400001937983 */ /* 0x000f280000300800 */
[----:B------:R1:W-:Y:S04]  /*979d0*/  @P1 STG.E desc[UR6][R16.64], R142 ;  /* 0x0000008e10001986 */ /* 0x0003e8000c101906 */
[----:B-1----:R-:W4:Y:S04]  /*979e0*/  LDL.LU R142, [R1+0x2700] ;  /* 0x00270000018e7983 */ /* 0x002f280000300800 */
[----:B------:R-:W4:Y:S04]  /*979f0*/  LDL.LU R145, [R1+0x740] ;  /* 0x0007400001917983 */ /* 0x000f280000300800 */
[----:B------:R1:W-:Y:S04]  /*97a00*/  @P0 STG.E desc[UR6][R18.64], R144 ;  /* 0x0000009012000986 */ /* 0x0003e8000c101906 */
[----:B-1----:R-:W4:Y:S01]  /*97a10*/  LDL.LU R144, [R1+0x1734] ;  /* 0x0017340001907983 */ /* 0x002f220000300800 */
[----:B------:R-:W-:Y:S01]  /*97a20*/  ISETP.LT.AND P1, PT, R12, UR4, !P2 ;  /* 0x000000040c007c0c */ /* 0x000fe2000d721270 */
[----:B------:R-:W-:Y:S01]  /*97a30*/  IMAD.WIDE R16, R150, 0x4, R4 ;  /* 0x0000000496107825 */ /* 0x000fe200078e0204 */
[----:B------:R-:W-:-:S02]  /*97a40*/  ISETP.LT.AND P0, PT, R13, UR4, !P2 ;  /* 0x000000040d007c0c */ /* 0x000fc4000d701270 */
[----:B------:R-:W-:Y:S02]  /*97a50*/  LOP3.LUT P3, RZ, R154, 0x200000, RZ, 0xc0, !PT ;  /* 0x002000009aff7812 */ /* 0x000fe4000786c0ff */
[----:B------:R-:W-:Y:S01]  /*97a60*/  ISETP.LT.AND P2, PT, R14, UR4, !P2 ;  /* 0x000000040e007c0c */ /* 0x000fe2000d741270 */
[----:B------:R-:W-:-:S06]  /*97a70*/  IMAD.WIDE R18, R150, 0x4, R6 ;  /* 0x0000000496127825 */ /* 0x000fcc00078e0206 */
[----:B------:R1:W-:Y:S01]  /*97a80*/  @P1 STG.E desc[UR6][R16.64], R244 ;  /* 0x000000f410001986 */ /* 0x0003e2000c101906 */
[----:B------:R-:W-:Y:S01]  /*97a90*/  ISETP.LT.AND P1, PT, R11, UR4, !P3 ;  /* 0x000000040b007c0c */ /* 0x000fe2000df21270 */
[----:B------:R-:W-:Y:S02]  /*97aa0*/  IMAD.WIDE R20, R150, 0x4, R8 ;  /* 0x0000000496147825 */ /* 0x000fe400078e0208 */
[----:B------:R-:W4:Y:S04]  /*97ab0*/  LDL.LU R150, [R1+0x2704] ;  /* 0x0027040001967983 */ /* 0x000f280000300800 */
[----:B------:R-:W4:Y:S01]  /*97ac0*/  LDL.LU R240, [R1+0x2034] ;  /* 0x0020340001f07983 */ /* 0x000f220000300800 */
[----:B------:R-:W-:-:S03]  /*97ad0*/  LOP3.LUT P4, RZ, R154, 0x100000, RZ, 0xc0, !PT ;  /* 0x001000009aff7812 */ /* 0x000fc6000788c0ff */
[----:B------:R-:W-:Y:S01]  /*97ae0*/  @P0 STG.E desc[UR6][R18.64], R151 ;  /* 0x0000009712000986 */ /* 0x000fe2000c101906 */
[----:B------:R-:W-:-:S03]  /*97af0*/  ISETP.LT.AND P0, PT, R12, UR4, !P3 ;  /* 0x000000040c007c0c */ /* 0x000fc6000df01270 */
[----:B-1----:R-:W4:Y:S04]  /*97b00*/  LDL.LU R244, [R1+0x1b34] ;  /* 0x001b340001f47983 */ /* 0x002f280000300800 */
[----:B--2---:R1:W-:Y:S01]  /*97b10*/  @P2 STG.E desc[UR6][R20.64], R146 ;  /* 0x0000009214002986 */ /* 0x0043e2000c101906 */
[----:B------:R-:W-:Y:S02]  /*97b20*/  ISETP.LT.AND P2, PT, R13, UR4, !P3 ;  /* 0x000000040d007c0c */ /* 0x000fe4000df41270 */
[----:B------:R-:W-:Y:S01]  /*97b30*/  ISETP.LT.AND P3, PT, R14, UR4, !P3 ;  /* 0x000000040e007c0c */ /* 0x000fe2000df61270 */
[----:B-1----:R-:W2:Y:S04]  /*97b40*/  LDL.LU R146, [R1+0x1334] ;  /* 0x0013340001927983 */ /* 0x002ea80000300800 */
[----:B------:R-:W2:Y:S01]  /*97b50*/  LDL.LU R151, [R1+0xf44] ;  /* 0x000f440001977983 */ /* 0x000ea20000300800 */
[----:B---3--:R-:W-:-:S05]  /*97b60*/  IMAD.WIDE R16, R143, 0x4, R2 ;  /* 0x000000048f107825 */ /* 0x008fca00078e0202 */
[----:B------:R1:W-:Y:S01]  /*97b70*/  @P1 STG.E desc[UR6][R16.64], R149 ;  /* 0x0000009510001986 */ /* 0x0003e2000c101906 */
[----:B------:R-:W-:Y:S01]  /*97b80*/  ISETP.LT.AND P1, PT, R11, UR4, !P4 ;  /* 0x000000040b007c0c */ /* 0x000fe2000e721270 */
[----:B------:R-:W-:-:S04]  /*97b90*/  IMAD.WIDE R18, R143, 0x4, R4 ;  /* 0x000000048f127825 */ /* 0x000fc800078e0204 */
[C---:B------:R-:W-:Y:S01]  /*97ba0*/  IMAD.WIDE R20, R143.reuse, 0x4, R6 ;  /* 0x000000048f147825 */ /* 0x040fe200078e0206 */
[----:B-1----:R-:W3:Y:S03]  /*97bb0*/  LDL.LU R149, [R1+0xb34] ;  /* 0x000b340001957983 */ /* 0x002ee60000300800 */
[----:B------:R-:W-:Y:S02]  /*97bc0*/  IMAD.WIDE R16, R143, 0x4, R8 ;  /* 0x000000048f107825 */ /* 0x000fe400078e0208 */
[----:B------:R-:W3:Y:S04]  /*97bd0*/  LDL.LU R143, [R1+0x2708] ;  /* 0x00270800018f7983 */ /* 0x000ee80000300800 */
[----:B----4-:R1:W-:Y:S04]  /*97be0*/  @P0 STG.E desc[UR6][R18.64], R148 ;  /* 0x0000009412000986 */ /* 0x0103e8000c101906 */
[----:B-1----:R-:W4:Y:S04]  /*97bf0*/  LDL.LU R148, [R1+0x344] ;  /* 0x0003440001947983 */ /* 0x002f280000300800 */
[----:B------:R1:W-:Y:S04]  /*97c00*/  @P2 STG.E desc[UR6][R20.64], R147 ;  /* 0x0000009314002986 */ /* 0x0003e8000c101906 */
[----:B-1----:R-:W4:Y:S01]  /*97c10*/  LDL.LU R147, [R1+0x744] ;  /* 0x0007440001937983 */ /* 0x002f220000300800 */
[----:B------:R-:W-:-:S03]  /*97c20*/  IMAD.WIDE R18, R142, 0x4, R2 ;  /* 0x000000048e127825 */ /* 0x000fc600078e0202 */
[----:B------:R1:W-:Y:S04]  /*97c30*/  @P3 STG.E desc[UR6][R16.64], R145 ;  /* 0x0000009110003986 */ /* 0x0003e8000c101906 */
[----:B-1----:R-:W4:Y:S04]  /*97c40*/  LDL.LU R145, [R1+0x1738] ;  /* 0x0017380001917983 */ /* 0x002f280000300800 */
[----:B------:R1:W-:Y:S04]  /*97c50*/  @P1 STG.E desc[UR6][R18.64], R144 ;  /* 0x0000009012001986 */ /* 0x0003e8000c101906 */
[----:B-1----:R-:W4:Y:S01]  /*97c60*/  LDL.LU R144, [R1+0x2038] ;  /* 0x0020380001907983 */ /* 0x002f220000300800 */
[----:B------:R-:W-:-:S02]  /*97c70*/  ISETP.LT.AND P2, PT, R12, UR4, !P4 ;  /* 0x000000040c007c0c */ /* 0x000fc4000e741270 */
[----:B------:R-:W-:Y:S01]  /*97c80*/  ISETP.LT.AND P0, PT, R13, UR4, !P4 ;  /* 0x000000040d007c0c */ /* 0x000fe2000e701270 */
[----:B------:R-:W-:Y:S01]  /*97c90*/  IMAD.WIDE R16, R142, 0x4, R4 ;  /* 0x000000048e107825 */ /* 0x000fe200078e0204 */
[----:B------:R-:W-:Y:S02]  /*97ca0*/  ISETP.LT.AND P4, PT, R14, UR4, !P4 ;  /* 0x000000040e007c0c */ /* 0x000fe4000e781270 */
[----:B------:R-:W-:Y:S01]  /*97cb0*/  LOP3.LUT P5, RZ, R154, 0x80000, RZ, 0xc0, !PT ;  /* 0x000800009aff7812 */ /* 0x000fe200078ac0ff */
[----:B------:R-:W-:-:S03]  /*97cc0*/  IMAD.WIDE R18, R142, 0x4, R6 ;  /* 0x000000048e127825 */ /* 0x000fc600078e0206 */
[----:B------:R-:W-:Y:S01]  /*97cd0*/  ISETP.LT.AND P1, PT, R11, UR4, !P5 ;  /* 0x000000040b007c0c */ /* 0x000fe2000ef21270 */
[----:B------:R-:W-:Y:S02]  /*97ce0*/  IMAD.WIDE R20, R142, 0x4, R8 ;  /* 0x000000048e147825 */ /* 0x000fe400078e0208 */
[----:B------:R1:W-:Y:S01]  /*97cf0*/  @P2 STG.E desc[UR6][R16.64], R240 ;  /* 0x000000f010002986 */ /* 0x0003e2000c101906 */
[----:B------:R-:W-:Y:S02]  /*97d00*/  ISETP.LT.AND P2, PT, R12, UR4, !P5 ;  /* 0x000000040c007c0c */ /* 0x000fe4000ef41270 */
[----:B------:R-:W-:Y:S01]  /*97d10*/  LOP3.LUT P6, RZ, R154, 0x40000, RZ, 0xc0, !PT ;  /* 0x000400009aff7812 */ /* 0x000fe200078cc0ff */
[----:B------:R1:W-:Y:S01]  /*97d20*/  @P0 STG.E desc[UR6][R18.64], R244 ;  /* 0x000000f412000986 */ /* 0x0003e2000c101906 */
[----:B------:R-:W-:Y:S02]  /*97d30*/  ISETP.LT.AND P0, PT, R13, UR4, !P5 ;  /* 0x000000040d007c0c */ /* 0x000fe4000ef01270 */
[----:B------:R-:W-:Y:S01]  /*97d40*/  ISETP.LT.AND P5, PT, R14, UR4, !P5 ;  /* 0x000000040e007c0c */ /* 0x000fe2000efa1270 */
[----:B------:R-:W4:Y:S01]  /*97d50*/  LDL.LU R142, [R1+0x270c] ;  /* 0x00270c00018e7983 */ /* 0x000f220000300800 */
[----:B------:R-:W-:Y:S01]  /*97d60*/  ISETP.LT.AND P3, PT, R12, UR4, !P6 ;  /* 0x000000040c007c0c */ /* 0x000fe2000f761270 */
[----:B-1----:R-:W-:-:S02]  /*97d70*/  IMAD.WIDE R16, R150, 0x4, R2 ;  /* 0x0000000496107825 */ /* 0x002fc400078e0202 */
[----:B------:R-:W1:Y:S02]  /*97d80*/  LDS.128 R152, [R152] ;  /* 0x0000000098987984 */ /* 0x000e640000000c00 */
[----:B------:R-:W-:Y:S02]  /*97d90*/  IMAD.WIDE R18, R150, 0x4, R4 ;  /* 0x0000000496127825 */ /* 0x000fe400078e0204 */
[----:B--2---:R2:W-:Y:S01]  /*97da0*/  @P4 STG.E desc[UR6][R20.64], R146 ;  /* 0x0000009214004986 */ /* 0x0045e2000c101906 */
[----:B------:R-:W-:-:S03]  /*97db0*/  ISETP.LT.AND P4, PT, R11, UR4, !P6 ;  /* 0x000000040b007c0c */ /* 0x000fc6000f781270 */
[----:B------:R1:W-:Y:S04]  /*97dc0*/  @P1 STG.E desc[UR6][R16.64], R151 ;  /* 0x0000009710001986 */ /* 0x0003e8000c101906 */
[----:B--2---:R-:W2:Y:S01]  /*97dd0*/  LDL.LU R146, [R1+0x1b38] ;  /* 0x001b380001927983 */ /* 0x004ea20000300800 */
[----:B-1----:R-:W-:-:S03]  /*97de0*/  IMAD.WIDE R16, R150, 0x4, R6 ;  /* 0x0000000496107825 */ /* 0x002fc600078e0206 */
[----:B------:R-:W2:Y:S04]  /*97df0*/  LDL.LU R245, [R1+0x1338] ;  /* 0x0013380001f57983 */ /* 0x000ea80000300800 */
[----:B------:R-:W2:Y:S04]  /*97e00*/  LDL.LU R240, [R1+0xf48] ;  /* 0x000f480001f07983 */ /* 0x000ea80000300800 */
[----:B------:R-:W2:Y:S04]  /*97e10*/  LDL.LU R244, [R1+0xb38] ;  /* 0x000b380001f47983 */ /* 0x000ea80000300800 */
[----:B---3--:R1:W-:Y:S01]  /*97e20*/  @P2 STG.E desc[UR6][R18.64], R149 ;  /* 0x0000009512002986 */ /* 0x0083e2000c101906 */
[----:B------:R-:W-:-:S04]  /*97e30*/  IMAD.WIDE R20, R143, 0x4, R2 ;  /* 0x000000048f147825 */ /* 0x000fc800078e0202 */
[----:B------:R-:W-:-:S04]  /*97e40*/  IMAD.WIDE R22, R143, 0x4, R4 ;  /* 0x000000048f167825 */ /* 0x000fc800078e0204 */
[----:B-1----:R-:W-:Y:S01]  /*97e50*/  IMAD.WIDE R18, R150, 0x4, R8 ;  /* 0x0000000496127825 */ /* 0x002fe200078e0208 */
[----:B------:R-:W3:Y:S04]  /*97e60*/  LDL.LU R149, [R1+0x348] ;  /* 0x0003480001957983 */ /* 0x000ee80000300800 */
[----:B------:R-:W3:Y:S04]  /*97e70*/  LDL.LU R151, [R1+0x2714] ;  /* 0x0027140001977983 */ /* 0x000ee80000300800 */
[----:B------:R-:W3:Y:S04]  /*97e80*/  LDL.LU R150, [R1+0x748] ;  /* 0x0007480001967983 */ /* 0x000ee80000300800 */
[----:B----4-:R-:W-:Y:S04]  /*97e90*/  @P0 STG.E desc[UR6][R16.64], R148 ;  /* 0x0000009410000986 */ /* 0x010fe8000c101906 */
[----:B------:R-:W-:Y:S04]  /*97ea0*/  @P5 STG.E desc[UR6][R18.64], R147 ;  /* 0x0000009312005986 */ /* 0x000fe8000c101906 */
[----:B------:R-:W-:Y:S04]  /*97eb0*/  @P4 STG.E desc[UR6][R20.64], R145 ;  /* 0x0000009114004986 */ /* 0x000fe8000c101906 */
[----:B------:R1:W-:Y:S04]  /*97ec0*/  @P3 STG.E desc[UR6][R22.64], R144 ;  /* 0x0000009016003986 */ /* 0x0003e8000c101906 */
[----:B-1----:R-:W4:Y:S04]  /*97ed0*/  LDL.LU R144, [R1+0x173c] ;  /* 0x00173c0001907983 */ /* 0x002f280000300800 */
[----:B------:R-:W4:Y:S01]  /*97ee0*/  LDL.LU R148, [R1+0x2710] ;  /* 0x0027100001947983 */ /* 0x000f220000300800 */
[----:B------:R-:W-:Y:S01]  /*97ef0*/  VIADD R0, R10, 0x1a5 ;  /* 0x000001a50a007836 */ /* 0x000fe20000000000 */
[----:B------:R-:W-:Y:S01]  /*97f00*/  ISETP.LT.AND P2, PT, R13, UR4, !P6 ;  /* 0x000000040d007c0c */ /* 0x000fe2000f741270 */
[----:B------:R-:W-:Y:S01]  /*97f10*/  IMAD.WIDE R16, R143, 0x4, R6 ;  /* 0x000000048f107825 */ /* 0x000fe200078e0206 */
[----:B------:R-:W4:Y:S02]  /*97f20*/  LDL.LU R147, [R1+0x203c] ;  /* 0x00203c0001937983 */ /* 0x000f240000300800 */
[----:B------:R-:W-:-:S02]  /*97f30*/  ISETP.GE.AND P1, PT, R0, UR5, PT ;  /* 0x0000000500007c0c */ /* 0x000fc4000bf26270 */
[----:B------:R-:W-:Y:S01]  /*97f40*/  ISETP.LT.AND P6, PT, R14, UR4, !P6 ;  /* 0x000000040e007c0c */ /* 0x000fe2000f7c1270 */
[----:B------:R-:W4:Y:S01]  /*97f50*/  LDL.LU R145, [R1+0x1b3c] ;  /* 0x001b3c0001917983 */ /* 0x000f220000300800 */
[----:B------:R-:W-:Y:S01]  /*97f60*/  ISETP.LT.AND P5, PT, R11, UR4, !P1 ;  /* 0x000000040b007c0c */ /* 0x000fe2000cfa1270 */
[----:B------:R-:W-:Y:S01]  /*97f70*/  VIADD R0, R10, 0x1a6 ;  /* 0x000001a60a007836 */ /* 0x000fe20000000000 */
[----:B------:R-:W-:Y:S01]  /*97f80*/  ISETP.LT.AND P3, PT, R12, UR4, !P1 ;  /* 0x000000040c007c0c */ /* 0x000fe2000cf61270 */
[----:B------:R-:W-:Y:S01]  /*97f90*/  IMAD.WIDE R18, R142, 0x4, R2 ;  /* 0x000000048e127825 */ /* 0x000fe200078e0202 */
[----:B------:R-:W-:Y:S02]  /*97fa0*/  ISETP.LT.AND P4, PT, R13, UR4, !P1 ;  /* 0x000000040d007c0c */ /* 0x000fe4000cf81270 */
[----:B------:R-:W-:Y:S02]  /*97fb0*/  ISETP.GE.AND P0, PT, R0, UR5, PT ;  /* 0x0000000500007c0c */ /* 0x000fe4000bf06270 */
[----:B------:R-:W-:Y:S01]  /*97fc0*/  ISETP.LT.AND P1, PT, R14, UR4, !P1 ;  /* 0x000000040e007c0c */ /* 0x000fe2000cf21270 */
[----:B------:R-:W-:-:S04]  /*97fd0*/  IMAD.WIDE R20, R142, 0x4, R4 ;  /* 0x000000048e147825 */ /* 0x000fc800078e0204 */
[----:B------:R-:W-:Y:S01]  /*97fe0*/  IMAD.WIDE R22, R142, 0x4, R6 ;  /* 0x000000048e167825 */ /* 0x000fe200078e0206 */
[----:B--2---:R1:W-:Y:S03]  /*97ff0*/  @P2 STG.E desc[UR6][R16.64], R146 ;  /* 0x0000009210002986 */ /* 0x0043e6000c101906 */
[----:B-1----:R-:W-:Y:S01]  /*98000*/  IMAD.WIDE R16, R143, 0x4, R8 ;  /* 0x000000048f107825 */ /* 0x002fe200078e0208 */
[----:B------:R-:W2:Y:S04]  /*98010*/  LDL.LU R146, [R1+0x133c] ;  /* 0x00133c0001927983 */ /* 0x000ea80000300800 */
[----:B------:R-:W2:Y:S04]  /*98020*/  LDL.LU R143, [R1+0xf4c] ;  /* 0x000f4c00018f7983 */ /* 0x000ea80000300800 */
[----:B------:R-:W-:Y:S04]  /*98030*/  @P6 STG.E desc[UR6][R16.64], R245 ;  /* 0x000000f510006986 */ /* 0x000fe8000c101906 */
[----:B------:R1:W-:Y:S01]  /*98040*/  @P5 STG.E desc[UR6][R18.64], R240 ;  /* 0x000000f012005986 */ /* 0x0003e2000c101906 */
[----:B------:R-:W-:-:S03]  /*98050*/  ISETP.LT.AND P5, PT, R11, UR4, !P0 ;  /* 0x000000040b007c0c */ /* 0x000fc6000c7a1270 */
[----:B------:R1:W-:Y:S02]  /*98060*/  @P3 STG.E desc[UR6][R20.64], R244 ;  /* 0x000000f414003986 */ /* 0x0003e4000c101906 */
[----:B-1----:R-:W-:Y:S02]  /*98070*/  IMAD.WIDE R18, R142, 0x4, R8 ;  /* 0x000000048e127825 */ /* 0x002fe400078e0208 */
[----:B------:R-:W2:Y:S04]  /*98080*/  LDL.LU R244, [R1+0xb3c] ;  /* 0x000b3c0001f47983 */ /* 0x000ea80000300800 */
[----:B---3--:R-:W-:Y:S04]  /*98090*/  @P4 STG.E desc[UR6][R22.64], R149 ;  /* 0x0000009516004986 */ /* 0x008fe8000c101906 */
[----:B------:R-:W3:Y:S04]  /*980a0*/  LDL.LU R142, [R1+0x2718] ;  /* 0x00271800018e7983 */ /* 0x000ee80000300800 */
[----:B------:R1:W-:Y:S04]  /*980b0*/  @P1 STG.E desc[UR6][R18.64], R150 ;  /* 0x0000009612001986 */ /* 0x0003e8000c101906 */
[----:B-1----:R-:W3:Y:S01]  /*980c0*/  LDL.LU R150, [R1+0x34c] ;  /* 0x00034c0001967983 */ /* 0x002ee20000300800 */
[----:B----4-:R-:W-:-:S05]  /*980d0*/  IMAD.WIDE R16, R148, 0x4, R2 ;  /* 0x0000000494107825 */ /* 0x010fca00078e0202 */
[----:B------:R1:W-:Y:S04]  /*980e0*/  @P5 STG.E desc[UR6][R16.64], R144 ;  /* 0x0000009010005986 */ /* 0x0003e8000c101906 */
[----:B-1----:R-:W4:Y:S01]  /*980f0*/  LDL.LU R144, [R1+0x74c] ;  /* 0x00074c0001907983 */ /* 0x002f220000300800 */
[----:B------:R-:W-:Y:S01]  /*98100*/  VIADD R15, R10, 0x1a7 ;  /* 0x000001a70a0f7836 */ /* 0x000fe20000000000 */
[----:B------:R-:W-:Y:S02]  /*98110*/  ISETP.LT.AND P4, PT, R12, UR4, !P0 ;  /* 0x000000040c007c0c */ /* 0x000fe4000c781270 */
[----:B------:R-:W-:Y:S01]  /*98120*/  ISETP.LT.AND P3, PT, R13, UR4, !P0 ;  /* 0x000000040d007c0c */ /* 0x000fe2000c761270 */
[----:B------:R-:W-:Y:S01]  /*98130*/  IMAD.WIDE R20, R148, 0x4, R4 ;  /* 0x0000000494147825 */ /* 0x000fe200078e0204 */
[----:B------:R-:W-:Y:S01]  /*98140*/  ISETP.GE.AND P2, PT, R15, UR5, PT ;  /* 0x000000050f007c0c */ /* 0x000fe2000bf46270 */
[----:B------:R-:W4:Y:S01]  /*98150*/  LDL.LU R149, [R1+0x1740] ;  /* 0x0017400001957983 */ /* 0x000f220000300800 */
[----:B------:R-:W-:-:S02]  /*98160*/  ISETP.LT.AND P0, PT, R14, UR4, !P0 ;  /* 0x000000040e007c0c */ /* 0x000fc4000c701270 */
[----:B------:R-:W-:Y:S01]  /*98170*/  ISETP.LT.AND P6, PT, R11, UR4, !P2 ;  /* 0x000000040b007c0c */ /* 0x000fe2000d7c1270 */
[----:B------:R-:W-:-:S04]  /*98180*/  IMAD.WIDE R18, R148, 0x4, R6 ;  /* 0x0000000494127825 */ /* 0x000fc800078e0206 */
[----:B------:R-:W-:Y:S01]  /*98190*/  IMAD.WIDE R16, R148, 0x4, R8 ;  /* 0x0000000494107825 */ /* 0x000fe200078e0208 */
[----:B------:R1:W-:Y:S04]  /*981a0*/  @P4 STG.E desc[UR6][R20.64], R147 ;  /* 0x0000009314004986 */ /* 0x0003e8000c101906 */
[----:B------:R-:W4:Y:S01]  /*981b0*/  LDL.LU R148, [R1+0x2040] ;  /* 0x0020400001947983 */ /* 0x000f220000300800 */
[----:B------:R-:W-:-:S03]  /*981c0*/  ISETP.LT.AND P4, PT, R12, UR4, !P2 ;  /* 0x000000040c007c0c */ /* 0x000fc6000d781270 */
[----:B------:R1:W-:Y:S02]  /*981d0*/  @P3 STG.E desc[UR6][R18.64], R145 ;  /* 0x0000009112003986 */ /* 0x0003e4000c101906 */
[----:B-1----:R-:W-:Y:S02]  /*981e0*/  IMAD.WIDE R20, R151, 0x4, R2 ;  /* 0x0000000497147825 */ /* 0x002fe400078e0202 */
[----:B------:R-:W4:Y:S04]  /*981f0*/  LDL.LU R147, [R1+0x1b40] ;  /* 0x001b400001937983 */ /* 0x000f280000300800 */
[----:B------:R-:W4:Y:S01]  /*98200*/  LDL.LU R145, [R1+0x1340] ;  /* 0x0013400001917983 */ /* 0x000f220000300800 */
[----:B------:R-:W-:Y:S02]  /*98210*/  ISETP.LT.AND P3, PT, R13, UR4, !P2 ;  /* 0x000000040d007c0c */ /* 0x000fe4000d761270 */
[----:B------:R-:W-:Y:S01]  /*98220*/  ISETP.LT.AND P2, PT, R14, UR4, !P2 ;  /* 0x000000040e007c0c */ /* 0x000fe2000d741270 */
[C---:B------:R-:W-:Y:S01]  /*98230*/  IMAD.WIDE R18, R151.reuse, 0x4, R4 ;  /* 0x0000000497127825 */ /* 0x040fe200078e0204 */
[----:B--2---:R1:W-:Y:S04]  /*98240*/  @P0 STG.E desc[UR6][R16.64], R146 ;  /* 0x0000009210000986 */ /* 0x0043e8000c101906 */
[----:B------:R2:W-:Y:S04]  /*98250*/  @P6 STG.E desc[UR6][R20.64], R143 ;  /* 0x0000008f14006986 */ /* 0x0005e8000c101906 */
[----:B-1----:R-:W4:Y:S04]  /*98260*/  LDL.LU R146, [R1+0xf50] ;  /* 0x000f500001927983 */ /* 0x002f280000300800 */
[----:B--2---:R-:W2:Y:S01]  /*98270*/  LDL.LU R143, [R1+0x271c] ;  /* 0x00271c00018f7983 */ /* 0x004ea20000300800 */
[----:B------:R-:W-:-:S03]  /*98280*/  IMAD.WIDE R16, R151, 0x4, R6 ;  /* 0x0000000497107825 */ /* 0x000fc600078e0206 */
[----:B------:R-:W2:Y:S04]  /*98290*/  LDL.LU R240, [R1+0xb40] ;  /* 0x000b400001f07983 */ /* 0x000ea80000300800 */
[----:B------:R1:W-:Y:S02]  /*982a0*/  @P4 STG.E desc[UR6][R18.64], R244 ;  /* 0x000000f412004986 */ /* 0x0003e4000c101906 */
[----:B-1----:R-:W-:Y:S02]  /*982b0*/  IMAD.WIDE R18, R151, 0x4, R8 ;  /* 0x0000000497127825 */ /* 0x002fe400078e0208 */
[----:B------:R-:W2:Y:S04]  /*982c0*/  LDL.LU R244, [R1+0x750] ;  /* 0x0007500001f47983 */ /* 0x000ea80000300800 */
[----:B---3--:R-:W-:Y:S04]  /*982d0*/  @P3 STG.E desc[UR6][R16.64], R150 ;  /* 0x0000009610003986 */ /* 0x008fe8000c101906 */
[----:B----4-:R1:W-:Y:S04]  /*982e0*/  @P2 STG.E desc[UR6][R18.64], R144 ;  /* 0x0000009012002986 */ /* 0x0103e8000c101906 */
[----:B-1----:R-:W3:Y:S01]  /*982f0*/  LDL.LU R144, [R1+0x350] ;  /* 0x0003500001907983 */ /* 0x002ee20000300800 */
[----:B------:R-:W-:-:S02]  /*98300*/  VIADD R0, R10, 0x1a8 ;  /* 0x000001a80a007836 */ /* 0x000fc40000000000 */
[----:B------:R-:W-:Y:S01]  /*98310*/  VIADD R15, R10, 0x1a9 ;  /* 0x000001a90a0f7836 */ /* 0x000fe20000000000 */
[----:B------:R-:W4:Y:S02]  /*98320*/  LDL.LU R150, [R1+0x2720] ;  /* 0x0027200001967983 */ /* 0x000f240000300800 */
[----:B------:R-:W-:Y:S02]  /*98330*/  ISETP.GE.AND P1, PT, R0, UR5, PT ;  /* 0x0000000500007c0c */ /* 0x000fe4000bf26270 */
[----:B------:R-:W-:Y:S01]  /*98340*/  ISETP.GE.AND P0, PT, R15, UR5, PT ;  /* 0x000000050f007c0c */ /* 0x000fe2000bf06270 */
[----:B------:R-:W-:Y:S01]  /*98350*/  IMAD.WIDE R16, R142, 0x4, R2 ;  /* 0x000000048e107825 */ /* 0x000fe200078e0202 */
[----:B------:R-:W-:Y:S01]  /*98360*/  ISETP.LT.AND P5, PT, R11, UR4, !P1 ;  /* 0x000000040b007c0c */ /* 0x000fe2000cfa1270 */
[----:B------:R-:W4:Y:S01]  /*98370*/  LDL.LU R151, [R1+0x1744] ;  /* 0x0017440001977983 */ /* 0x000f220000300800 */
[----:B------:R-:W-:Y:S02]  /*98380*/  ISETP.LT.AND P6, PT, R12, UR4, !P1 ;  /* 0x000000040c007c0c */ /* 0x000fe4000cfc1270 */
[----:B------:R-:W-:-:S02]  /*98390*/  ISETP.LT.AND P3, PT, R13, UR4, !P1 ;  /* 0x000000040d007c0c */ /* 0x000fc4000cf61270 */
[----:B------:R-:W-:Y:S01]  /*983a0*/  ISETP.LT.AND P1, PT, R14, UR4, !P1 ;  /* 0x000000040e007c0c */ /* 0x000fe2000cf21270 */
[----:B------:R-:W-:Y:S01]  /*983b0*/  IMAD.WIDE R20, R142, 0x4, R4 ;  /* 0x000000048e147825 */ /* 0x000fe200078e0204 */
[----:B------:R-:W-:-:S03]  /*983c0*/  ISETP.LT.AND P2, PT, R11, UR4, !P0 ;  /* 0x000000040b007c0c */ /* 0x000fc6000c741270 */
[----:B------:R-:W-:Y:S02]  /*983d0*/  IMAD.WIDE R18, R142, 0x4, R6 ;  /* 0x000000048e127825 */ /* 0x000fe400078e0206 */
[----:B------:R1:W-:Y:S04]  /*983e0*/  @P5 STG.E desc[UR6][R16.64], R149 ;  /* 0x0000009510005986 */ /* 0x0003e8000c101906 */
[----:B------:R1:W-:Y:S01]  /*983f0*/  @P6 STG.E desc[UR6][R20.64], R148 ;  /* 0x0000009414006986 */ /* 0x0003e2000c101906 */
[----:B------:R-:W-:-:S03]  /*98400*/  ISETP.LT.AND P6, PT, R12, UR4, !P0 ;  /* 0x000000040c007c0c */ /* 0x000fc6000c7c1270 */
[----:B------:R1:W-:Y:S04]  /*98410*/  @P3 STG.E desc[UR6][R18.64], R147 ;  /* 0x0000009312003986 */ /* 0x0003e8000c101906 */
[----:B-1----:R-:W4:Y:S01]  /*98420*/  LDL.LU R149, [R1+0x2044] ;  /* 0x0020440001957983 */ /* 0x002f220000300800 */
[----:B------:R-:W-:-:S03]  /*98430*/  IMAD.WIDE R20, R142, 0x4, R8 ;  /* 0x000000048e147825 */ /* 0x000fc600078e0208 */
[----:B------:R-:W4:Y:S01]  /*98440*/  LDL.LU R142, [R1+0x2724] ;  /* 0x00272400018e7983 */ /* 0x000f220000300800 */
[----:B------:R-:W-:-:S03]  /*98450*/  ISETP.LT.AND P5, PT, R13, UR4, !P0 ;  /* 0x000000040d007c0c */ /* 0x000fc6000c7a1270 */
[----:B------:R1:W-:Y:S01]  /*98460*/  @P1 STG.E desc[UR6][R20.64], R145 ;  /* 0x0000009114001986 */ /* 0x0003e2000c101906 */
[----:B------:R-:W-:-:S03]  /*98470*/  ISETP.LT.AND P0, PT, R14, UR4, !P0 ;  /* 0x000000040e007c0c */ /* 0x000fc6000c701270 */
[----:B------:R-:W4:Y:S04]  /*98480*/  LDL.LU R148, [R1+0x1b44] ;  /* 0x001b440001947983 */ /* 0x000f280000300800 */
[----:B------:R-:W4:Y:S01]  /*98490*/  LDL.LU R147, [R1+0x1344] ;  /* 0x0013440001937983 */ /* 0x000f220000300800 */
[----:B--2---:R-:W-:-:S04]  /*984a0*/  IMAD.WIDE R16, R143, 0x4, R2 ;  /* 0x000000048f107825 */ /* 0x004fc800078e0202 */
[C---:B------:R-:W-:Y:S01]  /*984b0*/  IMAD.WIDE R18, R143.reuse, 0x4, R4 ;  /* 0x000000048f127825 */ /* 0x040fe200078e0204 */
[----:B------:R2:W-:Y:S03]  /*984c0*/  @P2 STG.E desc[UR6][R16.64], R146 ;  /* 0x0000009210002986 */ /* 0x0005e6000c101906 */
[----:B-1----:R-:W-:-:S04]  /*984d0*/  IMAD.WIDE R20, R143, 0x4, R8 ;  /* 0x000000048f147825 */ /* 0x002fc800078e0208 */
[----:B--2---:R-:W-:Y:S01]  /*984e0*/  IMAD.WIDE R16, R143, 0x4, R6 ;  /* 0x000000048f107825 */ /* 0x004fe200078e0206 */
[----:B------:R-:W2:Y:S04]  /*984f0*/  LDL.LU R146, [R1+0xf54] ;  /* 0x000f540001927983 */ /* 0x000ea80000300800 */
[----:B------:R-:W2:Y:S04]  /*98500*/  LDL.LU R143, [R1+0xb44] ;  /* 0x000b4400018f7983 */ /* 0x000ea80000300800 */
[----:B------:R-:W-:Y:S04]  /*98510*/  @P6 STG.E desc[UR6][R18.64], R240 ;  /* 0x000000f012006986 */ /* 0x000fe8000c101906 */
[----:B------:R-:W-:Y:S04]  /*98520*/  @P5 STG.E desc[UR6][R16.64], R244 ;  /* 0x000000f410005986 */ /* 0x000fe8000c101906 */
[----:B------:R-:W2:Y:S04]  /*98530*/  LDL.LU R145, [R1+0x2728] ;  /* 0x0027280001917983 */ /* 0x000ea80000300800 */
[----:B---3--:R1:W-:Y:S04]  /*98540*/  @P0 STG.E desc[UR6][R20.64], R144 ;  /* 0x0000009014000986 */ /* 0x0083e8000c101906 */
[----:B-1----:R-:W3:Y:S01]  /*98550*/  LDL.LU R144, [R1+0x754] ;  /* 0x0007540001907983 */ /* 0x002ee20000300800 */
[----:B------:R-:W-:-:S02]  /*98560*/  VIADD R0, R10, 0x1aa ;  /* 0x000001aa0a007836 */ /* 0x000fc40000000000 */
[----:B----4-:R-:W-:Y:S01]  /*98570*/  IMAD.WIDE R16, R150, 0x4, R2 ;  /* 0x0000000496107825 */ /* 0x010fe200078e0202 */
[----:B------:R-:W4:Y:S02]  /*98580*/  LDL.LU R245, [R1+0x354] ;  /* 0x0003540001f57983 */ /* 0x000f240000300800 */
[----:B------:R-:W-:Y:S01]  /*98590*/  ISETP.GE.AND P4, PT, R0, UR5, PT ;  /* 0x0000000500007c0c */ /* 0x000fe2000bf86270 */
[----:B------:R-:W-:Y:S01]  /*985a0*/  VIADD R0, R10, 0x1ab ;  /* 0x000001ab0a007836 */ /* 0x000fe20000000000 */
[----:B------:R-:W4:Y:S02]  /*985b0*/  LDL.LU R240, [R1+0x1748] ;  /* 0x0017480001f07983 */ /* 0x000f240000300800 */
[----:B------:R-:W-:Y:S02]  /*985c0*/  ISETP.LT.AND P1, PT, R11, UR4, !P4 ;  /* 0x000000040b007c0c */ /* 0x000fe4000e721270 */
[----:B------:R-:W-:Y:S01]  /*985d0*/  ISETP.LT.AND P2, PT, R12, UR4, !P4 ;  /* 0x000000040c007c0c */ /* 0x000fe2000e741270 */
[----:B------:R-:W-:Y:S01]  /*985e0*/  IMAD.WIDE R18, R150, 0x4, R4 ;  /* 0x0000000496127825 */ /* 0x000fe200078e0204 */
[----:B------:R-:W-:Y:S01]  /*985f0*/  ISETP.GE.AND P3, PT, R0, UR5, PT ;  /* 0x0000000500007c0c */ /* 0x000fe2000bf66270 */
[----:B------:R-:W4:Y:S01]  /*98600*/  LDL.LU R244, [R1+0x2048] ;  /* 0x0020480001f47983 */ /* 0x000f220000300800 */
[----:B------:R-:W-:-:S02]  /*98610*/  ISETP.LT.AND P0, PT, R13, UR4, !P4 ;  /* 0x000000040d007c0c */ /* 0x000fc4000e701270 */
[----:B------:R-:W-:Y:S02]  /*98620*/  ISETP.LT.AND P4, PT, R14, UR4, !P4 ;  /* 0x000000040e007c0c */ /* 0x000fe4000e781270 */
[----:B------:R-:W-:Y:S02]  /*98630*/  ISETP.LT.AND P6, PT, R11, UR4, !P3 ;  /* 0x000000040b007c0c */ /* 0x000fe4000dfc1270 */
[----:B------:R-:W-:Y:S01]  /*98640*/  ISETP.LT.AND P5, PT, R12, UR4, !P3 ;  /* 0x000000040c007c0c */ /* 0x000fe2000dfa1270 */
[----:B------:R1:W-:Y:S04]  /*98650*/  @P1 STG.E desc[UR6][R16.64], R151 ;  /* 0x0000009710001986 */ /* 0x0003e8000c101906 */
[----:B------:R1:W-:Y:S01]  /*98660*/  @P2 STG.E desc[UR6][R18.64], R149 ;  /* 0x0000009512002986 */ /* 0x0003e2000c101906 */
[----:B------:R-:W-:-:S04]  /*98670*/  IMAD.WIDE R20, R142, 0x4, R2 ;  /* 0x000000048e147825 */ /* 0x000fc800078e0202 */
[----:B-1----:R-:W-:-:S04]  /*98680*/  IMAD.WIDE R16, R150, 0x4, R6 ;  /* 0x0000000496107825 */ /* 0x002fc800078e0206 */
[----:B------:R-:W-:Y:S01]  /*98690*/  IMAD.WIDE R18, R150, 0x4, R8 ;  /* 0x0000000496127825 */ /* 0x000fe200078e0208 */
[----:B------:R-:W4:Y:S03]  /*986a0*/  LDL.LU R149, [R1+0x1b48] ;  /* 0x001b480001957983 */ /* 0x000f260000300800 */
[----:B------:R-:W-:Y:S01]  /*986b0*/  IMAD.WIDE R22, R142, 0x4, R4 ;  /* 0x000000048e167825 */ /* 0x000fe200078e0204 */
[----:B------:R-:W-:Y:S01]  /*986c0*/  @P0 STG.E desc[UR6][R16.64], R148 ;  /* 0x0000009410000986 */ /* 0x000fe2000c101906 */
[----:B------:R-:W-:-:S03]  /*986d0*/  ISETP.LT.AND P2, PT, R13, UR4, !P3 ;  /* 0x000000040d007c0c */ /* 0x000fc6000df41270 */
[----:B------:R1:W-:Y:S04]  /*986e0*/  @P4 STG.E desc[UR6][R18.64], R147 ;  /* 0x0000009312004986 */ /* 0x0003e8000c101906 */
[----:B------:R-:W4:Y:S04]  /*986f0*/  LDL.LU R151, [R1+0x2730] ;  /* 0x0027300001977983 */ /* 0x000f280000300800 */
[----:B-1----:R-:W4:Y:S01]  /*98700*/  LDL.LU R147, [R1+0x1348] ;  /* 0x0013480001937983 */ /* 0x002f220000300800 */
[----:B------:R-:W-:-:S03]  /*98710*/  IMAD.WIDE R16, R142, 0x4, R6 ;  /* 0x000000048e107825 */ /* 0x000fc600078e0206 */
[----:B--2---:R-:W-:Y:S04]  /*98720*/  @P6 STG.E desc[UR6][R20.64], R146 ;  /* 0x0000009214006986 */ /* 0x004fe8000c101906 */
[----:B------:R1:W-:Y:S04]  /*98730*/  @P5 STG.E desc[UR6][R22.64], R143 ;  /* 0x0000008f16005986 */ /* 0x0003e8000c101906 */
[----:B-1----:R-:W2:Y:S04]  /*98740*/  LDL.LU R143, [R1+0xf58] ;  /* 0x000f5800018f7983 */ /* 0x002ea80000300800 */
[----:B------:R-:W2:Y:S04]  /*98750*/  LDL.LU R150, [R1+0x272c] ;  /* 0x00272c0001967983 */ /* 0x000ea80000300800 */
[----:B------:R-:W2:Y:S04]  /*98760*/  LDL.LU R148, [R1+0xb48] ;  /* 0x000b480001947983 */ /* 0x000ea80000300800 */
[----:B------:R-:W2:Y:S04]  /*98770*/  LDL.LU R146, [R1+0x758] ;  /* 0x0007580001927983 */ /* 0x000ea80000300800 */
[----:B---3--:R1:W-:Y:S02]  /*98780*/  @P2 STG.E desc[UR6][R16.64], R144 ;  /* 0x0000009010002986 */ /* 0x0083e4000c101906 */
[----:B-1----:R-:W-:-:S02]  /*98790*/  IMAD.WIDE R16, R142, 0x4, R8 ;  /* 0x000000048e107825 */ /* 0x002fc400078e0208 */
[----:B------:R-:W3:Y:S04]  /*987a0*/  LDL.LU R144, [R1+0x358] ;  /* 0x0003580001907983 */ /* 0x000ee80000300800 */
[----:B------:R-:W3:Y:S01]  /*987b0*/  LDL.LU R142, [R1+0x174c] ;  /* 0x00174c00018e7983 */ /* 0x000ee20000300800 */
[----:B------:R-:W-:Y:S01]  /*987c0*/  VIADD R0, R10, 0x1ac ;  /* 0x000001ac0a007836 */ /* 0x000fe20000000000 */
[----:B------:R-:W-:-:S04]  /*987d0*/  ISETP.LT.AND P3, PT, R14, UR4, !P3 ;  /* 0x000000040e007c0c */ /* 0x000fc8000df61270 */
[----:B------:R-:W-:-:S04]  /*987e0*/  ISETP.GE.AND P1, PT, R0, UR5, PT ;  /* 0x0000000500007c0c */ /* 0x000fc8000bf26270 */
[----:B------:R-:W-:Y:S02]  /*987f0*/  ISETP.LT.AND P6, PT, R11, UR4, !P1 ;  /* 0x000000040b007c0c */ /* 0x000fe4000cfc1270 */
[----:B------:R-:W-:Y:S02]  /*98800*/  ISETP.LT.AND P4, PT, R12, UR4, !P1 ;  /* 0x000000040c007c0c */ /* 0x000fe4000cf81270 */
[----:B------:R-:W-:Y:S01]  /*98810*/  ISETP.LT.AND P5, PT, R13, UR4, !P1 ;  /* 0x000000040d007c0c */ /* 0x000fe2000cfa1270 */
[----:B------:R-:W-:Y:S01]  /*98820*/  VIADD R0, R10, 0x1ad ;  /* 0x000001ad0a007836 */ /* 0x000fe20000000000 */
[----:B------:R-:W-:Y:S01]  /*98830*/  ISETP.LT.AND P1, PT, R14, UR4, !P1 ;  /* 0x000000040e007c0c */ /* 0x000fe2000cf21270 */
[----:B------:R-:W-:-:S03]  /*98840*/  IMAD.WIDE R18, R145, 0x4, R2 ;  /* 0x0000000491127825 */ /* 0x000fc600078e0202 */
[----:B------:R-:W-:Y:S01]  /*98850*/  ISETP.GE.AND P0, PT, R0, UR5, PT ;  /* 0x0000000500007c0c */ /* 0x000fe2000bf06270 */
[C---:B------:R-:W-:Y:S01]  /*98860*/  IMAD.WIDE R20, R145.reuse, 0x4, R4 ;  /* 0x0000000491147825 */ /* 0x040fe200078e0204 */
[----:B----4-:R-:W-:Y:S03]  /*98870*/  @P3 STG.E desc[UR6][R16.64], R245 ;  /* 0x000000f510003986 */ /* 0x010fe6000c101906 */
[----:B------:R-:W-:Y:S01]  /*98880*/  IMAD.WIDE R22, R145, 0x4, R6 ;  /* 0x0000000491167825 */ /* 0x000fe200078e0206 */
[----:B------:R1:W-:Y:S01]  /*98890*/  @P6 STG.E desc[UR6][R18.64], R240 ;  /* 0x000000f012006986 */ /* 0x0003e2000c101906 */
[----:B------:R-:W-:Y:S02]  /*988a0*/  ISETP.LT.AND P3, PT, R11, UR4, !P0 ;  /* 0x000000040b007c0c */ /* 0x000fe4000c761270 */
[----:B------:R-:W-:Y:S01]  /*988b0*/  VIADD R15, R10, 0x1ae ;  /* 0x000001ae0a0f7836 */ /* 0x000fe20000000000 */
[----:B------:R4:W-:Y:S04]  /*988c0*/  @P4 STG.E desc[UR6][R20.64], R244 ;  /* 0x000000f414004986 */ /* 0x0009e8000c101906 */
[----:B------:R-:W-:Y:S01]  /*988d0*/  @P5 STG.E desc[UR6][R22.64], R149 ;  /* 0x0000009516005986 */ /* 0x000fe2000c101906 */
[----:B------:R-:W-:Y:S01]  /*988e0*/  ISETP.LT.AND P5, PT, R12, UR4, !P0 ;  /* 0x000000040c007c0c */ /* 0x000fe2000c7a1270 */
[----:B-1----:R-:W-:Y:S01]  /*988f0*/  IMAD.WIDE R18, R145, 0x4, R8 ;  /* 0x0000000491127825 */ /* 0x002fe200078e0208 */
[----:B------:R-:W-:-:S02]  /*98900*/  ISETP.GE.AND P2, PT, R15, UR5, PT ;  /* 0x000000050f007c0c */ /* 0x000fc4000bf46270 */
[----:B------:R-:W-:Y:S01]  /*98910*/  ISETP.LT.AND P4, PT, R13, UR4, !P0 ;  /* 0x000000040d007c0c */ /* 0x000fe2000c781270 */
[----:B----4-:R-:W4:Y:S01]  /*98920*/  LDL.LU R244, [R1+0x204c] ;  /* 0x00204c0001f47983 */ /* 0x010f220000300800 */
[----:B------:R-:W-:Y:S02]  /*98930*/  ISETP.LT.AND P0, PT, R14, UR4, !P0 ;  /* 0x000000040e007c0c */ /* 0x000fe4000c701270 */
[----:B------:R-:W-:Y:S01]  /*98940*/  ISETP.LT.AND P6, PT, R11, UR4, !P2 ;  /* 0x000000040b007c0c */ /* 0x000fe2000d7c1270 */
[----:B------:R-:W4:Y:S04]  /*98950*/  LDL.LU R145, [R1+0x2734] ;  /* 0x0027340001917983 */ /* 0x000f280000300800 */
[----:B------:R1:W-:Y:S04]  /*98960*/  @P1 STG.E desc[UR6][R18.64], R147 ;  /* 0x0000009312001986 */ /* 0x0003e8000c101906 */
[----:B-1----:R-:W4:Y:S01]  /*98970*/  LDL.LU R147, [R1+0x1b4c] ;  /* 0x001b4c0001937983 */ /* 0x002f220000300800 */
[----:B--2---:R-:W-:-:S04]  /*98980*/  IMAD.WIDE R16, R150, 0x4, R2 ;  /* 0x0000000496107825 */ /* 0x004fc800078e0202 */
[C---:B------:R-:W-:Y:S01]  /*98990*/  IMAD.WIDE R20, R150.reuse, 0x4, R4 ;  /* 0x0000000496147825 */ /* 0x040fe200078e0204 */
[----:B------:R1:W-:Y:S03]  /*989a0*/  @P3 STG.E desc[UR6][R16.64], R143 ;  /* 0x0000008f10003986 */ /* 0x0003e6000c101906 */
[C---:B------:R-:W-:Y:S01]  /*989b0*/  IMAD.WIDE R18, R150.reuse, 0x4, R6 ;  /* 0x0000000496127825 */ /* 0x040fe200078e0206 */
[----:B------:R2:W-:Y:S04]  /*989c0*/  @P5 STG.E desc[UR6][R20.64], R148 ;  /* 0x0000009414005986 */ /* 0x0005e8000c101906 */
[----:B-1----:R-:W4:Y:S01]  /*989d0*/  LDL.LU R143, [R1+0x134c] ;  /* 0x00134c00018f7983 */ /* 0x002f220000300800 */
[----:B------:R-:W-:-:S03]  /*989e0*/  IMAD.WIDE R16, R150, 0x4, R8 ;  /* 0x0000000496107825 */ /* 0x000fc600078e0208 */
[----:B------:R-:W4:Y:S01]  /*989f0*/  LDL.LU R149, [R1+0xf5c] ;  /* 0x000f5c0001957983 */ /* 0x000f220000300800 */
[----:B--2---:R-:W-:-:S03]  /*98a00*/  IMAD.WIDE R20, R151, 0x4, R2 ;  /* 0x0000000497147825 */ /* 0x004fc600078e0202 */
[----:B------:R-:W2:Y:S04]  /*98a10*/  LDL.LU R148, [R1+0xb4c] ;  /* 0x000b4c0001947983 */ /* 0x000ea80000300800 */
[----:B------:R1:W-:Y:S04]  /*98a20*/  @P4 STG.E desc[UR6][R18.64], R146 ;  /* 0x0000009212004986 */ /* 0x0003e8000c101906 */
[----:B------:R-:W2:Y:S04]  /*98a30*/  LDL.LU R150, [R1+0x75c] ;  /* 0x00075c0001967983 */ /* 0x000ea80000300800 */
[----:B-1----:R-:W2:Y:S04]  /*98a40*/  LDL.LU R146, [R1+0x35c] ;  /* 0x00035c0001927983 */ /* 0x002ea80000300800 */
[----:B---3--:R1:W-:Y:S04]  /*98a50*/  @P0 STG.E desc[UR6][R16.64], R144 ;  /* 0x0000009010000986 */ /* 0x0083e8000c101906 */
[----:B------:R3:W-:Y:S04]  /*98a60*/  @P6 STG.E desc[UR6][R20.64], R142 ;  /* 0x0000008e14006986 */ /* 0x0007e8000c101906 */
[----:B-1----:R-:W2:Y:S04]  /*98a70*/  LDL.LU R144, [R1+0x1b50] ;  /* 0x001b500001907983 */ /* 0x002ea80000300800 */
[----:B---3--:R-:W3:Y:S01]  /*98a80*/  LDL.LU R142, [R1+0x2738] ;  /* 0x00273800018e7983 */ /* 0x008ee20000300800 */
[----:B------:R-:W-:-:S02]  /*98a90*/  ISETP.LT.AND P3, PT, R12, UR4, !P2 ;  /* 0x000000040c007c0c */ /* 0x000fc4000d761270 */
[----:B------:R-:W-:Y:S01]  /*98aa0*/  ISETP.LT.AND P4, PT, R13, UR4, !P2 ;  /* 0x000000040d007c0c */ /* 0x000fe2000d781270 */
[----:B------:R-:W-:Y:S01]  /*98ab0*/  VIADD R0, R10, 0x1af ;  /* 0x000001af0a007836 */ /* 0x000fe20000000000 */
[----:B------:R-:W-:Y:S01]  /*98ac0*/  ISETP.LT.AND P2, PT, R14, UR4, !P2 ;  /* 0x000000040e007c0c */ /* 0x000fe2000d741270 */
[C---:B------:R-:W-:Y:S01]  /*98ad0*/  IMAD.WIDE R16, R151.reuse, 0x4, R4 ;  /* 0x0000000497107825 */ /* 0x040fe200078e0204 */
[----:B------:R-:W3:Y:S02]  /*98ae0*/  LDL.LU R240, [R1+0x1750] ;  /* 0x0017500001f07983 */ /* 0x000ee40000300800 */
[----:B------:R-:W-:Y:S01]  /*98af0*/  ISETP.GE.AND P1, PT, R0, UR5, PT ;  /* 0x0000000500007c0c */ /* 0x000fe2000bf26270 */
[----:B------:R-:W-:-:S03]  /*98b00*/  IMAD.WIDE R18, R151, 0x4, R6 ;  /* 0x0000000497127825 */ /* 0x000fc600078e0206 */
[----:B------:R-:W-:Y:S01]  /*98b10*/  ISETP.LT.AND P5, PT, R11, UR4, !P1 ;  /* 0x000000040b007c0c */ /* 0x000fe2000cfa1270 */
[----:B------:R-:W-:Y:S01]  /*98b20*/  VIADD R15, R10, 0x1b0 ;  /* 0x000001b00a0f7836 */ /* 0x000fe20000000000 */
[----:B------:R-:W-:-:S04]  /*98b30*/  ISETP.LT.AND P6, PT, R12, UR4, !P1 ;  /* 0x000000040c007c0c */ /* 0x000fc8000cfc1270 */
[----:B------:R-:W-:Y:S01]  /*98b40*/  ISETP.GE.AND P0, PT, R15, UR5, PT ;  /* 0x000000050f007c0c */ /* 0x000fe2000bf06270 */
[----:B----4-:R1:W-:Y:S01]  /*98b50*/  @P3 STG.E desc[UR6][R16.64], R244 ;  /* 0x000000f410003986 */ /* 0x0103e2000c101906 */
[----:B------:R-:W-:-:S04]  /*98b60*/  IMAD.WIDE R20, R145, 0x4, R4 ;  /* 0x0000000491147825 */ /* 0x000fc800078e0204 */
[----:B-1----:R-:W-:Y:S01]  /*98b70*/  IMAD.WIDE R16, R151, 0x4, R8 ;  /* 0x0000000497107825 */ /* 0x002fe200078e0208 */
[----:B------:R-:W4:Y:S04]  /*98b80*/  LDL.LU R244, [R1+0x2050] ;  /* 0x0020500001f47983 */ /* 0x000f280000300800 */
[----:B------:R1:W-:Y:S01]  /*98b90*/  @P4 STG.E desc[UR6][R18.64], R147 ;  /* 0x0000009312004986 */ /* 0x0003e2000c101906 */
[----:B------:R-:W-:Y:S02]  /*98ba0*/  ISETP.LT.AND P4, PT, R13, UR4, !P1 ;  /* 0x000000040d007c0c */ /* 0x000fe4000cf81270 */
[----:B------:R-:W-:Y:S01]  /*98bb0*/  ISETP.LT.AND P1, PT, R14, UR4, !P1 ;  /* 0x000000040e007c0c */ /* 0x000fe2000cf21270 */
[----:B-1----:R-:W4:Y:S01]  /*98bc0*/  LDL.LU R147, [R1+0x1350] ;  /* 0x0013500001937983 */ /* 0x002f220000300800 */
[----:B------:R-:W-:-:S03]  /*98bd0*/  IMAD.WIDE R18, R145, 0x4, R2 ;  /* 0x0000000491127825 */ /* 0x000fc600078e0202 */
[----:B------:R1:W-:Y:S01]  /*98be0*/  @P2 STG.E desc[UR6][R16.64], R143 ;  /* 0x0000008f10002986 */ /* 0x0003e2000c101906 */
[----:B------:R-:W-:-:S03]  /*98bf0*/  ISETP.LT.AND P2, PT, R11, UR4, !P0 ;  /* 0x000000040b007c0c */ /* 0x000fc6000c741270 */
[----:B------:R2:W-:Y:S04]  /*98c00*/  @P5 STG.E desc[UR6][R18.64], R149 ;  /* 0x0000009512005986 */ /* 0x0005e8000c101906 */
[----:B-1----:R-:W4:Y:S01]  /*98c10*/  LDL.LU R143, [R1+0x273c] ;  /* 0x00273c00018f7983 */ /* 0x002f220000300800 */
[----:B------:R-:W-:-:S03]  /*98c20*/  IMAD.WIDE R16, R145, 0x4, R6 ;  /* 0x0000000491107825 */ /* 0x000fc600078e0206 */
[----:B------:R-:W4:Y:S01]  /*98c30*/  LDL.LU R151, [R1+0xf60] ;  /* 0x000f600001977983 */ /* 0x000f220000300800 */
[----:B--2---:R-:W-:-:S03]  /*98c40*/  IMAD.WIDE R18, R145, 0x4, R8 ;  /* 0x0000000491127825 */ /* 0x004fc600078e0208 */
[----:B------:R1:W-:Y:S04]  /*98c50*/  @P6 STG.E desc[UR6][R20.64], R148 ;  /* 0x0000009414006986 */ /* 0x0003e8000c101906 */
[----:B------:R-:W2:Y:S04]  /*98c60*/  LDL.LU R145, [R1+0xb50] ;  /* 0x000b500001917983 */ /* 0x000ea80000300800 */
[----:B------:R1:W-:Y:S04]  /*98c70*/  @P4 STG.E desc[UR6][R16.64], R150 ;  /* 0x0000009610004986 */ /* 0x0003e8000c101906 */
[----:B-1----:R-:W2:Y:S04]  /*98c80*/  LDL.LU R148, [R1+0x2740] ;  /* 0x0027400001947983 */ /* 0x002ea80000300800 */
[----:B------:R-:W-:Y:S04]  /*98c90*/  @P1 STG.E desc[UR6][R18.64], R146 ;  /* 0x0000009212001986 */ /* 0x000fe8000c101906 */
[----:B------:R-:W2:Y:S04]  /*98ca0*/  LDL.LU R149, [R1+0x760] ;  /* 0x0007600001957983 */ /* 0x000ea80000300800 */
[----:B------:R-:W2:Y:S01]  /*98cb0*/  LDL.LU R150, [R1+0x360] ;  /* 0x0003600001967983 */ /* 0x000ea20000300800 */
[----:B---3--:R-:W-:-:S05]  /*98cc0*/  IMAD.WIDE R20, R142, 0x4, R2 ;  /* 0x000000048e147825 */ /* 0x008fca00078e0202 */
[----:B------:R1:W-:Y:S04]  /*98cd0*/  @P2 STG.E desc[UR6][R20.64], R144 ;  /* 0x0000009014002986 */ /* 0x0003e8000c101906 */
[----:B-1----:R-:W3:Y:S01]  /*98ce0*/  LDL.LU R144, [R1+0x1b54] ;  /* 0x001b540001907983 */ /* 0x002ee20000300800 */
[----:B------:R-:W-:Y:S02]  /*98cf0*/  ISETP.LT.AND P6, PT, R12, UR4, !P0 ;  /* 0x000000040c007c0c */ /* 0x000fe4000c7c1270 */
[----:B------:R-:W-:Y:S02]  /*98d00*/  ISETP.LT.AND P5, PT, R13, UR4, !P0 ;  /* 0x000000040d007c0c */ /* 0x000fe4000c7a1270 */
[----:B------:R-:W-:Y:S01]  /*98d10*/  ISETP.LT.AND P0, PT, R14, UR4, !P0 ;  /* 0x000000040e007c0c */ /* 0x000fe2000c701270 */
[----:B------:R-:W-:-:S02]  /*98d20*/  VIADD R0, R10, 0x1b1 ;  /* 0x000001b10a007836 */ /* 0x000fc40000000000 */
[----:B------:R-:W-:-:S04]  /*98d30*/  IMAD.WIDE R16, R142, 0x4, R4 ;  /* 0x000000048e107825 */ /* 0x000fc800078e0204 */
[----:B------:R-:W-:-:S04]  /*98d40*/  IMAD.WIDE R18, R142, 0x4, R6 ;  /* 0x000000048e127825 */ /* 0x000fc800078e0206 */
[----:B------:R-:W-:Y:S02]  /*98d50*/  IMAD.WIDE R20, R142, 0x4, R8 ;  /* 0x000000048e147825 */ /* 0x000fe400078e0208 */
[----:B------:R-:W3:Y:S01]  /*98d60*/  LDL.LU R142, [R1+0x1754] ;  /* 0x00175400018e7983 */ /* 0x000ee20000300800 */
[----:B------:R-:W-:Y:S01]  /*98d70*/  ISETP.GE.AND P3, PT, R0, UR5, PT ;  /* 0x0000000500007c0c */ /* 0x000fe2000bf66270 */
[----:B------:R-:W-:Y:S02]  /*98d80*/  VIADD R0, R10, 0x1b2 ;  /* 0x000001b20a007836 */ /* 0x000fe40000000000 */
[----:B------:R-:W-:Y:S01]  /*98d90*/  @P6 STG.E desc[UR6][R16.64], R240 ;  /* 0x000000f010006986 */ /* 0x000fe2000c101906 */
[----:B------:R-:W-:Y:S02]  /*98da0*/  ISETP.LT.AND P1, PT, R11, UR4, !P3 ;  /* 0x000000040b007c0c */ /* 0x000fe4000df21270 */
[----:B------:R-:W-:Y:S01]  /*98db0*/  ISETP.LT.AND P2, PT, R12, UR4, !P3 ;  /* 0x000000040c007c0c */ /* 0x000fe2000df41270 */
[----:B----4-:R-:W-:Y:S01]  /*98dc0*/  @P5 STG.E desc[UR6][R18.64], R244 ;  /* 0x000000f412005986 */ /* 0x010fe2000c101906 */
[----:B------:R-:W-:-:S03]  /*98dd0*/  ISETP.GE.AND P4, PT, R0, UR5, PT ;  /* 0x0000000500007c0c */ /* 0x000fc6000bf86270 */
[----:B------:R-:W4:Y:S01]  /*98de0*/  LDL.LU R146, [R1+0x2744] ;  /* 0x0027440001927983 */ /* 0x000f220000300800 */
[----:B------:R-:W-:-:S03]  /*98df0*/  ISETP.LT.AND P6, PT, R11, UR4, !P4 ;  /* 0x000000040b007c0c */ /* 0x000fc6000e7c1270 */
[----:B------:R1:W-:Y:S01]  /*98e00*/  @P0 STG.E desc[UR6][R20.64], R147 ;  /* 0x0000009314000986 */ /* 0x0003e2000c101906 */
[----:B------:R-:W-:Y:S02]  /*98e10*/  ISETP.LT.AND P0, PT, R13, UR4, !P3 ;  /* 0x000000040d007c0c */ /* 0x000fe4000df01270 */
[----:B------:R-:W-:Y:S01]  /*98e20*/  ISETP.LT.AND P3, PT, R14, UR4, !P3 ;  /* 0x000000040e007c0c */ /* 0x000fe2000df61270 */
[----:B-1----:R-:W4:Y:S04]  /*98e30*/  LDL.LU R147, [R1+0x2054] ;  /* 0x0020540001937983 */ /* 0x002f280000300800 */
[----:B------:R-:W4:Y:S04]  /*98e40*/  LDL.LU R245, [R1+0x1354] ;  /* 0x0013540001f57983 */ /* 0x000f280000300800 */
[----:B------:R-:W4:Y:S04]  /*98e50*/  LDL.LU R240, [R1+0xf64] ;  /* 0x000f640001f07983 */ /* 0x000f280000300800 */
[----:B------:R-:W4:Y:S01]  /*98e60*/  LDL.LU R244, [R1+0xb54] ;  /* 0x000b540001f47983 */ /* 0x000f220000300800 */
[----:B------:R-:W-:-:S04]  /*98e70*/  IMAD.WIDE R16, R143, 0x4, R2 ;  /* 0x000000048f107825 */ /* 0x000fc800078e0202 */
[C---:B------:R-:W-:Y:S01]  /*98e80*/  IMAD.WIDE R18, R143.reuse, 0x4, R4 ;  /* 0x000000048f127825 */ /* 0x040fe200078e0204 */
[----:B------:R1:W-:Y:S04]  /*98e90*/  @P1 STG.E desc[UR6][R16.64], R151 ;  /* 0x0000009710001986 */ /* 0x0003e8000c101906 */
[----:B--2---:R2:W-:Y:S01]  /*98ea0*/  @P2 STG.E desc[UR6][R18.64], R145 ;  /* 0x0000009112002986 */ /* 0x0045e2000c101906 */
[----:B-1----:R-:W-:-:S04]  /*98eb0*/  IMAD.WIDE R16, R143, 0x4, R6 ;  /* 0x000000048f107825 */ /* 0x002fc800078e0206 */
[----:B------:R-:W-:Y:S01]  /*98ec0*/  IMAD.WIDE R20, R148, 0x4, R2 ;  /* 0x0000000494147825 */ /* 0x000fe200078e0202 */
[----:B--2---:R-:W2:Y:S03]  /*98ed0*/  LDL.LU R145, [R1+0x764] ;  /* 0x0007640001917983 */ /* 0x004ea60000300800 */
[----:B------:R-:W-:Y:S01]  /*98ee0*/  IMAD.WIDE R18, R143, 0x4, R8 ;  /* 0x000000048f127825 */ /* 0x000fe200078e0208 */
[----:B------:R-:W-:Y:S04]  /*98ef0*/  @P0 STG.E desc[UR6][R16.64], R149 ;  /* 0x0000009510000986 */ /* 0x000fe8000c101906 */
[----:B------:R-:W-:Y:S04]  /*98f00*/  @P3 STG.E desc[UR6][R18.64], R150 ;  /* 0x0000009612003986 */ /* 0x000fe8000c101906 */
[----:B------:R-:W2:Y:S04]  /*98f10*/  LDL.LU R143, [R1+0x274c] ;  /* 0x00274c00018f7983 */ /* 0x000ea80000300800 */
[----:B---3--:R1:W-:Y:S04]  /*98f20*/  @P6 STG.E desc[UR6][R20.64], R144 ;  /* 0x0000009014006986 */ /* 0x0083e8000c101906 */
[----:B-1----:R-:W3:Y:S01]  /*98f30*/  LDL.LU R144, [R1+0x364] ;  /* 0x0003640001907983 */ /* 0x002ee20000300800 */
[----:B------:R-:W-:Y:S01]  /*98f40*/  ISETP.LT.AND P5, PT, R12, UR4, !P4 ;  /* 0x000000040c007c0c */ /* 0x000fe2000e7a1270 */
[----:B------:R-:W-:Y:S01]  /*98f50*/  IMAD.WIDE R22, R148, 0x4, R4 ;  /* 0x0000000494167825 */ /* 0x000fe200078e0204 */
[----:B------:R-:W-:Y:S01]  /*98f60*/  ISETP.LT.AND P2, PT, R13, UR4, !P4 ;  /* 0x000000040d007c0c */ /* 0x000fe2000e741270 */
[----:B------:R-:W3:Y:S02]  /*98f70*/  LDL.LU R151, [R1+0x1b58] ;  /* 0x001b580001977983 */ /* 0x000ee40000300800 */
[----:B------:R-:W-:-:S02]  /*98f80*/  VIADD R0, R10, 0x1b3 ;  /* 0x000001b30a007836 */ /* 0x000fc40000000000 */
[----:B------:R-:W-:-:S06]  /*98f90*/  IMAD.WIDE R16, R148, 0x4, R6 ;  /* 0x0000000494107825 */ /* 0x000fcc00078e0206 */
[----:B------:R1:W-:Y:S01]  /*98fa0*/  @P5 STG.E desc[UR6][R22.64], R142 ;  /* 0x0000008e16005986 */ /* 0x0003e2000c101906 */
[----:B------:R-:W-:Y:S02]  /*98fb0*/  ISETP.GE.AND P1, PT, R0, UR5, PT ;  /* 0x0000000500007c0c */ /* 0x000fe4000bf26270 */
[----:B------:R-:W-:Y:S01]  /*98fc0*/  ISETP.LT.AND P4, PT, R14, UR4, !P4 ;  /* 0x000000040e007c0c */ /* 0x000fe2000e781270 */
[----:B-1----:R-:W3:Y:S01]  /*98fd0*/  LDL.LU R142, [R1+0x2748] ;  /* 0x00274800018e7983 */ /* 0x002ee20000300800 */
[----:B------:R-:W-:Y:S02]  /*98fe0*/  ISETP.LT.AND P6, PT, R11, UR4, !P1 ;  /* 0x000000040b007c0c */ /* 0x000fe4000cfc1270 */
[----:B------:R-:W-:Y:S02]  /*98ff0*/  ISETP.LT.AND P3, PT, R12, UR4, !P1 ;  /* 0x000000040c007c0c */ /* 0x000fe4000cf61270 */
[----:B------:R-:W-:Y:S02]  /*99000*/  ISETP.LT.AND P5, PT, R13, UR4, !P1 ;  /* 0x000000040d007c0c */ /* 0x000fe4000cfa1270 */
[----:B------:R-:W-:Y:S01]  /*99010*/  ISETP.LT.AND P1, PT, R14, UR4, !P1 ;  /* 0x000000040e007c0c */ /* 0x000fe2000cf21270 */
[C---:B----4-:R-:W-:Y:S01]  /*99020*/  IMAD.WIDE R18, R146.reuse, 0x4, R2 ;  /* 0x0000000492127825 */ /* 0x050fe200078e0202 */
[----:B------:R1:W-:Y:S03]  /*99030*/  @P2 STG.E desc[UR6][R16.64], R147 ;  /* 0x0000009310002986 */ /* 0x0003e6000c101906 */
[----:B------:R-:W-:Y:S01]  /*99040*/  IMAD.WIDE R20, R146, 0x4, R4 ;  /* 0x0000000492147825 */ /* 0x000fe200078e0204 */
[----:B-1----:R-:W4:Y:S03]  /*99050*/  LDL.LU R147, [R1+0x1758] ;  /* 0x0017580001937983 */ /* 0x002f260000300800 */
[----:B------:R-:W-:Y:S01]  /*99060*/  IMAD.WIDE R16, R148, 0x4, R8 ;  /* 0x0000000494107825 */ /* 0x000fe200078e0208 */
[----:B------:R-:W4:Y:S03]  /*99070*/  LDL.LU R149, [R1+0x2058] ;  /* 0x0020580001957983 */ /* 0x000f260000300800 */
[C---:B------:R-:W-:Y:S01]  /*99080*/  IMAD.WIDE R22, R146.reuse, 0x4, R6 ;  /* 0x0000000492167825 */ /* 0x040fe200078e0206 */
[----:B------:R-:W4:Y:S04]  /*99090*/  LDL.LU R150, [R1+0x1358] ;  /* 0x0013580001967983 */ /* 0x000f280000300800 */
[----:B------:R-:W4:Y:S04]  /*990a0*/  LDL.LU R148, [R1+0xf68] ;  /* 0x000f680001947983 */ /* 0x000f280000300800 */
[----:B------:R-:W-:Y:S04]  /*990b0*/  @P4 STG.E desc[UR6][R16.64], R245 ;  /* 0x000000f510004986 */ /* 0x000fe8000c101906 */
[----:B------:R1:W-:Y:S04]  /*990c0*/  @P6 STG.E desc[UR6][R18.64], R240 ;  /* 0x000000f012006986 */ /* 0x0003e8000c101906 */
[----:B------:R-:W-:Y:S01]  /*990d0*/  @P3 STG.E desc[UR6][R20.64], R244 ;  /* 0x000000f414003986 */ /* 0x000fe2000c101906 */
[----:B-1----:R-:W-:-:S03]  /*990e0*/  IMAD.WIDE R18, R146, 0x4, R8 ;  /* 0x0000000492127825 */ /* 0x002fc600078e0208 */
[----:B------:R-:W4:Y:S04]  /*990f0*/  LDL.LU R146, [R1+0xb58] ;  /* 0x000b580001927983 */ /* 0x000f280000300800 */
[----:B--2---:R1:W-:Y:S04]  /*99100*/  @P5 STG.E desc[UR6][R22.64], R145 ;  /* 0x0000009116005986 */ /* 0x0043e8000c101906 */
[----:B-1----:R-:W2:Y:S04]  /*99110*/  LDL.LU R145, [R1+0x2750] ;  /* 0x0027500001917983 */ /* 0x002ea80000300800 */
[----:B---3--:R1:W-:Y:S04]  /*99120*/  @P1 STG.E desc[UR6][R18.64], R144 ;  /* 0x0000009012001986 */ /* 0x0083e8000c101906 */
[----:B-1----:R-:W3:Y:S01]  /*99130*/  LDL.LU R144, [R1+0x768] ;  /* 0x0007680001907983 */ /* 0x002ee20000300800 */
[----:B------:R-:W-:-:S05]  /*99140*/  VIADD R0, R10, 0x1b4 ;  /* 0x000001b40a007836 */ /* 0x000fca0000000000 */
[----:B------:R-:W-:-:S04]  /*99150*/  ISETP.GE.AND P0, PT, R0, UR5, PT ;  /* 0x0000000500007c0c */ /* 0x000fc8000bf06270 */
[----:B------:R-:W-:Y:S01]  /*99160*/  ISETP.LT.AND P4, PT, R11, UR4, !P0 ;  /* 0x000000040b007c0c */ /* 0x000fe2000c781270 */
[----:B------:R-:W-:Y:S01]  /*99170*/  VIADD R15, R10, 0x1b5 ;  /* 0x000001b50a0f7836 */ /* 0x000fe20000000000 */
[----:B------:R-:W-:Y:S01]  /*99180*/  ISETP.LT.AND P5, PT, R12, UR4, !P0 ;  /* 0x000000040c007c0c */ /* 0x000fe2000c7a1270 */
[C---:B------:R-:W-:Y:S01]  /*99190*/  IMAD.WIDE R16, R142.reuse, 0x4, R2 ;  /* 0x000000048e107825 */ /* 0x040fe200078e0202 */
[----:B------:R-:W-:Y:S02]  /*991a0*/  ISETP.LT.AND P3, PT, R13, UR4, !P0 ;  /* 0x000000040d007c0c */ /* 0x000fe4000c761270 */
[----:B------:R-:W-:Y:S01]  /*991b0*/  ISETP.GE.AND P2, PT, R15, UR5, PT ;  /* 0x000000050f007c0c */ /* 0x000fe2000bf46270 */
[----:B------:R-:W-:Y:S01]  /*991c0*/  IMAD.WIDE R20, R142, 0x4, R4 ;  /* 0x000000048e147825 */ /* 0x000fe200078e0204 */
[----:B------:R-:W-:-:S03]  /*991d0*/  ISETP.LT.AND P0, PT, R14, UR4, !P0 ;  /* 0x000000040e007c0c */ /* 0x000fc6000c701270 */
[----:B------:R-:W-:Y:S02]  /*991e0*/  IMAD.WIDE R18, R142, 0x4, R6 ;  /* 0x000000048e127825 */ /* 0x000fe400078e0206 */
[----:B------:R1:W-:Y:S01]  /*991f0*/  @P4 STG.E desc[UR6][R16.64], R151 ;  /* 0x0000009710004986 */ /* 0x0003e2000c101906 */
[----:B------:R-:W-:Y:S02]  /*99200*/  ISETP.LT.AND P6, PT, R11, UR4, !P2 ;  /* 0x000000040b007c0c */ /* 0x000fe4000d7c1270 */
[----:B------:R-:W-:Y:S01]  /*99210*/  ISETP.LT.AND P4, PT, R12, UR4, !P2 ;  /* 0x000000040c007c0c */ /* 0x000fe2000d781270 */
[----:B-1----:R-:W-:Y:S02]  /*99220*/  IMAD.WIDE R16, R142, 0x4, R8 ;  /* 0x000000048e107825 */ /* 0x002fe400078e0208 */
[----:B------:R-:W2:Y:S04]  /*99230*/  LDL.LU R142, [R1+0x2754] ;  /* 0x00275400018e7983 */ /* 0x000ea80000300800 */
[----:B------:R-:W2:Y:S04]  /*99240*/  LDL.LU R240, [R1+0x368] ;  /* 0x0003680001f07983 */ /* 0x000ea80000300800 */
[----:B----4-:R1:W-:Y:S04]  /*99250*/  @P5 STG.E desc[UR6][R20.64], R147 ;  /* 0x0000009314005986 */ /* 0x0103e8000c101906 */
[----:B------:R-:W4:Y:S04]  /*99260*/  LDL.LU R151, [R1+0x1b5c] ;  /* 0x001b5c0001977983 */ /* 0x000f280000300800 */
[----:B------:R1:W-:Y:S04]  /*99270*/  @P3 STG.E desc[UR6][R18.64], R149 ;  /* 0x0000009512003986 */ /* 0x0003e8000c101906 */
[----:B-1----:R-:W4:Y:S01]  /*99280*/  LDL.LU R147, [R1+0x175c] ;  /* 0x00175c0001937983 */ /* 0x002f220000300800 */
[----:B------:R-:W-:Y:S01]  /*99290*/  IMAD.WIDE R20, R143, 0x4, R2 ;  /* 0x000000048f147825 */ /* 0x000fe200078e0202 */
[----:B------:R-:W-:-:S02]  /*992a0*/  ISETP.LT.AND P3, PT, R13, UR4, !P2 ;  /* 0x000000040d007c0c */ /* 0x000fc4000d761270 */
[----:B------:R1:W-:Y:S04]  /*992b0*/  @P0 STG.E desc[UR6][R16.64], R150 ;  /* 0x0000009610000986 */ /* 0x0003e8000c101906 */
[----:B------:R-:W4:Y:S04]  /*992c0*/  LDL.LU R149, [R1+0x205c] ;  /* 0x00205c0001957983 */ /* 0x000f280000300800 */
[----:B------:R1:W-:Y:S04]  /*992d0*/  @P6 STG.E desc[UR6][R20.64], R148 ;  /* 0x0000009414006986 */ /* 0x0003e8000c101906 */
[----:B-1----:R-:W4:Y:S01]  /*992e0*/  LDL.LU R150, [R1+0x135c] ;  /* 0x00135c0001967983 */ /* 0x002f220000300800 */
[----:B------:R-:W-:-:S04]  /*992f0*/  IMAD.WIDE R16, R143, 0x4, R4 ;  /* 0x000000048f107825 */ /* 0x000fc800078e0204 */
[C---:B------:R-:W-:Y:S01]  /*99300*/  IMAD.WIDE R18, R143.reuse, 0x4, R6 ;  /* 0x000000048f127825 */ /* 0x040fe200078e0206 */
[----:B------:R-:W4:Y:S04]  /*99310*/  LDL.LU R148, [R1+0xf6c] ;  /* 0x000f6c0001947983 */ /* 0x000f280000300800 */
[----:B------:R1:W-:Y:S02]  /*99320*/  @P4 STG.E desc[UR6][R16.64], R146 ;  /* 0x0000009210004986 */ /* 0x0003e4000c101906 */
[----:B-1----:R-:W-:Y:S02]  /*99330*/  IMAD.WIDE R16, R143, 0x4, R8 ;  /* 0x000000048f107825 */ /* 0x002fe400078e0208 */
[----:B------:R-:W4:Y:S04]  /*99340*/  LDL.LU R143, [R1+0x36c] ;  /* 0x00036c00018f7983 */ /* 0x000f280000300800 */
[----:B------:R-:W4:Y:S04]  /*99350*/  LDL.LU R146, [R1+0x2758] ;  /* 0x0027580001927983 */ /* 0x000f280000300800 */
[----:B------:R-:W4:Y:S04]  /*99360*/  LDL.LU R244, [R1+0xb5c] ;  /* 0x000b5c0001f47983 */ /* 0x000f280000300800 */
[----:B---3--:R1:W-:Y:S04]  /*99370*/  @P3 STG.E desc[UR6][R18.64], R144 ;  /* 0x0000009012003986 */ /* 0x0083e8000c101906 */
[----:B-1----:R-:W3:Y:S01]  /*99380*/  LDL.LU R144, [R1+0x76c] ;  /* 0x00076c0001907983 */ /* 0x002ee20000300800 */
[----:B------:R-:W-:Y:S01]  /*99390*/  VIADD R0, R10, 0x1b6 ;  /* 0x000001b60a007836 */ /* 0x000fe20000000000 */
[----:B------:R-:W-:-:S04]  /*993a0*/  ISETP.LT.AND P2, PT, R14, UR4, !P2 ;  /* 0x000000040e007c0c */ /* 0x000fc8000d741270 */
[----:B------:R-:W-:Y:S01]  /*993b0*/  ISETP.GE.AND P1, PT, R0, UR5, PT ;  /* 0x0000000500007c0c */ /* 0x000fe2000bf26270 */
[----:B------:R-:W-:-:S03]  /*993c0*/  VIADD R15, R10, 0x1b7 ;  /* 0x000001b70a0f7836 */ /* 0x000fc60000000000 */
[----:B------:R-:W-:Y:S02]  /*993d0*/  ISETP.LT.AND P5, PT, R11, UR4, !P1 ;  /* 0x000000040b007c0c */ /* 0x000fe4000cfa1270 */
[----:B------:R-:W-:Y:S01]  /*993e0*/  ISETP.LT.AND P6, PT, R12, UR4, !P1 ;  /* 0x000000040c007c0c */ /* 0x000fe2000cfc1270 */
[----:B--2---:R-:W-:Y:S01]  /*993f0*/  IMAD.WIDE R18, R145, 0x4, R2 ;  /* 0x0000000491127825 */ /* 0x004fe200078e0202 */
[----:B------:R-:W-:Y:S02]  /*99400*/  ISETP.GE.AND P0, PT, R15, UR5, PT ;  /* 0x000000050f007c0c */ /* 0x000fe4000bf06270 */
[----:B------:R-:W-:Y:S01]  /*99410*/  ISETP.LT.AND P3, PT, R13, UR4, !P1 ;  /* 0x000000040d007c0c */ /* 0x000fe2000cf61270 */
[----:B------:R-:W-:Y:S01]  /*99420*/  IMAD.WIDE R20, R145, 0x4, R4 ;  /* 0x0000000491147825 */ /* 0x000fe200078e0204 */
[----:B------:R-:W-:Y:S01]  /*99430*/  ISETP.LT.AND P1, PT, R14, UR4, !P1 ;  /* 0x000000040e007c0c */ /* 0x000fe2000cf21270 */
[----:B------:R-:W-:Y:S01]  /*99440*/  @P2 STG.E desc[UR6][R16.64], R240 ;  /* 0x000000f010002986 */ /* 0x000fe2000c101906 */
[----:B------:R-:W-:-:S03]  /*99450*/  ISETP.LT.AND P2, PT, R11, UR4, !P0 ;  /* 0x000000040b007c0c */ /* 0x000fc6000c741270 */
[----:B----4-:R1:W-:Y:S01]  /*99460*/  @P5 STG.E desc[UR6][R18.64], R151 ;  /* 0x0000009712005986 */ /* 0x0103e2000c101906 */
[----:B------:R-:W-:-:S03]  /*99470*/  ISETP.LT.AND P5, PT, R13, UR4, !P0 ;  /* 0x000000040d007c0c */ /* 0x000fc6000c7a1270 */
[----:B------:R2:W-:Y:S04]  /*99480*/  @P6 STG.E desc[UR6][R20.64], R147 ;  /* 0x0000009314006986 */ /* 0x0005e8000c101906 */
[----:B-1----:R-:W4:Y:S01]  /*99490*/  LDL.LU R151, [R1+0x1b60] ;  /* 0x001b600001977983 */ /* 0x002f220000300800 */
[C---:B------:R-:W-:Y:S01]  /*994a0*/  IMAD.WIDE R18, R145.reuse, 0x4, R6 ;  /* 0x0000000491127825 */ /* 0x040fe200078e0206 */
[----:B------:R-:W-:Y:S02]  /*994b0*/  ISETP.LT.AND P6, PT, R12, UR4, !P0 ;  /* 0x000000040c007c0c */ /* 0x000fe4000c7c1270 */
[----:B--2---:R-:W2:Y:S01]  /*994c0*/  LDL.LU R147, [R1+0x2060] ;  /* 0x0020600001937983 */ /* 0x004ea20000300800 */
[----:B------:R-:W-:Y:S01]  /*994d0*/  IMAD.WIDE R20, R145, 0x4, R8 ;  /* 0x0000000491147825 */ /* 0x000fe200078e0208 */
[----:B------:R-:W-:-:S02]  /*994e0*/  ISETP.LT.AND P0, PT, R14, UR4, !P0 ;  /* 0x000000040e007c0c */ /* 0x000fc4000c701270 */
[----:B------:R-:W2:Y:S01]  /*994f0*/  LDL.LU R145, [R1+0x275c] ;  /* 0x00275c0001917983 */ /* 0x000ea20000300800 */
[----:B------:R-:W-:-:S03]  /*99500*/  IMAD.WIDE R16, R142, 0x4, R2 ;  /* 0x000000048e107825 */ /* 0x000fc600078e0202 */
[----:B------:R1:W-:Y:S04]  /*99510*/  @P3 STG.E desc[UR6][R18.64], R149 ;  /* 0x0000009512003986 */ /* 0x0003e8000c101906 */
[----:B------:R1:W-:Y:S04]  /*99520*/  @P1 STG.E desc[UR6][R20.64], R150 ;  /* 0x0000009614001986 */ /* 0x0003e8000c101906 */
[----:B------:R1:W-:Y:S04]  /*99530*/  @P2 STG.E desc[UR6][R16.64], R148 ;  /* 0x0000009410002986 */ /* 0x0003e8000c101906 */
[----:B-1----:R-:W2:Y:S01]  /*99540*/  LDL.LU R149, [R1+0x1760] ;  /* 0x0017600001957983 */ /* 0x002ea20000300800 */
[----:B------:R-:W-:-:S03]  /*99550*/  IMAD.WIDE R18, R142, 0x4, R4 ;  /* 0x000000048e127825 */ /* 0x000fc600078e0204 */
[----:B------:R-:W2:Y:S01]  /*99560*/  LDL.LU R150, [R1+0x1360] ;  /* 0x0013600001967983 */ /* 0x000ea20000300800 */
[----:B------:R-:W-:-:S03]  /*99570*/  IMAD.WIDE R20, R142, 0x4, R8 ;  /* 0x000000048e147825 */ /* 0x000fc600078e0208 */
[----:B------:R-:W2:Y:S01]  /*99580*/  LDL.LU R148, [R1+0xf70] ;  /* 0x000f700001947983 */ /* 0x000ea20000300800 */
[----:B------:R-:W-:-:S03]  /*99590*/  IMAD.WIDE R16, R142, 0x4, R6 ;  /* 0x000000048e107825 */ /* 0x000fc600078e0206 */
[----:B------:R-:W2:Y:S04]  /*995a0*/  LDL.LU R142, [R1+0x770] ;  /* 0x00077000018e7983 */ /* 0x000ea80000300800 */
[----:B------:R-:W-:Y:S04]  /*995b0*/  @P6 STG.E desc[UR6][R18.64], R244 ;  /* 0x000000f412006986 */ /* 0x000fe8000c101906 */
[----:B---3--:R-:W-:Y:S04]  /*995c0*/  @P5 STG.E desc[UR6][R16.64], R144 ;  /* 0x0000009010005986 */ /* 0x008fe8000c101906 */
[----:B------:R1:W-:Y:S04]  /*995d0*/  @P0 STG.E desc[UR6][R20.64], R143 ;  /* 0x0000008f14000986 */ /* 0x0003e8000c101906 */
[----:B-1----:R-:W3:Y:S01]  /*995e0*/  LDL.LU R143, [R1+0xb60] ;  /* 0x000b6000018f7983 */ /* 0x002ee20000300800 */
[----:B------:R-:W-:-:S02]  /*995f0*/  VIADD R0, R10, 0x1b8 ;  /* 0x000001b80a007836 */ /* 0x000fc40000000000 */
[----:B------:R-:W-:Y:S01]  /*99600*/  IMAD.WIDE R16, R146, 0x4, R2 ;  /* 0x0000000492107825 */ /* 0x000fe200078e0202 */
[----:B------:R-:W3:Y:S02]  /*99610*/  LDL.LU R144, [R1+0x2760] ;  /* 0x0027600001907983 */ /* 0x000ee40000300800 */
[----:B------:R-:W-:Y:S01]  /*99620*/  ISETP.GE.AND P4, PT, R0, UR5, PT ;  /* 0x0000000500007c0c */ /* 0x000fe2000bf86270 */
[----:B------:R-:W-:Y:S01]  /*99630*/  VIADD R0, R10, 0x1b9 ;  /* 0x000001b90a007836 */ /* 0x000fe20000000000 */
[----:B------:R-:W3:Y:S02]  /*99640*/  LDL.LU R245, [R1+0x370] ;  /* 0x0003700001f57983 */ /* 0x000ee40000300800 */
[----:B------:R-:W-:Y:S02]  /*99650*/  ISETP.LT.AND P1, PT, R11, UR4, !P4 ;  /* 0x000000040b007c0c */ /* 0x000fe4000e721270 */
[----:B------:R-:W-:Y:S01]  /*99660*/  ISETP.LT.AND P2, PT, R12, UR4, !P4 ;  /* 0x000000040c007c0c */ /* 0x000fe2000e741270 */
[----:B------:R-:W-:Y:S01]  /*99670*/  IMAD.WIDE R18, R146, 0x4, R4 ;  /* 0x0000000492127825 */ /* 0x000fe200078e0204 */
[----:B------:R-:W-:Y:S01]  /*99680*/  ISETP.GE.AND P3, PT, R0, UR5, PT ;  /* 0x0000000500007c0c */ /* 0x000fe2000bf66270 */
[----:B------:R-:W3:Y:S01]  /*99690*/  LDL.LU R240, [R1+0x1b64] ;  /* 0x001b640001f07983 */ /* 0x000ee20000300800 */
[----:B------:R-:W-:-:S02]  /*996a0*/  ISETP.LT.AND P0, PT, R13, UR4, !P4 ;  /* 0x000000040d007c0c */ /* 0x000fc4000e701270 */
[----:B------:R-:W-:Y:S01]  /*996b0*/  ISETP.LT.AND P4, PT, R14, UR4, !P4 ;  /* 0x000000040e007c0c */ /* 0x000fe2000e781270 */
[----:B------:R-:W3:Y:S01]  /*996c0*/  LDL.LU R244, [R1+0x2064] ;  /* 0x0020640001f47983 */ /* 0x000ee20000300800 */
[----:B------:R-:W-:Y:S02]  /*996d0*/  ISETP.LT.AND P6, PT, R11, UR4, !P3 ;  /* 0x000000040b007c0c */ /* 0x000fe4000dfc1270 */
[----:B------:R-:W-:Y:S01]  /*996e0*/  ISETP.LT.AND P5, PT, R12, UR4, !P3 ;  /* 0x000000040c007c0c */ /* 0x000fe2000dfa1270 */
[----:B----4-:R1:W-:Y:S04]  /*996f0*/  @P1 STG.E desc[UR6][R16.64], R151 ;  /* 0x0000009710001986 */ /* 0x0103e8000c101906 */
[----:B--2---:R2:W-:Y:S01]  /*99700*/  @P2 STG.E desc[UR6][R18.64], R147 ;  /* 0x0000009312002986 */ /* 0x0045e2000c101906 */
[----:B-1----:R-:W-:Y:S01]  /*99710*/  IMAD.WIDE R16, R146, 0x4, R6 ;  /* 0x0000000492107825 */ /* 0x002fe200078e0206 */
[----:B------:R-:W-:-:S03]  /*99720*/  ISETP.LT.AND P2, PT, R13, UR4, !P3 ;  /* 0x000000040d007c0c */ /* 0x000fc6000df41270 */
[C---:B------:R-:W-:Y:S01]  /*99730*/  IMAD.WIDE R20, R145.reuse, 0x4, R2 ;  /* 0x0000000491147825 */ /* 0x040fe200078e0202 */
[----:B--2---:R-:W2:Y:S03]  /*99740*/  LDL.LU R147, [R1+0x1764] ;  /* 0x0017640001937983 */ /* 0x004ea60000300800 */
[----:B------:R-:W-:Y:S02]  /*99750*/  IMAD.WIDE R18, R146, 0x4, R8 ;  /* 0x0000000492127825 */ /* 0x000fe400078e0208 */
[----:B------:R-:W4:Y:S02]  /*99760*/  LDL.LU R146, [R1+0x2768] ;  /* 0x0027680001927983 */ /* 0x000f240000300800 */
[C---:B------:R-:W-:Y:S02]  /*99770*/  IMAD.WIDE R22, R145.reuse, 0x4, R4 ;  /* 0x0000000491167825 */ /* 0x040fe400078e0204 */
[----:B------:R1:W-:Y:S04]  /*99780*/  @P0 STG.E desc[UR6][R16.64], R149 ;  /* 0x0000009510000986 */ /* 0x0003e8000c101906 */
[----:B------:R-:W-:Y:S04]  /*99790*/  @P4 STG.E desc[UR6][R18.64], R150 ;  /* 0x0000009612004986 */ /* 0x000fe8000c101906 */
[----:B------:R-:W-:Y:S04]  /*997a0*/  @P6 STG.E desc[UR6][R20.64], R148 ;  /* 0x0000009414006986 */ /* 0x000fe8000c101906 */
[----:B------:R-:W4:Y:S04]  /*997b0*/  LDL.LU R151, [R1+0x1364] ;  /* 0x0013640001977983 */ /* 0x000f280000300800 */
[----:B------:R1:W-:Y:S04]  /*997c0*/  @P5 STG.E desc[UR6][R22.64], R142 ;  /* 0x0000008e16005986 */ /* 0x0003e8000c101906 */
[----:B-1----:R-:W4:Y:S01]  /*997d0*/  LDL.LU R149, [R1+0xf74] ;  /* 0x000f740001957983 */ /* 0x002f220000300800 */
[----:B------:R-:W-:-:S03]  /*997e0*/  IMAD.WIDE R16, R145, 0x4, R6 ;  /* 0x0000000491107825 */ /* 0x000fc600078e0206 */
[----:B------:R-:W4:Y:S04]  /*997f0*/  LDL.LU R142, [R1+0x2764] ;  /* 0x00276400018e7983 */ /* 0x000f280000300800 */
[----:B---3--:R1:W-:Y:S04]  /*99800*/  @P2 STG.E desc[UR6][R16.64], R143 ;  /* 0x0000008f10002986 */ /* 0x0083e8000c101906 */
[----:B-1----:R-:W3:Y:S01]  /*99810*/  LDL.LU R143, [R1+0x774] ;  /* 0x00077400018f7983 */ /* 0x002ee20000300800 */
[----:B------:R-:W-:-:S03]  /*99820*/  IMAD.WIDE R16, R145, 0x4, R8 ;  /* 0x0000000491107825 */ /* 0x000fc600078e0208 */
[----:B------:R-:W3:Y:S04]  /*99830*/  LDL.LU R150, [R1+0xb64] ;  /* 0x000b640001967983 */ /* 0x000ee80000300800 */
        /* <DEDUP_REMOVED lines=8> */
[----:B------:R-:W-:Y:S01]  /*998c0*/  IMAD.WIDE R18, R144, 0x4, R2 ;  /* 0x0000000490127825 */ /* 0x000fe200078e0202 */
[----:B------:R-:W-:Y:S03]  /*998d0*/  @P3 STG.E desc[UR6][R16.64], R245 ;  /* 0x000000f510003986 */ /* 0x000fe6000c101906 */
[----:B------:R-:W-:Y:S02]  /*998e0*/  VIADD R0, R10, 0x1bb ;  /* 0x000001bb0a007836 */ /* 0x000fe40000000000 */
[----:B------:R-:W-:-:S04]  /*998f0*/  IMAD.WIDE R20, R144, 0x4, R4 ;  /* 0x0000000490147825 */ /* 0x000fc800078e0204 */
[----:B------:R-:W-:Y:S01]  /*99900*/  IMAD.WIDE R22, R144, 0x4, R6 ;  /* 0x0000000490167825 */ /* 0x000fe200078e0206 */
[----:B------:R1:W-:Y:S01]  /*99910*/  @P6 STG.E desc[UR6][R18.64], R240 ;  /* 0x000000f012006986 */ /* 0x0003e2000c101906 */
[----:B------:R-:W-:Y:S02]  /*99920*/  ISETP.GE.AND P0, PT, R0, UR5, PT ;  /* 0x0000000500007c0c */ /* 0x000fe4000bf06270 */
[----:B------:R-:W-:Y:S01]  /*99930*/  ISETP.LT.AND P1, PT, R14, UR4, !P1 ;  /* 0x000000040e007c0c */ /* 0x000fe2000cf21270 */
[----:B------:R-:W-:Y:S01]  /*99940*/  @P4 STG.E desc[UR6][R20.64], R244 ;  /* 0x000000f414004986 */ /* 0x000fe2000c101906 */
[----:B------:R-:W-:-:S03]  /*99950*/  ISETP.LT.AND P3, PT, R11, UR4, !P0 ;  /* 0x000000040b007c0c */ /* 0x000fc6000c761270 */
[----:B--2---:R2:W-:Y:S01]  /*99960*/  @P5 STG.E desc[UR6][R22.64], R147 ;  /* 0x0000009316005986 */ /* 0x0045e2000c101906 */
[----:B------:R-:W-:Y:S01]  /*99970*/  VIADD R15, R10, 0x1bc ;  /* 0x000001bc0a0f7836 */ /* 0x000fe20000000000 */
[----:B------:R-:W-:Y:S01]  /*99980*/  ISETP.LT.AND P5, PT, R12, UR4, !P0 ;  /* 0x000000040c007c0c */ /* 0x000fe2000c7a1270 */
[----:B-1----:R-:W-:Y:S01]  /*99990*/  IMAD.WIDE R18, R144, 0x4, R8 ;  /* 0x0000000490127825 */ /* 0x002fe200078e0208 */
[----:B--2---:R-:W2:Y:S02]  /*999a0*/  LDL.LU R147, [R1+0x2068] ;  /* 0x0020680001937983 */ /* 0x004ea40000300800 */
[----:B------:R-:W-:Y:S02]  /*999b0*/  ISETP.GE.AND P2, PT, R15, UR5, PT ;  /* 0x000000050f007c0c */ /* 0x000fe4000bf46270 */
[----:B------:R-:W-:Y:S01]  /*999c0*/  ISETP.LT.AND P4, PT, R13, UR4, !P0 ;  /* 0x000000040d007c0c */ /* 0x000fe2000c781270 */
[----:B------:R-:W2:Y:S01]  /*999d0*/  LDL.LU R144, [R1+0x276c] ;  /* 0x00276c0001907983 */ /* 0x000ea20000300800 */
[----:B------:R-:W-:-:S03]  /*999e0*/  ISETP.LT.AND P0, PT, R14, UR4, !P0 ;  /* 0x000000040e007c0c */ /* 0x000fc6000c701270 */
[----:B----4-:R1:W-:Y:S01]  /*999f0*/  @P1 STG.E desc[UR6][R18.64], R151 ;  /* 0x0000009712001986 */ /* 0x0103e2000c101906 */
[----:B------:R-:W-:Y:S01]  /*99a00*/  ISETP.LT.AND P6, PT, R11, UR4, !P2 ;  /* 0x000000040b007c0c */ /* 0x000fe2000d7c1270 */
[C---:B------:R-:W-:Y:S02]  /*99a10*/  IMAD.WIDE R16, R142.reuse, 0x4, R2 ;  /* 0x000000048e107825 */ /* 0x040fe400078e0202 */
[----:B-1----:R-:W4:Y:S02]  /*99a20*/  LDL.LU R151, [R1+0x1768] ;  /* 0x0017680001977983 */ /* 0x002f240000300800 */
[C---:B------:R-:W-:Y:S02]  /*99a30*/  IMAD.WIDE R20, R142.reuse, 0x4, R4 ;  /* 0x000000048e147825 */ /* 0x040fe400078e0204 */
[----:B------:R1:W-:Y:S02]  /*99a40*/  @P3 STG.E desc[UR6][R16.64], R149 ;  /* 0x0000009510003986 */ /* 0x0003e4000c101906 */
[----:B------:R-:W-:-:S04]  /*99a50*/  IMAD.WIDE R18, R142, 0x4, R6 ;  /* 0x000000048e127825 */ /* 0x000fc800078e0206 */
[----:B-1----:R-:W-:Y:S02]  /*99a60*/  IMAD.WIDE R16, R142, 0x4, R8 ;  /* 0x000000048e107825 */ /* 0x002fe400078e0208 */
[----:B------:R-:W4:Y:S04]  /*99a70*/  LDL.LU R142, [R1+0x2770] ;  /* 0x00277000018e7983 */ /* 0x000f280000300800 */
[----:B------:R-:W4:Y:S04]  /*99a80*/  LDL.LU R240, [R1+0x1368] ;  /* 0x0013680001f07983 */ /* 0x000f280000300800 */
[----:B------:R-:W4:Y:S04]  /*99a90*/  LDL.LU R149, [R1+0xf78] ;  /* 0x000f780001957983 */ /* 0x000f280000300800 */
[----:B---3--:R1:W-:Y:S04]  /*99aa0*/  @P5 STG.E desc[UR6][R20.64], R143 ;  /* 0x0000008f14005986 */ /* 0x0083e8000c101906 */
[----:B------:R-:W-:Y:S04]  /*99ab0*/  @P4 STG.E desc[UR6][R18.64], R150 ;  /* 0x0000009612004986 */ /* 0x000fe8000c101906 */
[----:B-1----:R-:W3:Y:S01]  /*99ac0*/  LDL.LU R143, [R1+0x778] ;  /* 0x00077800018f7983 */ /* 0x002ee20000300800 */
[----:B------:R-:W-:-:S03]  /*99ad0*/  IMAD.WIDE R20, R146, 0x4, R2 ;  /* 0x0000000492147825 */ /* 0x000fc600078e0202 */
[----:B------:R1:W-:Y:S04]  /*99ae0*/  @P0 STG.E desc[UR6][R16.64], R148 ;  /* 0x0000009410000986 */ /* 0x0003e8000c101906 */
[----:B------:R1:W-:Y:S04]  /*99af0*/  @P6 STG.E desc[UR6][R20.64], R145 ;  /* 0x0000009114006986 */ /* 0x0003e8000c101906 */
[----:B-1----:R-:W3:Y:S04]  /*99b00*/  LDL.LU R148, [R1+0xb68] ;  /* 0x000b680001947983 */ /* 0x002ee80000300800 */
[----:B------:R-:W3:Y:S01]  /*99b10*/  LDL.LU R145, [R1+0x378] ;  /* 0x0003780001917983 */ /* 0x000ee20000300800 */
[----:B------:R-:W-:Y:S01]  /*99b20*/  ISETP.LT.AND P3, PT, R12, UR4, !P2 ;  /* 0x000000040c007c0c */ /* 0x000fe2000d761270 */
[----:B------:R-:W-:Y:S01]  /*99b30*/  IMAD.WIDE R16, R146, 0x4, R4 ;  /* 0x0000000492107825 */ /* 0x000fe200078e0204 */
[----:B------:R-:W-:-:S03]  /*99b40*/  ISETP.LT.AND P4, PT, R13, UR4, !P2 ;  /* 0x000000040d007c0c */ /* 0x000fc6000d781270 */
[----:B------:R-:W-:Y:S01]  /*99b50*/  VIADD R0, R10, 0x1bd ;  /* 0x000001bd0a007836 */ /* 0x000fe20000000000 */
[----:B------:R-:W-:-:S04]  /*99b60*/  ISETP.LT.AND P2, PT, R14, UR4, !P2 ;  /* 0x000000040e007c0c */ /* 0x000fc8000d741270 */
[----:B------:R-:W-:Y:S01]  /*99b70*/  ISETP.GE.AND P1, PT, R0, UR5, PT ;  /* 0x0000000500007c0c */ /* 0x000fe2000bf26270 */
[----:B------:R-:W-:-:S03]  /*99b80*/  IMAD.WIDE R18, R146, 0x4, R6 ;  /* 0x0000000492127825 */ /* 0x000fc600078e0206 */
[----:B------:R-:W-:Y:S02]  /*99b90*/  ISETP.LT.AND P5, PT, R11, UR4, !P1 ;  /* 0x000000040b007c0c */ /* 0x000fe4000cfa1270 */
[----:B------:R-:W-:Y:S01]  /*99ba0*/  ISETP.LT.AND P6, PT, R12, UR4, !P1 ;  /* 0x000000040c007c0c */ /* 0x000fe2000cfc1270 */
[----:B--2---:R1:W-:Y:S04]  /*99bb0*/  @P3 STG.E desc[UR6][R16.64], R147 ;  /* 0x0000009310003986 */ /* 0x0043e8000c101906 */
[----:B-1----:R-:W2:Y:S01]  /*99bc0*/  LDL.LU R147, [R1+0x1b6c] ;  /* 0x001b6c0001937983 */ /* 0x002ea20000300800 */
[----:B------:R-:W-:-:S03]  /*99bd0*/  IMAD.WIDE R16, R146, 0x4, R8 ;  /* 0x0000000492107825 */ /* 0x000fc600078e0208 */
[----:B------:R-:W2:Y:S04]  /*99be0*/  LDL.LU R146, [R1+0x136c] ;  /* 0x00136c0001927983 */ /* 0x000ea80000300800 */
[----:B------:R-:W2:Y:S01]  /*99bf0*/  LDL.LU R150, [R1+0x2774] ;  /* 0x0027740001967983 */ /* 0x000ea20000300800 */
[----:B------:R-:W-:-:S03]  /*99c00*/  IMAD.WIDE R20, R144, 0x4, R4 ;  /* 0x0000000490147825 */ /* 0x000fc600078e0204 */
[----:B----4-:R1:W-:Y:S01]  /*99c10*/  @P4 STG.E desc[UR6][R18.64], R151 ;  /* 0x0000009712004986 */ /* 0x0103e2000c101906 */
[----:B------:R-:W-:-:S03]  /*99c20*/  ISETP.LT.AND P4, PT, R13, UR4, !P1 ;  /* 0x000000040d007c0c */ /* 0x000fc6000cf81270 */
[----:B------:R-:W4:Y:S01]  /*99c30*/  LDL.LU R244, [R1+0x206c] ;  /* 0x00206c0001f47983 */ /* 0x000f220000300800 */
[----:B------:R-:W-:-:S03]  /*99c40*/  ISETP.LT.AND P1, PT, R14, UR4, !P1 ;  /* 0x000000040e007c0c */ /* 0x000fc6000cf21270 */
[----:B-1----:R-:W4:Y:S01]  /*99c50*/  LDL.LU R151, [R1+0x176c] ;  /* 0x00176c0001977983 */ /* 0x002f220000300800 */
[----:B------:R-:W-:-:S03]  /*99c60*/  IMAD.WIDE R18, R144, 0x4, R2 ;  /* 0x0000000490127825 */ /* 0x000fc600078e0202 */
[----:B------:R1:W-:Y:S04]  /*99c70*/  @P2 STG.E desc[UR6][R16.64], R240 ;  /* 0x000000f010002986 */ /* 0x0003e8000c101906 */
[----:B------:R-:W-:Y:S01]  /*99c80*/  @P5 STG.E desc[UR6][R18.64], R149 ;  /* 0x0000009512005986 */ /* 0x000fe2000c101906 */
[----:B-1----:R-:W-:-:S03]  /*99c90*/  IMAD.WIDE R16, R144, 0x4, R6 ;  /* 0x0000000490107825 */ /* 0x002fc600078e0206 */
[----:B---3--:R1:W-:Y:S04]  /*99ca0*/  @P6 STG.E desc[UR6][R20.64], R143 ;  /* 0x0000008f14006986 */ /* 0x0083e8000c101906 */
[----:B-1----:R-:W3:Y:S01]  /*99cb0*/  LDL.LU R143, [R1+0xf7c] ;  /* 0x000f7c00018f7983 */ /* 0x002ee20000300800 */
[----:B------:R-:W-:-:S03]  /*99cc0*/  IMAD.WIDE R20, R144, 0x4, R8 ;  /* 0x0000000490147825 */ /* 0x000fc600078e0208 */
[----:B------:R-:W3:Y:S04]  /*99cd0*/  LDL.LU R149, [R1+0x77c] ;  /* 0x00077c0001957983 */ /* 0x000ee80000300800 */
[----:B------:R-:W-:Y:S04]  /*99ce0*/  @P4 STG.E desc[UR6][R16.64], R148 ;  /* 0x0000009410004986 */ /* 0x000fe8000c101906 */
[----:B------:R-:W3:Y:S04]  /*99cf0*/  LDL.LU R144, [R1+0x2778] ;  /* 0x0027780001907983 */ /* 0x000ee80000300800 */
[----:B------:R1:W-:Y:S04]  /*99d00*/  @P1 STG.E desc[UR6][R20.64], R145 ;  /* 0x0000009114001986 */ /* 0x0003e8000c101906 */
[----:B-1----:R-:W3:Y:S01]  /*99d10*/  LDL.LU R145, [R1+0xb6c] ;  /* 0x000b6c0001917983 */ /* 0x002ee20000300800 */
[----:B------:R-:W-:-:S05]  /*99d20*/  VIADD R15, R10, 0x1be ;  /* 0x000001be0a0f7836 */ /* 0x000fca0000000000 */
[----:B------:R-:W-:-:S04]  /*99d30*/  ISETP.GE.AND P0, PT, R15, UR5, PT ;  /* 0x000000050f007c0c */ /* 0x000fc8000bf06270 */
[----:B------:R-:W-:Y:S01]  /*99d40*/  ISETP.LT.AND P2, PT, R11, UR4, !P0 ;  /* 0x000000040b007c0c */ /* 0x000fe2000c741270 */
[----:B------:R-:W-:Y:S01]  /*99d50*/  IMAD.WIDE R18, R142, 0x4, R2 ;  /* 0x000000048e127825 */ /* 0x000fe200078e0202 */
[----:B------:R-:W-:Y:S02]  /*99d60*/  ISETP.LT.AND P6, PT, R12, UR4, !P0 ;  /* 0x000000040c007c0c */ /* 0x000fe4000c7c1270 */
[----:B------:R-:W-:Y:S01]  /*99d70*/  ISETP.LT.AND P5, PT, R13, UR4, !P0 ;  /* 0x000000040d007c0c */ /* 0x000fe2000c7a1270 */
[----:B------:R-:W-:Y:S01]  /*99d80*/  VIADD R0, R10, 0x1bf ;  /* 0x000001bf0a007836 */ /* 0x000fe20000000000 */
[----:B------:R-:W-:Y:S01]  /*99d90*/  ISETP.LT.AND P0, PT, R14, UR4, !P0 ;  /* 0x000000040e007c0c */ /* 0x000fe2000c701270 */
[----:B------:R-:W-:-:S03]  /*99da0*/  IMAD.WIDE R16, R142, 0x4, R4 ;  /* 0x000000048e107825 */ /* 0x000fc600078e0204 */
[----:B------:R-:W-:-:S03]  /*99db0*/  ISETP.GE.AND P3, PT, R0, UR5, PT ;  /* 0x0000000500007c0c */ /* 0x000fc6000bf66270 */
[----:B--2---:R1:W-:Y:S01]  /*99dc0*/  @P2 STG.E desc[UR6][R18.64], R147 ;  /* 0x0000009312002986 */ /* 0x0043e2000c101906 */
[C---:B------:R-:W-:Y:S01]  /*99dd0*/  IMAD.WIDE R20, R142.reuse, 0x4, R8 ;  /* 0x000000048e147825 */ /* 0x040fe200078e0208 */
[----:B------:R-:W-:Y:S02]  /*99de0*/  ISETP.LT.AND P1, PT, R11, UR4, !P3 ;  /* 0x000000040b007c0c */ /* 0x000fe4000df21270 */
[----:B-1----:R-:W2:Y:S01]  /*99df0*/  LDL.LU R147, [R1+0x37c] ;  /* 0x00037c0001937983 */ /* 0x002ea20000300800 */
[----:B------:R-:W-:-:S03]  /*99e00*/  IMAD.WIDE R18, R142, 0x4, R6 ;  /* 0x000000048e127825 */ /* 0x000fc600078e0206 */
[----:B------:R-:W2:Y:S04]  /*99e10*/  LDL.LU R148, [R1+0x1b70] ;  /* 0x001b700001947983 */ /* 0x000ea80000300800 */
[----:B------:R-:W2:Y:S01]  /*99e20*/  LDL.LU R142, [R1+0x1770] ;  /* 0x00177000018e7983 */ /* 0x000ea20000300800 */
[----:B------:R-:W-:-:S03]  /*99e30*/  ISETP.LT.AND P2, PT, R12, UR4, !P3 ;  /* 0x000000040c007c0c */ /* 0x000fc6000df41270 */
[----:B----4-:R1:W-:Y:S04]  /*99e40*/  @P6 STG.E desc[UR6][R16.64], R244 ;  /* 0x000000f410006986 */ /* 0x0103e8000c101906 */
[----:B------:R4:W-:Y:S04]  /*99e50*/  @P5 STG.E desc[UR6][R18.64], R151 ;  /* 0x0000009712005986 */ /* 0x0009e8000c101906 */
[----:B------:R4:W-:Y:S01]  /*99e60*/  @P0 STG.E desc[UR6][R20.64], R146 ;  /* 0x0000009214000986 */ /* 0x0009e2000c101906 */
[----:B------:R-:W-:Y:S01]  /*99e70*/  ISETP.LT.AND P0, PT, R13, UR4, !P3 ;  /* 0x000000040d007c0c */ /* 0x000fe2000df01270 */
[----:B-1----:R-:W-:-:S04]  /*99e80*/  IMAD.WIDE R16, R150, 0x4, R2 ;  /* 0x0000000496107825 */ /* 0x002fc800078e0202 */
[C---:B----4-:R-:W-:Y:S01]  /*99e90*/  IMAD.WIDE R18, R150.reuse, 0x4, R4 ;  /* 0x0000000496127825 */ /* 0x050fe200078e0204 */
[----:B------:R-:W4:Y:S04]  /*99ea0*/  LDL.LU R146, [R1+0x2070] ;  /* 0x0020700001927983 */ /* 0x000f280000300800 */
[----:B---3--:R1:W-:Y:S04]  /*99eb0*/  @P1 STG.E desc[UR6][R16.64], R143 ;  /* 0x0000008f10001986 */ /* 0x0083e8000c101906 */
[----:B------:R-:W-:Y:S04]  /*99ec0*/  @P2 STG.E desc[UR6][R18.64], R149 ;  /* 0x0000009512002986 */ /* 0x000fe8000c101906 */
[----:B-1----:R-:W3:Y:S01]  /*99ed0*/  LDL.LU R143, [R1+0x2784] ;  /* 0x00278400018f7983 */ /* 0x002ee20000300800 */
[----:B------:R-:W-:-:S03]  /*99ee0*/  IMAD.WIDE R16, R150, 0x4, R6 ;  /* 0x0000000496107825 */ /* 0x000fc600078e0206 */
[----:B------:R-:W3:Y:S04]  /*99ef0*/  LDL.LU R245, [R1+0x1370] ;  /* 0x0013700001f57983 */ /* 0x000ee80000300800 */
[----:B------:R-:W3:Y:S04]  /*99f00*/  LDL.LU R240, [R1+0xb70] ;  /* 0x000b700001f07983 */ /* 0x000ee80000300800 */
[----:B------:R-:W3:Y:S04]  /*99f10*/  LDL.LU R151, [R1+0x780] ;  /* 0x0007800001977983 */ /* 0x000ee80000300800 */
[----:B------:R1:W-:Y:S04]  /*99f20*/  @P0 STG.E desc[UR6][R16.64], R145 ;  /* 0x0000009110000986 */ /* 0x0003e8000c101906 */
[----:B-1----:R-:W3:Y:S01]  /*99f30*/  LDL.LU R145, [R1+0x380] ;  /* 0x0003800001917983 */ /* 0x002ee20000300800 */
[----:B------:R-:W-:Y:S01]  /*99f40*/  VIADD R0, R10, 0x1c0 ;  /* 0x000001c00a007836 */ /* 0x000fe20000000000 */
[----:B------:R-:W-:-:S04]  /*99f50*/  ISETP.LT.AND P3, PT, R14, UR4, !P3 ;  /* 0x000000040e007c0c */ /* 0x000fc8000df61270 */
[----:B------:R-:W-:-:S04]  /*99f60*/  ISETP.GE.AND P4, PT, R0, UR5, PT ;  /* 0x0000000500007c0c */ /* 0x000fc8000bf86270 */
[----:B------:R-:W-:Y:S02]  /*99f70*/  ISETP.LT.AND P6, PT, R11, UR4, !P4 ;  /* 0x000000040b007c0c */ /* 0x000fe4000e7c1270 */
[----:B------:R-:W-:Y:S01]  /*99f80*/  ISETP.LT.AND P5, PT, R12, UR4, !P4 ;  /* 0x000000040c007c0c */ /* 0x000fe2000e7a1270 */
[----:B------:R-:W-:-:S04]  /*99f90*/  IMAD.WIDE R18, R150, 0x4, R8 ;  /* 0x0000000496127825 */ /* 0x000fc800078e0208 */
[----:B------:R-:W-:-:S04]  /*99fa0*/  IMAD.WIDE R20, R144, 0x4, R2 ;  /* 0x0000000490147825 */ /* 0x000fc800078e0202 */
[----:B------:R-:W-:Y:S01]  /*99fb0*/  IMAD.WIDE R22, R144, 0x4, R4 ;  /* 0x0000000490167825 */ /* 0x000fe200078e0204 */
[----:B--2---:R1:W-:Y:S01]  /*99fc0*/  @P3 STG.E desc[UR6][R18.64], R147 ;  /* 0x0000009312003986 */ /* 0x0043e2000c101906 */
[----:B------:R-:W-:Y:S02]  /*99fd0*/  ISETP.LT.AND P2, PT, R13, UR4, !P4 ;  /* 0x000000040d007c0c */ /* 0x000fe4000e741270 */
[----:B------:R-:W-:Y:S01]  /*99fe0*/  VIADD R0, R10, 0x1c1 ;  /* 0x000001c10a007836 */ /* 0x000fe20000000000 */
[----:B------:R2:W-:Y:S04]  /*99ff0*/  @P6 STG.E desc[UR6][R20.64], R148 ;  /* 0x0000009414006986 */ /* 0x0005e8000c101906 */
[----:B------:R2:W-:Y:S04]  /*9a000*/  @P5 STG.E desc[UR6][R22.64], R142 ;  /* 0x0000008e16005986 */ /* 0x0005e8000c101906 */
[----:B-1----:R-:W3:Y:S04]  /*9a010*/  LDL.LU R147, [R1+0x2798] ;  /* 0x0027980001937983 */ /* 0x002ee80000300800 */
[----:B------:R-:W3:Y:S04]  /*9a020*/  LDL.LU R149, [R1+0x2b0] ;  /* 0x0002b00001957983 */ /* 0x000ee80000300800 */
[----:B--2---:R-:W2:Y:S04]  /*9a030*/  LDL.LU R148, [R1+0x1b74] ;  /* 0x001b740001947983 */ /* 0x004ea80000300800 */
[----:B------:R-:W2:Y:S01]  /*9a040*/  LDL.LU R142, [R1+0x278c] ;  /* 0x00278c00018e7983 */ /* 0x000ea20000300800 */
[----:B------:R-:W-:Y:S01]  /*9a050*/  ISETP.GE.AND P1, PT, R0, UR5, PT ;  /* 0x0000000500007c0c */ /* 0x000fe2000bf26270 */
[----:B------:R-:W-:Y:S01]  /*9a060*/  IMAD.WIDE R16, R144, 0x4, R6 ;  /* 0x0000000490107825 */ /* 0x000fe200078e0206 */
[----:B------:R-:W-:-:S02]  /*9a070*/  ISETP.LT.AND P4, PT, R14, UR4, !P4 ;  /* 0x000000040e007c0c */ /* 0x000fc4000e781270 */
[----:B------:R-:W-:Y:S02]  /*9a080*/  ISETP.LT.AND P6, PT, R11, UR4, !P1 ;  /* 0x000000040b007c0c */ /* 0x000fe4000cfc1270 */
[----:B------:R-:W-:Y:S02]  /*9a090*/  ISETP.LT.AND P3, PT, R12, UR4, !P1 ;  /* 0x000000040c007c0c */ /* 0x000fe4000cf61270 */
[----:B------:R-:W-:Y:S01]  /*9a0a0*/  ISETP.LT.AND P5, PT, R13, UR4, !P1 ;  /* 0x000000040d007c0c */ /* 0x000fe2000cfa1270 */
[----:B----4-:R1:W-:Y:S04]  /*9a0b0*/  @P2 STG.E desc[UR6][R16.64], R146 ;  /* 0x0000009210002986 */ /* 0x0103e8000c101906 */
[----:B-1----:R-:W4:Y:S01]  /*9a0c0*/  LDL.LU R146, [R1+0x1774] ;  /* 0x0017740001927983 */ /* 0x002f220000300800 */
[----:B------:R-:W-:-:S03]  /*9a0d0*/  IMAD.WIDE R16, R144, 0x4, R8 ;  /* 0x0000000490107825 */ /* 0x000fc600078e0208 */
[----:B------:R-:W4:Y:S04]  /*9a0e0*/  LDL.LU R244, [R1+0x2074] ;  /* 0x0020740001f47983 */ /* 0x000f280000300800 */
[----:B------:R-:W4:Y:S04]  /*9a0f0*/  LDL.LU R150, [R1+0x1374] ;  /* 0x0013740001967983 */ /* 0x000f280000300800 */
[----:B------:R-:W4:Y:S01]  /*9a100*/  LDL.LU R144, [R1+0xb74] ;  /* 0x000b740001907983 */ /* 0x000f220000300800 */
[----:B---3--:R-:W-:-:S04]  /*9a110*/  IMAD.WIDE R18, R143, 0x4, R2 ;  /* 0x000000048f127825 */ /* 0x008fc800078e0202 */
[C---:B------:R-:W-:Y:S01]  /*9a120*/  IMAD.WIDE R20, R143.reuse, 0x4, R4 ;  /* 0x000000048f147825 */ /* 0x040fe200078e0204 */
[----:B------:R-:W-:Y:S03]  /*9a130*/  @P4 STG.E desc[UR6][R16.64], R245 ;  /* 0x000000f510004986 */ /* 0x000fe6000c101906 */
[----:B------:R-:W-:Y:S01]  /*9a140*/  IMAD.WIDE R22, R143, 0x4, R6 ;  /* 0x000000048f167825 */ /* 0x000fe200078e0206 */
[----:B------:R-:W-:Y:S04]  /*9a150*/  @P6 STG.E desc[UR6][R18.64], R240 ;  /* 0x000000f012006986 */ /* 0x000fe8000c101906 */
[----:B------:R-:W-:Y:S04]  /*9a160*/  @P3 STG.E desc[UR6][R20.64], R151 ;  /* 0x0000009714003986 */ /* 0x000fe8000c101906 */
[----:B------:R1:W-:Y:S04]  /*9a170*/  @P5 STG.E desc[UR6][R22.64], R145 ;  /* 0x0000009116005986 */ /* 0x0003e8000c101906 */
[----:B-1----:R-:W3:Y:S01]  /*9a180*/  LDL.LU R145, [R1+0x784] ;  /* 0x0007840001917983 */ /* 0x002ee20000300800 */
[----:B------:R-:W-:Y:S01]  /*9a190*/  VIADD R0, R10, 0x1c2 ;  /* 0x000001c20a007836 */ /* 0x000fe20000000000 */
[----:B------:R-:W-:-:S04]  /*9a1a0*/  ISETP.LT.AND P1, PT, R14, UR4, !P1 ;  /* 0x000000040e007c0c */ /* 0x000fc8000cf21270 */
[----:B------:R-:W-:-:S04]  /*9a1b0*/  ISETP.GE.AND P0, PT, R0, UR5, PT ;  /* 0x0000000500007c0c */ /* 0x000fc8000bf06270 */
[----:B------:R-:W-:Y:S01]  /*9a1c0*/  ISETP.LT.AND P4, PT, R11, UR4, !P0 ;  /* 0x000000040b007c0c */ /* 0x000fe2000c781270 */
[----:B------:R-:W-:Y:S01]  /*9a1d0*/  VIADD R15, R10, 0x1c3 ;  /* 0x000001c30a0f7836 */ /* 0x000fe20000000000 */
[----:B------:R-:W-:Y:S01]  /*9a1e0*/  ISETP.LT.AND P5, PT, R12, UR4, !P0 ;  /* 0x000000040c007c0c */ /* 0x000fe2000c7a1270 */
[----:B------:R-:W-:Y:S01]  /*9a1f0*/  IMAD.WIDE R18, R143, 0x4, R8 ;  /* 0x000000048f127825 */ /* 0x000fe200078e0208 */
[----:B------:R-:W-:Y:S01]  /*9a200*/  ISETP.LT.AND P3, PT, R13, UR4, !P0 ;  /* 0x000000040d007c0c */ /* 0x000fe2000c761270 */
[----:B------:R-:W3:Y:S01]  /*9a210*/  LDL.LU R143, [R1+0x27a0] ;  /* 0x0027a000018f7983 */ /* 0x000ee20000300800 */
[----:B------:R-:W-:Y:S02]  /*9a220*/  ISETP.GE.AND P2, PT, R15, UR5, PT ;  /* 0x000000050f007c0c */ /* 0x000fe4000bf46270 */
[----:B------:R-:W-:Y:S01]  /*9a230*/  ISETP.LT.AND P0, PT, R14, UR4, !P0 ;  /* 0x000000040e007c0c */ /* 0x000fe2000c701270 */
[----:B------:R-:W3:Y:S01]  /*9a240*/  LDL.LU R151, [R1+0x384] ;  /* 0x0003840001977983 */ /* 0x000ee20000300800 */
[----:B------:R-:W-:-:S03]  /*9a250*/  ISETP.LT.AND P6, PT, R11, UR4, !P2 ;  /* 0x000000040b007c0c */ /* 0x000fc6000d7c1270 */
[----:B------:R1:W-:Y:S01]  /*9a260*/  @P1 STG.E desc[UR6][R18.64], R149 ;  /* 0x0000009512001986 */ /* 0x0003e2000c101906 */
[----:B--2---:R-:W-:-:S05]  /*9a270*/  IMAD.WIDE R16, R142, 0x4, R2 ;  /* 0x000000048e107825 */ /* 0x004fca00078e0202 */
[----:B------:R2:W-:Y:S01]  /*9a280*/  @P4 STG.E desc[UR6][R16.64], R148 ;  /* 0x0000009410004986 */ /* 0x0005e2000c101906 */
[----:B------:R-:W-:Y:S01]  /*9a290*/  IMAD.WIDE R20, R142, 0x4, R4 ;  /* 0x000000048e147825 */ /* 0x000fe200078e0204 */
[----:B------:R-:W-:-:S03]  /*9a2a0*/  ISETP.LT.AND P4, PT, R12, UR4, !P2 ;  /* 0x000000040c007c0c */ /* 0x000fc6000d781270 */
[C---:B-1----:R-:W-:Y:S01]  /*9a2b0*/  IMAD.WIDE R18, R142.reuse, 0x4, R6 ;  /* 0x000000048e127825 */ /* 0x042fe200078e0206 */
[----:B--2---:R-:W2:Y:S03]  /*9a2c0*/  LDL.LU R148, [R1+0x2b4] ;  /* 0x0002b40001947983 */ /* 0x004ea60000300800 */
[----:B------:R-:W-:Y:S02]  /*9a2d0*/  IMAD.WIDE R16, R142, 0x4, R8 ;  /* 0x000000048e107825 */ /* 0x000fe400078e0208 */
[----:B------:R-:W2:Y:S04]  /*9a2e0*/  LDL.LU R142, [R1+0x27ac] ;  /* 0x0027ac00018e7983 */ /* 0x000ea80000300800 */
[----:B----4-:R1:W-:Y:S04]  /*9a2f0*/  @P5 STG.E desc[UR6][R20.64], R146 ;  /* 0x0000009214005986 */ /* 0x0103e8000c101906 */
[----:B------:R-:W4:Y:S04]  /*9a300*/  LDL.LU R149, [R1+0x1b78] ;  /* 0x001b780001957983 */ /* 0x000f280000300800 */
[----:B------:R-:W-:Y:S04]  /*9a310*/  @P3 STG.E desc[UR6][R18.64], R244 ;  /* 0x000000f412003986 */ /* 0x000fe8000c101906 */
[----:B-1----:R-:W4:Y:S01]  /*9a320*/  LDL.LU R146, [R1+0x1778] ;  /* 0x0017780001927983 */ /* 0x002f220000300800 */
[----:B------:R-:W-:-:S03]  /*9a330*/  IMAD.WIDE R20, R147, 0x4, R2 ;  /* 0x0000000493147825 */ /* 0x000fc600078e0202 */
[----:B------:R1:W-:Y:S04]  /*9a340*/  @P0 STG.E desc[UR6][R16.64], R150 ;  /* 0x0000009610000986 */ /* 0x0003e8000c101906 */
[----:B------:R1:W-:Y:S04]  /*9a350*/  @P6 STG.E desc[UR6][R20.64], R144 ;  /* 0x0000009014006986 */ /* 0x0003e8000c101906 */
[----:B-1----:R-:W4:Y:S01]  /*9a360*/  LDL.LU R150, [R1+0x2078] ;  /* 0x0020780001967983 */ /* 0x002f220000300800 */
[----:B------:R-:W-:-:S03]  /*9a370*/  IMAD.WIDE R16, R147, 0x4, R4 ;  /* 0x0000000493107825 */ /* 0x000fc600078e0204 */
[----:B------:R-:W4:Y:S04]  /*9a380*/  LDL.LU R144, [R1+0x1378] ;  /* 0x0013780001907983 */ /* 0x000f280000300800 */
[----:B---3--:R1:W-:Y:S04]  /*9a390*/  @P4 STG.E desc[UR6][R16.64], R145 ;  /* 0x0000009110004986 */ /* 0x0083e8000c101906 */
[----:B-1----:R-:W3:Y:S01]  /*9a3a0*/  LDL.LU R145, [R1+0xb78] ;  /* 0x000b780001917983 */ /* 0x002ee20000300800 */
[----:B------:R-:W-:Y:S01]  /*9a3b0*/  VIADD R0, R10, 0x1c4 ;  /* 0x000001c40a007836 */ /* 0x000fe20000000000 */
[----:B------:R-:W-:-:S02]  /*9a3c0*/  ISETP.LT.AND P3, PT, R13, UR4, !P2 ;  /* 0x000000040d007c0c */ /* 0x000fc4000d761270 */
[----:B------:R-:W-:Y:S02]  /*9a3d0*/  ISETP.LT.AND P2, PT, R14, UR4, !P2 ;  /* 0x000000040e007c0c */ /* 0x000fe4000d741270 */
[----:B------:R-:W-:Y:S01]  /*9a3e0*/  ISETP.GE.AND P1, PT, R0, UR5, PT ;  /* 0x0000000500007c0c */ /* 0x000fe2000bf26270 */
[----:B------:R-:W-:-:S03]  /*9a3f0*/  IMAD.WIDE R18, R147, 0x4, R6 ;  /* 0x0000000493127825 */ /* 0x000fc600078e0206 */
[----:B------:R-:W-:Y:S01]  /*9a400*/  ISETP.LT.AND P5, PT, R11, UR4, !P1 ;  /* 0x000000040b007c0c */ /* 0x000fe2000cfa1270 */
[----:B------:R-:W-:Y:S01]  /*9a410*/  IMAD.WIDE R16, R147, 0x4, R8 ;  /* 0x0000000493107825 */ /* 0x000fe200078e0208 */
[----:B------:R-:W-:Y:S01]  /*9a420*/  ISETP.LT.AND P6, PT, R12, UR4, !P1 ;  /* 0x000000040c007c0c */ /* 0x000fe2000cfc1270 */
[----:B------:R-:W3:Y:S02]  /*9a430*/  LDL.LU R147, [R1+0x27b4] ;  /* 0x0027b40001937983 */ /* 0x000ee40000300800 */
[----:B------:R-:W-:Y:S02]  /*9a440*/  VIADD R15, R10, 0x1c5 ;  /* 0x000001c50a0f7836 */ /* 0x000fe40000000000 */
[----:B------:R1:W-:Y:S01]  /*9a450*/  @P3 STG.E desc[UR6][R18.64], R151 ;  /* 0x0000009712003986 */ /* 0x0003e2000c101906 */
[----:B------:R-:W-:-:S03]  /*9a460*/  ISETP.LT.AND P3, PT, R13, UR4, !P1 ;  /* 0x000000040d007c0c */ /* 0x000fc6000cf61270 */
[----:B------:R-:W3:Y:S01]  /*9a470*/  LDL.LU R240, [R1+0x788] ;  /* 0x0007880001f07983 */ /* 0x000ee20000300800 */
[----:B------:R-:W-:-:S03]  /*9a480*/  ISETP.LT.AND P1, PT, R14, UR4, !P1 ;  /* 0x000000040e007c0c */ /* 0x000fc6000cf21270 */
[----:B------:R-:W3:Y:S01]  /*9a490*/  LDL.LU R244, [R1+0x388] ;  /* 0x0003880001f47983 */ /* 0x000ee20000300800 */
[----:B------:R-:W-:Y:S01]  /*9a4a0*/  ISETP.GE.AND P0, PT, R15, UR5, PT ;  /* 0x000000050f007c0c */ /* 0x000fe2000bf06270 */
[----:B------:R-:W-:-:S04]  /*9a4b0*/  IMAD.WIDE R20, R143, 0x4, R4 ;  /* 0x000000048f147825 */ /* 0x000fc800078e0204 */
[----:B-1----:R-:W-:Y:S01]  /*9a4c0*/  IMAD.WIDE R18, R143, 0x4, R2 ;  /* 0x000000048f127825 */ /* 0x002fe200078e0202 */
[----:B--2---:R1:W-:Y:S01]  /*9a4d0*/  @P2 STG.E desc[UR6][R16.64], R148 ;  /* 0x0000009410002986 */ /* 0x0043e2000c101906 */
[----:B------:R-:W-:-:S03]  /*9a4e0*/  ISETP.LT.AND P2, PT, R11, UR4, !P0 ;  /* 0x000000040b007c0c */ /* 0x000fc6000c741270 */
[----:B-1----:R-:W2:Y:S04]  /*9a4f0*/  LDL.LU R148, [R1+0x2b8] ;  /* 0x0002b80001947983 */ /* 0x002ea80000300800 */
[----:B----4-:R1:W-:Y:S04]  /*9a500*/  @P5 STG.E desc[UR6][R18.64], R149 ;  /* 0x0000009512005986 */ /* 0x0103e8000c101906 */
[----:B------:R4:W-:Y:S04]  /*9a510*/  @P6 STG.E desc[UR6][R20.64], R146 ;  /* 0x0000009214006986 */ /* 0x0009e8000c101906 */
[----:B------:R-:W2:Y:S01]  /*9a520*/  LDL.LU R151, [R1+0x1b7c] ;  /* 0x001b7c0001977983 */ /* 0x000ea20000300800 */
[----:B-1----:R-:W-:-:S03]  /*9a530*/  IMAD.WIDE R18, R143, 0x4, R6 ;  /* 0x000000048f127825 */ /* 0x002fc600078e0206 */
[----:B------:R-:W2:Y:S01]  /*9a540*/  LDL.LU R149, [R1+0x177c] ;  /* 0x00177c0001957983 */ /* 0x000ea20000300800 */
[----:B----4-:R-:W-:-:S03]  /*9a550*/  IMAD.WIDE R20, R143, 0x4, R8 ;  /* 0x000000048f147825 */ /* 0x010fc600078e0208 */
[----:B------:R-:W4:Y:S01]  /*9a560*/  LDL.LU R143, [R1+0x78c] ;  /* 0x00078c00018f7983 */ /* 0x000f220000300800 */
[----:B------:R-:W-:-:S03]  /*9a570*/  IMAD.WIDE R16, R142, 0x4, R2 ;  /* 0x000000048e107825 */ /* 0x000fc600078e0202 */
[----:B------:R-:W-:Y:S04]  /*9a580*/  @P3 STG.E desc[UR6][R18.64], R150 ;  /* 0x0000009612003986 */ /* 0x000fe8000c101906 */
[----:B------:R-:W4:Y:S04]  /*9a590*/  LDL.LU R146, [R1+0x27bc] ;  /* 0x0027bc0001927983 */ /* 0x000f280000300800 */
[----:B------:R1:W-:Y:S04]  /*9a5a0*/  @P1 STG.E desc[UR6][R20.64], R144 ;  /* 0x0000009014001986 */ /* 0x0003e8000c101906 */
[----:B-1----:R-:W4:Y:S04]  /*9a5b0*/  LDL.LU R144, [R1+0x207c] ;  /* 0x00207c0001907983 */ /* 0x002f280000300800 */
[----:B------:R-:W4:Y:S04]  /*9a5c0*/  LDL.LU R150, [R1+0x137c] ;  /* 0x00137c0001967983 */ /* 0x000f280000300800 */
[----:B---3--:R1:W-:Y:S04]  /*9a5d0*/  @P2 STG.E desc[UR6][R16.64], R145 ;  /* 0x0000009110002986 */ /* 0x0083e8000c101906 */
[----:B-1----:R-:W3:Y:S01]  /*9a5e0*/  LDL.LU R145, [R1+0xb7c] ;  /* 0x000b7c0001917983 */ /* 0x002ee20000300800 */
[----:B------:R-:W-:Y:S01]  /*9a5f0*/  ISETP.LT.AND P6, PT, R12, UR4, !P0 ;  /* 0x000000040c007c0c */ /* 0x000fe2000c7c1270 */
[----:B------:R-:W-:Y:S01]  /*9a600*/  VIADD R0, R10, 0x1c6 ;  /* 0x000001c60a007836 */ /* 0x000fe20000000000 */
[----:B------:R-:W-:-:S02]  /*9a610*/  ISETP.LT.AND P5, PT, R13, UR4, !P0 ;  /* 0x000000040d007c0c */ /* 0x000fc4000c7a1270 */
[----:B------:R-:W-:Y:S02]  /*9a620*/  ISETP.LT.AND P0, PT, R14, UR4, !P0 ;  /* 0x000000040e007c0c */ /* 0x000fe4000c701270 */
[----:B------:R-:W-:Y:S01]  /*9a630*/  ISETP.GE.AND P4, PT, R0, UR5, PT ;  /* 0x0000000500007c0c */ /* 0x000fe2000bf86270 */
[----:B------:R-:W-:-:S03]  /*9a640*/  IMAD.WIDE R18, R142, 0x4, R4 ;  /* 0x000000048e127825 */ /* 0x000fc600078e0204 */
[----:B------:R-:W-:Y:S01]  /*9a650*/  ISETP.LT.AND P1, PT, R11, UR4, !P4 ;  /* 0x000000040b007c0c */ /* 0x000fe2000e721270 */
[----:B------:R-:W-:Y:S01]  /*9a660*/  IMAD.WIDE R16, R142, 0x4, R6 ;  /* 0x000000048e107825 */ /* 0x000fe200078e0206 */
[----:B------:R-:W-:-:S03]  /*9a670*/  ISETP.LT.AND P2, PT, R12, UR4, !P4 ;  /* 0x000000040c007c0c */ /* 0x000fc6000e741270 */
[----:B------:R-:W-:Y:S01]  /*9a680*/  IMAD.WIDE R20, R142, 0x4, R8 ;  /* 0x000000048e147825 */ /* 0x000fe200078e0208 */
[----:B------:R1:W-:Y:S03]  /*9a690*/  @P6 STG.E desc[UR6][R18.64], R240 ;  /* 0x000000f012006986 */ /* 0x0003e6000c101906 */
[----:B------:R-:W-:Y:S01]  /*9a6a0*/  VIADD R0, R10, 0x1c7 ;  /* 0x000001c70a007836 */ /* 0x000fe20000000000 */
[----:B------:R1:W-:Y:S04]  /*9a6b0*/  @P5 STG.E desc[UR6][R16.64], R244 ;  /* 0x000000f410005986 */ /* 0x0003e8000c101906 */
[----:B------:R-:W-:Y:S01]  /*9a6c0*/  ISETP.GE.AND P3, PT, R0, UR5, PT ;  /* 0x0000000500007c0c */ /* 0x000fe2000bf66270 */
[----:B------:R-:W3:Y:S01]  /*9a6d0*/  LDL.LU R142, [R1+0x27c4] ;  /* 0x0027c400018e7983 */ /* 0x000ee20000300800 */
[----:B-1----:R-:W-:-:S02]  /*9a6e0*/  IMAD.WIDE R18, R147, 0x4, R4 ;  /* 0x0000000493127825 */ /* 0x002fc400078e0204 */
[----:B------:R-:W-:Y:S02]  /*9a6f0*/  ISETP.LT.AND P6, PT, R11, UR4, !P3 ;  /* 0x000000040b007c0c */ /* 0x000fe4000dfc1270 */
[----:B------:R-:W-:Y:S01]  /*9a700*/  IMAD.WIDE R16, R147, 0x4, R2 ;  /* 0x0000000493107825 */ /* 0x000fe200078e0202 */
[----:B--2---:R1:W-:Y:S01]  /*9a710*/  @P0 STG.E desc[UR6][R20.64], R148 ;  /* 0x0000009414000986 */ /* 0x0043e2000c101906 */
[----:B------:R-:W-:Y:S02]  /*9a720*/  ISETP.LT.AND P0, PT, R13, UR4, !P4 ;  /* 0x000000040d007c0c */ /* 0x000fe4000e701270 */
[----:B------:R-:W-:Y:S02]  /*9a730*/  ISETP.LT.AND P4, PT, R14, UR4, !P4 ;  /* 0x000000040e007c0c */ /* 0x000fe4000e781270 */
[----:B------:R-:W-:Y:S01]  /*9a740*/  ISETP.LT.AND P5, PT, R12, UR4, !P3 ;  /* 0x000000040c007c0c */ /* 0x000fe2000dfa1270 */
[----:B-1----:R-:W2:Y:S04]  /*9a750*/  LDL.LU R148, [R1+0x38c] ;  /* 0x00038c0001947983 */ /* 0x002ea80000300800 */
[----:B------:R1:W-:Y:S04]  /*9a760*/  @P1 STG.E desc[UR6][R16.64], R151 ;  /* 0x0000009710001986 */ /* 0x0003e8000c101906 */
[----:B------:R1:W-:Y:S02]  /*9a770*/  @P2 STG.E desc[UR6][R18.64], R149 ;  /* 0x0000009512002986 */ /* 0x0003e4000c101906 */
[----:B-1----:R-:W-:-:S04]  /*9a780*/  IMAD.WIDE R16, R147, 0x4, R6 ;  /* 0x0000000493107825 */ /* 0x002fc800078e0206 */
[----:B------:R-:W-:Y:S02]  /*9a790*/  IMAD.WIDE R18, R147, 0x4, R8 ;  /* 0x0000000493127825 */ /* 0x000fe400078e0208 */
[----:B------:R-:W2:Y:S02]  /*9a7a0*/  LDL.LU R147, [R1+0x2bc] ;  /* 0x0002bc0001937983 */ /* 0x000ea40000300800 */
[C---:B----4-:R-:W-:Y:S02]  /*9a7b0*/  IMAD.WIDE R20, R146.reuse, 0x4, R2 ;  /* 0x0000000492147825 */ /* 0x050fe400078e0202 */
[----:B------:R-:W4:Y:S02]  /*9a7c0*/  LDL.LU R240, [R1+0x270] ;  /* 0x0002700001f07983 */ /* 0x000f240000300800 */
[----:B------:R-:W-:Y:S02]  /*9a7d0*/  IMAD.WIDE R22, R146, 0x4, R4 ;  /* 0x0000000492167825 */ /* 0x000fe400078e0204 */
[----:B------:R-:W4:Y:S04]  /*9a7e0*/  LDL.LU R151, [R1+0x230] ;  /* 0x0002300001977983 */ /* 0x000f280000300800 */
[----:B------:R1:W-:Y:S04]  /*9a7f0*/  @P0 STG.E desc[UR6][R16.64], R144 ;  /* 0x0000009010000986 */ /* 0x0003e8000c101906 */
[----:B------:R-:W-:Y:S04]  /*9a800*/  @P4 STG.E desc[UR6][R18.64], R150 ;  /* 0x0000009612004986 */ /* 0x000fe8000c101906 */
[----:B-1----:R-:W4:Y:S04]  /*9a810*/  LDL.LU R144, [R1+0x210] ;  /* 0x0002100001907983 */ /* 0x002f280000300800 */
[----:B------:R-:W4:Y:S04]  /*9a820*/  LDL.LU R149, [R1+0x1c0] ;  /* 0x0001c00001957983 */ /* 0x000f280000300800 */
[----:B---3--:R1:W-:Y:S04]  /*9a830*/  @P6 STG.E desc[UR6][R20.64], R145 ;  /* 0x0000009114006986 */ /* 0x0083e8000c101906 */
[----:B------:R3:W-:Y:S04]  /*9a840*/  @P5 STG.E desc[UR6][R22.64], R143 ;  /* 0x0000008f16005986 */ /* 0x0007e8000c101906 */
[----:B-1----:R-:W4:Y:S04]  /*9a850*/  LDL.LU R145, [R1+0x190] ;  /* 0x0001900001917983 */ /* 0x002f280000300800 */
[----:B---3--:R-:W3:Y:S01]  /*9a860*/  LDL.LU R143, [R1+0x27cc] ;  /* 0x0027cc00018f7983 */ /* 0x008ee20000300800 */
[----:B------:R-:W-:Y:S01]  /*9a870*/  VIADD R0, R10, 0x1c8 ;  /* 0x000001c80a007836 */ /* 0x000fe20000000000 */
[----:B------:R-:W-:Y:S01]  /*9a880*/  ISETP.LT.AND P2, PT, R13, UR4, !P3 ;  /* 0x000000040d007c0c */ /* 0x000fe2000df41270 */
[----:B------:R-:W-:Y:S01]  /*9a890*/  IMAD.WIDE R16, R146, 0x4, R6 ;  /* 0x0000000492107825 */ /* 0x000fe200078e0206 */
[----:B------:R-:W3:Y:S02]  /*9a8a0*/  LDL.LU R150, [R1+0x27d8] ;  /* 0x0027d80001967983 */ /* 0x000ee40000300800 */
[----:B------:R-:W-:-:S02]  /*9a8b0*/  ISETP.GE.AND P1, PT, R0, UR5, PT ;  /* 0x0000000500007c0c */ /* 0x000fc4000bf26270 */
[----:B------:R-:W-:Y:S02]  /*9a8c0*/  ISETP.LT.AND P3, PT, R14, UR4, !P3 ;  /* 0x000000040e007c0c */ /* 0x000fe4000df61270 */
[----:B------:R-:W-:Y:S02]  /*9a8d0*/  ISETP.LT.AND P6, PT, R11, UR4, !P1 ;  /* 0x000000040b007c0c */ /* 0x000fe4000cfc1270 */
[----:B------:R-:W-:Y:S02]  /*9a8e0*/  ISETP.LT.AND P4, PT, R12, UR4, !P1 ;  /* 0x000000040c007c0c */ /* 0x000fe4000cf81270 */
[----:B------:R-:W-:Y:S01]  /*9a8f0*/  ISETP.LT.AND P5, PT, R13, UR4, !P1 ;  /* 0x000000040d007c0c */ /* 0x000fe2000cfa1270 */
[----:B------:R-:W-:Y:S02]  /*9a900*/  VIADD R0, R10, 0x1c9 ;  /* 0x000001c90a007836 */ /* 0x000fe40000000000 */
[----:B------:R-:W-:-:S03]  /*9a910*/  IMAD.WIDE R18, R142, 0x4, R2 ;  /* 0x000000048e127825 */ /* 0x000fc600078e0202 */
[----:B------:R-:W-:Y:S01]  /*9a920*/  ISETP.GE.AND P0, PT, R0, UR5, PT ;  /* 0x0000000500007c0c */ /* 0x000fe2000bf06270 */
[----:B------:R-:W-:Y:S01]  /*9a930*/  IMAD.WIDE R20, R142, 0x4, R4 ;  /* 0x000000048e147825 */ /* 0x000fe200078e0204 */
[----:B------:R-:W-:-:S03]  /*9a940*/  ISETP.LT.AND P1, PT, R14, UR4, !P1 ;  /* 0x000000040e007c0c */ /* 0x000fc6000cf21270 */
[----:B------:R-:W-:Y:S01]  /*9a950*/  IMAD.WIDE R22, R142, 0x4, R6 ;  /* 0x000000048e167825 */ /* 0x000fe200078e0206 */
[----:B--2---:R1:W-:Y:S03]  /*9a960*/  @P2 STG.E desc[UR6][R16.64], R148 ;  /* 0x0000009410002986 */ /* 0x0043e6000c101906 */
[----:B-1----:R-:W-:Y:S02]  /*9a970*/  IMAD.WIDE R16, R146, 0x4, R8 ;  /* 0x0000000492107825 */ /* 0x002fe400078e0208 */
[----:B------:R-:W2:Y:S04]  /*9a980*/  LDL.LU R146, [R1+0x170] ;  /* 0x0001700001927983 */ /* 0x000ea80000300800 */
[----:B------:R-:W2:Y:S04]  /*9a990*/  LDL.LU R244, [R1+0x130] ;  /* 0x0001300001f47983 */ /* 0x000ea80000300800 */
[----:B------:R-:W2:Y:S04]  /*9a9a0*/  LDL.LU R148, [R1+0x110] ;  /* 0x0001100001947983 */ /* 0x000ea80000300800 */
[----:B------:R1:W-:Y:S01]  /*9a9b0*/  @P3 STG.E desc[UR6][R16.64], R147 ;  /* 0x0000009310003986 */ /* 0x0003e2000c101906 */
[----:B------:R-:W-:-:S03]  /*9a9c0*/  ISETP.LT.AND P3, PT, R11, UR4, !P0 ;  /* 0x000000040b007c0c */ /* 0x000fc6000c761270 */
[----:B----4-:R4:W-:Y:S04]  /*9a9d0*/  @P6 STG.E desc[UR6][R18.64], R240 ;  /* 0x000000f012006986 */ /* 0x0109e8000c101906 */
[----:B------:R-:W-:Y:S04]  /*9a9e0*/  @P4 STG.E desc[UR6][R20.64], R151 ;  /* 0x0000009714004986 */ /* 0x000fe8000c101906 */
[----:B-1----:R-:W2:Y:S04]  /*9a9f0*/  LDL.LU R147, [R1+0x274] ;  /* 0x0002740001937983 */ /* 0x002ea80000300800 */
[----:B------:R1:W-:Y:S01]  /*9aa00*/  @P5 STG.E desc[UR6][R22.64], R144 ;  /* 0x0000009016005986 */ /* 0x0003e2000c101906 */
[----:B----4-:R-:W-:-:S03]  /*9aa10*/  IMAD.WIDE R18, R142, 0x4, R8 ;  /* 0x000000048e127825 */ /* 0x010fc600078e0208 */
[----:B-1----:R-:W4:Y:S04]  /*9aa20*/  LDL.LU R144, [R1+0x234] ;  /* 0x0002340001907983 */ /* 0x002f280000300800 */
[----:B------:R-:W4:Y:S04]  /*9aa30*/  LDL.LU R142, [R1+0x27ec] ;  /* 0x0027ec00018e7983 */ /* 0x000f280000300800 */
[----:B------:R-:W-:Y:S04]  /*9aa40*/  @P1 STG.E desc[UR6][R18.64], R149 ;  /* 0x0000009512001986 */ /* 0x000fe8000c101906 */
[----:B------:R-:W4:Y:S01]  /*9aa50*/  LDL.LU R151, [R1+0x214] ;  /* 0x0002140001977983 */ /* 0x000f220000300800 */
[----:B---3--:R-:W-:-:S05]  /*9aa60*/  IMAD.WIDE R16, R143, 0x4, R2 ;  /* 0x000000048f107825 */ /* 0x008fca00078e0202 */
[----:B------:R1:W-:Y:S04]  /*9aa70*/  @P3 STG.E desc[UR6][R16.64], R145 ;  /* 0x0000009110003986 */ /* 0x0003e8000c101906 */
[----:B-1----:R-:W3:Y:S01]  /*9aa80*/  LDL.LU R145, [R1+0x1c4] ;  /* 0x0001c40001917983 */ /* 0x002ee20000300800 */
[----:B------:R-:W-:Y:S01]  /*9aa90*/  VIADD R15, R10, 0x1ca ;  /* 0x000001ca0a0f7836 */ /* 0x000fe20000000000 */
[----:B------:R-:W-:Y:S02]  /*9aaa0*/  ISETP.LT.AND P5, PT, R12, UR4, !P0 ;  /* 0x000000040c007c0c */ /* 0x000fe4000c7a1270 */
[----:B------:R-:W-:Y:S02]  /*9aab0*/  ISETP.LT.AND P4, PT, R13, UR4, !P0 ;  /* 0x000000040d007c0c */ /* 0x000fe4000c781270 */
[----:B------:R-:W-:-:S02]  /*9aac0*/  ISETP.LT.AND P0, PT, R14, UR4, !P0 ;  /* 0x000000040e007c0c */ /* 0x000fc4000c701270 */
[----:B------:R-:W-:Y:S01]  /*9aad0*/  ISETP.GE.AND P2, PT, R15, UR5, PT ;  /* 0x000000050f007c0c */ /* 0x000fe2000bf46270 */
[----:B------:R-:W-:-:S03]  /*9aae0*/  IMAD.WIDE R20, R143, 0x4, R4 ;  /* 0x000000048f147825 */ /* 0x000fc600078e0204 */
[----:B------:R-:W-:Y:S01]  /*9aaf0*/  ISETP.LT.AND P6, PT, R11, UR4, !P2 ;  /* 0x000000040b007c0c */ /* 0x000fe2000d7c1270 */
[----:B------:R-:W-:Y:S01]  /*9ab00*/  IMAD.WIDE R18, R143, 0x4, R6 ;  /* 0x000000048f127825 */ /* 0x000fe200078e0206 */
[----:B------:R-:W-:-:S03]  /*9ab10*/  ISETP.LT.AND P3, PT, R12, UR4, !P2 ;  /* 0x000000040c007c0c */ /* 0x000fc6000d761270 */
[----:B------:R-:W-:Y:S02]  /*9ab20*/  IMAD.WIDE R16, R143, 0x4, R8 ;  /* 0x000000048f107825 */ /* 0x000fe400078e0208 */
[----:B------:R-:W3:Y:S04]  /*9ab30*/  LDL.LU R143, [R1+0x27f0] ;  /* 0x0027f000018f7983 */ /* 0x000ee80000300800 */
[----:B------:R-:W3:Y:S04]  /*9ab40*/  LDL.LU R149, [R1+0x194] ;  /* 0x0001940001957983 */ /* 0x000ee80000300800 */
[----:B--2---:R1:W-:Y:S04]  /*9ab50*/  @P5 STG.E desc[UR6][R20.64], R146 ;  /* 0x0000009214005986 */ /* 0x0043e8000c101906 */
[----:B------:R-:W-:Y:S01]  /*9ab60*/  @P4 STG.E desc[UR6][R18.64], R244 ;  /* 0x000000f412004986 */ /* 0x000fe2000c101906 */
[----:B------:R-:W-:-:S03]  /*9ab70*/  ISETP.LT.AND P4, PT, R13, UR4, !P2 ;  /* 0x000000040d007c0c */ /* 0x000fc6000d781270 */
[----:B------:R2:W-:Y:S01]  /*9ab80*/  @P0 STG.E desc[UR6][R16.64], R148 ;  /* 0x0000009410000986 */ /* 0x0005e2000c101906 */
[----:B-1----:R-:W-:-:S03]  /*9ab90*/  IMAD.WIDE R20, R150, 0x4, R2 ;  /* 0x0000000496147825 */ /* 0x002fc600078e0202 */
[----:B------:R-:W3:Y:S01]  /*9aba0*/  LDL.LU R146, [R1+0x174] ;  /* 0x0001740001927983 */ /* 0x000ee20000300800 */
[----:B------:R-:W-:Y:S01]  /*9abb0*/  ISETP.LT.AND P2, PT, R14, UR4, !P2 ;  /* 0x000000040e007c0c */ /* 0x000fe2000d741270 */
[C---:B--2---:R-:W-:Y:S02]  /*9abc0*/  IMAD.WIDE R16, R150.reuse, 0x4, R4 ;  /* 0x0000000496107825 */ /* 0x044fe400078e0204 */
[----:B------:R-:W2:Y:S04]  /*9abd0*/  LDL.LU R148, [R1+0x134] ;  /* 0x0001340001947983 */ /* 0x000ea80000300800 */
[----:B------:R1:W-:Y:S01]  /*9abe0*/  @P6 STG.E desc[UR6][R20.64], R147 ;  /* 0x0000009314006986 */ /* 0x0003e2000c101906 */
[----:B------:R-:W-:-:S03]  /*9abf0*/  IMAD.WIDE R18, R150, 0x4, R6 ;  /* 0x0000000496127825 */ /* 0x000fc600078e0206 */
[----:B-1----:R-:W2:Y:S04]  /*9ac00*/  LDL.LU R147, [R1+0x114] ;  /* 0x0001140001937983 */ /* 0x002ea80000300800 */
[----:B----4-:R1:W-:Y:S04]  /*9ac10*/  @P3 STG.E desc[UR6][R16.64], R144 ;  /* 0x0000009010003986 */ /* 0x0103e8000c101906 */
[----:B-1----:R-:W4:Y:S01]  /*9ac20*/  LDL.LU R144, [R1+0x278] ;  /* 0x0002780001907983 */ /* 0x002f220000300800 */
[----:B------:R-:W-:-:S03]  /*9ac30*/  IMAD.WIDE R16, R150, 0x4, R8 ;  /* 0x0000000496107825 */ /* 0x000fc600078e0208 */
[----:B------:R-:W4:Y:S04]  /*9ac40*/  LDL.LU R150, [R1+0x27f4] ;  /* 0x0027f40001967983 */ /* 0x000f280000300800 */
[----:B------:R-:W-:Y:S04]  /*9ac50*/  @P4 STG.E desc[UR6][R18.64], R151 ;  /* 0x0000009712004986 */ /* 0x000fe8000c101906 */
[----:B------:R-:W4:Y:S04]  /*9ac60*/  LDL.LU R240, [R1+0x238] ;  /* 0x0002380001f07983 */ /* 0x000f280000300800 */
[----:B------:R-:W4:Y:S04]  /*9ac70*/  LDL.LU R244, [R1+0x218] ;  /* 0x0002180001f47983 */ /* 0x000f280000300800 */
[----:B---3--:R1:W-:Y:S04]  /*9ac80*/  @P2 STG.E desc[UR6][R16.64], R145 ;  /* 0x0000009110002986 */ /* 0x0083e8000c101906 */
[----:B-1----:R-:W3:Y:S01]  /*9ac90*/  LDL.LU R145, [R1+0x1c8] ;  /* 0x0001c80001917983 */ /* 0x002ee20000300800 */
[----:B------:R-:W-:-:S02]  /*9aca0*/  VIADD R0, R10, 0x1cb ;  /* 0x000001cb0a007836 */ /* 0x000fc40000000000 */
[----:B------:R-:W-:Y:S01]  /*9acb0*/  VIADD R15, R10, 0x1cc ;  /* 0x000001cc0a0f7836 */ /* 0x000fe20000000000 */
[----:B------:R-:W3:Y:S02]  /*9acc0*/  LDL.LU R151, [R1+0x198] ;  /* 0x0001980001977983 */ /* 0x000ee40000300800 */
[----:B------:R-:W-:-:S04]  /*9acd0*/  ISETP.GE.AND P1, PT, R0, UR5, PT ;  /* 0x0000000500007c0c */ /* 0x000fc8000bf26270 */
[----:B------:R-:W-:Y:S02]  /*9ace0*/  ISETP.LT.AND P5, PT, R11, UR4, !P1 ;  /* 0x000000040b007c0c */ /* 0x000fe4000cfa1270 */
[----:B------:R-:W-:Y:S02]  /*9acf0*/  ISETP.LT.AND P6, PT, R12, UR4, !P1 ;  /* 0x000000040c007c0c */ /* 0x000fe4000cfc1270 */
[----:B------:R-:W-:Y:S02]  /*9ad00*/  ISETP.GE.AND P0, PT, R15, UR5, PT ;  /* 0x000000050f007c0c */ /* 0x000fe4000bf06270 */
[----:B------:R-:W-:Y:S02]  /*9ad10*/  ISETP.LT.AND P4, PT, R13, UR4, !P1 ;  /* 0x000000040d007c0c */ /* 0x000fe4000cf81270 */
[----:B------:R-:W-:Y:S01]  /*9ad20*/  ISETP.LT.AND P1, PT, R14, UR4, !P1 ;  /* 0x000000040e007c0c */ /* 0x000fe2000cf21270 */
[----:B------:R-:W-:Y:S01]  /*9ad30*/  IMAD.WIDE R18, R142, 0x4, R2 ;  /* 0x000000048e127825 */ /* 0x000fe200078e0202 */
[----:B------:R-:W-:-:S03]  /*9ad40*/  ISETP.LT.AND P2, PT, R11, UR4, !P0 ;  /* 0x000000040b007c0c */ /* 0x000fc6000c741270 */
[C---:B------:R-:W-:Y:S01]  /*9ad50*/  IMAD.WIDE R20, R142.reuse, 0x4, R4 ;  /* 0x000000048e147825 */ /* 0x040fe200078e0204 */
[----:B------:R1:W-:Y:S03]  /*9ad60*/  @P5 STG.E desc[UR6][R18.64], R149 ;  /* 0x0000009512005986 */ /* 0x0003e6000c101906 */
[C---:B------:R-:W-:Y:S01]  /*9ad70*/  IMAD.WIDE R16, R142.reuse, 0x4, R6 ;  /* 0x000000048e107825 */ /* 0x040fe200078e0206 */
[----:B------:R-:W-:Y:S01]  /*9ad80*/  ISETP.LT.AND P5, PT, R13, UR4, !P0 ;  /* 0x000000040d007c0c */ /* 0x000fe2000c7a1270 */
[----:B------:R2:W-:Y:S02]  /*9ad90*/  @P6 STG.E desc[UR6][R20.64], R146 ;  /* 0x0000009214006986 */ /* 0x0005e4000c101906 */
[----:B-1----:R-:W-:Y:S02]  /*9ada0*/  IMAD.WIDE R18, R142, 0x4, R8 ;  /* 0x000000048e127825 */ /* 0x002fe400078e0208 */
[----:B------:R-:W3:Y:S01]  /*9adb0*/  LDL.LU R149, [R1+0x178] ;  /* 0x0001780001957983 */ /* 0x000ee20000300800 */
[----:B------:R-:W-:-:S03]  /*9adc0*/  ISETP.LT.AND P6, PT, R12, UR4, !P0 ;  /* 0x000000040c007c0c */ /* 0x000fc6000c7c1270 */
[----:B------:R-:W3:Y:S01]  /*9add0*/  LDL.LU R142, [R1+0x23c] ;  /* 0x00023c00018e7983 */ /* 0x000ee20000300800 */
[----:B------:R-:W-:Y:S01]  /*9ade0*/  ISETP.LT.AND P0, PT, R14, UR4, !P0 ;  /* 0x000000040e007c0c */ /* 0x000fe2000c701270 */
[C---:B--2---:R-:W-:Y:S02]  /*9adf0*/  IMAD.WIDE R20, R143.reuse, 0x4, R2 ;  /* 0x000000048f147825 */ /* 0x044fe400078e0202 */
[----:B------:R-:W2:Y:S04]  /*9ae00*/  LDL.LU R146, [R1+0x27fc] ;  /* 0x0027fc0001927983 */ /* 0x000ea80000300800 */
[----:B------:R1:W-:Y:S04]  /*9ae10*/  @P4 STG.E desc[UR6][R16.64], R148 ;  /* 0x0000009410004986 */ /* 0x0003e8000c101906 */
[----:B------:R1:W-:Y:S04]  /*9ae20*/  @P1 STG.E desc[UR6][R18.64], R147 ;  /* 0x0000009312001986 */ /* 0x0003e8000c101906 */
[----:B-1----:R-:W2:Y:S01]  /*9ae30*/  LDL.LU R148, [R1+0x138] ;  /* 0x0001380001947983 */ /* 0x002ea20000300800 */
[----:B------:R-:W-:-:S03]  /*9ae40*/  IMAD.WIDE R16, R143, 0x4, R4 ;  /* 0x000000048f107825 */ /* 0x000fc600078e0204 */
[----:B------:R-:W2:Y:S01]  /*9ae50*/  LDL.LU R147, [R1+0x118] ;  /* 0x0001180001937983 */ /* 0x000ea20000300800 */
[----:B------:R-:W-:-:S03]  /*9ae60*/  IMAD.WIDE R18, R143, 0x4, R6 ;  /* 0x000000048f127825 */ /* 0x000fc600078e0206 */
[----:B----4-:R1:W-:Y:S04]  /*9ae70*/  @P2 STG.E desc[UR6][R20.64], R144 ;  /* 0x0000009014002986 */ /* 0x0103e8000c101906 */
[----:B-1----:R-:W4:Y:S01]  /*9ae80*/  LDL.LU R144, [R1+0x27c] ;  /* 0x00027c0001907983 */ /* 0x002f220000300800 */
[----:B------:R-:W-:-:S03]  /*9ae90*/  IMAD.WIDE R20, R143, 0x4, R8 ;  /* 0x000000048f147825 */ /* 0x000fc600078e0208 */
[----:B------:R-:W-:Y:S04]  /*9aea0*/  @P6 STG.E desc[UR6][R16.64], R240 ;  /* 0x000000f010006986 */ /* 0x000fe8000c101906 */
[----:B------:R-:W-:Y:S04]  /*9aeb0*/  @P5 STG.E desc[UR6][R18.64], R244 ;  /* 0x000000f412005986 */ /* 0x000fe8000c101906 */
[----:B------:R-:W4:Y:S04]  /*9aec0*/  LDL.LU R143, [R1+0x2804] ;  /* 0x00280400018f7983 */ /* 0x000f280000300800 */
[----:B---3--:R1:W-:Y:S04]  /*9aed0*/  @P0 STG.E desc[UR6][R20.64], R145 ;  /* 0x0000009114000986 */ /* 0x0083e8000c101906 */
        /* <DEDUP_REMOVED lines=8> */
[----:B------:R-:W-:Y:S02]  /*9af60*/  ISETP.LT.AND P2, PT, R12, UR4, !P3 ;  /* 0x000000040c007c0c */ /* 0x000fe4000df41270 */
[----:B------:R-:W-:-:S02]  /*9af70*/  ISETP.GE.AND P4, PT, R0, UR5, PT ;  /* 0x0000000500007c0c */ /* 0x000fc4000bf86270 */
[----:B------:R-:W-:Y:S02]  /*9af80*/  ISETP.LT.AND P0, PT, R13, UR4, !P3 ;  /* 0x000000040d007c0c */ /* 0x000fe4000df01270 */
[----:B------:R-:W-:Y:S01]  /*9af90*/  ISETP.LT.AND P3, PT, R14, UR4, !P3 ;  /* 0x000000040e007c0c */ /* 0x000fe2000df61270 */
[----:B------:R-:W-:Y:S01]  /*9afa0*/  IMAD.WIDE R18, R150, 0x4, R4 ;  /* 0x0000000496127825 */ /* 0x000fe200078e0204 */
[----:B------:R-:W-:-:S03]  /*9afb0*/  ISETP.LT.AND P6, PT, R11, UR4, !P4 ;  /* 0x000000040b007c0c */ /* 0x000fc6000e7c1270 */
[----:B------:R1:W-:Y:S01]  /*9afc0*/  @P1 STG.E desc[UR6][R16.64], R151 ;  /* 0x0000009710001986 */ /* 0x0003e2000c101906 */
[----:B------:R-:W-:-:S03]  /*9afd0*/  ISETP.LT.AND P5, PT, R12, UR4, !P4 ;  /* 0x000000040c007c0c */ /* 0x000fc6000e7a1270 */
[----:B------:R2:W-:Y:S01]  /*9afe0*/  @P2 STG.E desc[UR6][R18.64], R149 ;  /* 0x0000009512002986 */ /* 0x0005e2000c101906 */
[----:B------:R-:W-:Y:S01]  /*9aff0*/  ISETP.LT.AND P2, PT, R13, UR4, !P4 ;  /* 0x000000040d007c0c */ /* 0x000fe2000e741270 */
[C---:B-1----:R-:W-:Y:S02]  /*9b000*/  IMAD.WIDE R16, R150.reuse, 0x4, R6 ;  /* 0x0000000496107825 */ /* 0x042fe400078e0206 */
[----:B------:R-:W3:Y:S02]  /*9b010*/  LDL.LU R151, [R1+0x17c] ;  /* 0x00017c0001977983 */ /* 0x000ee40000300800 */
[----:B--2---:R-:W-:Y:S02]  /*9b020*/  IMAD.WIDE R18, R150, 0x4, R8 ;  /* 0x0000000496127825 */ /* 0x004fe400078e0208 */
[----:B------:R-:W2:Y:S02]  /*9b030*/  LDL.LU R149, [R1+0x13c] ;  /* 0x00013c0001957983 */ /* 0x000ea40000300800 */
[----:B------:R-:W-:-:S02]  /*9b040*/  IMAD.WIDE R20, R146, 0x4, R2 ;  /* 0x0000000492147825 */ /* 0x000fc400078e0202 */
[----:B------:R1:W-:Y:S02]  /*9b050*/  @P0 STG.E desc[UR6][R16.64], R148 ;  /* 0x0000009410000986 */ /* 0x0003e4000c101906 */
[C---:B------:R-:W-:Y:S02]  /*9b060*/  IMAD.WIDE R22, R146.reuse, 0x4, R4 ;  /* 0x0000000492167825 */ /* 0x040fe400078e0204 */
[----:B------:R1:W-:Y:S04]  /*9b070*/  @P3 STG.E desc[UR6][R18.64], R147 ;  /* 0x0000009312003986 */ /* 0x0003e8000c101906 */
[----:B-1----:R-:W2:Y:S01]  /*9b080*/  LDL.LU R148, [R1+0x11c] ;  /* 0x00011c0001947983 */ /* 0x002ea20000300800 */
[----:B------:R-:W-:-:S03]  /*9b090*/  IMAD.WIDE R16, R146, 0x4, R6 ;  /* 0x0000000492107825 */ /* 0x000fc600078e0206 */
[----:B------:R-:W2:Y:S04]  /*9b0a0*/  LDL.LU R147, [R1+0xd0] ;  /* 0x0000d00001937983 */ /* 0x000ea80000300800 */
[----:B----4-:R1:W-:Y:S04]  /*9b0b0*/  @P6 STG.E desc[UR6][R20.64], R144 ;  /* 0x0000009014006986 */ /* 0x0103e8000c101906 */
[----:B------:R4:W-:Y:S04]  /*9b0c0*/  @P5 STG.E desc[UR6][R22.64], R142 ;  /* 0x0000008e16005986 */ /* 0x0009e8000c101906 */
[----:B-1----:R-:W2:Y:S04]  /*9b0d0*/  LDL.LU R144, [R1+0x2814] ;  /* 0x0028140001907983 */ /* 0x002ea80000300800 */
[----:B----4-:R-:W4:Y:S04]  /*9b0e0*/  LDL.LU R142, [R1+0x2820] ;  /* 0x00282000018e7983 */ /* 0x010f280000300800 */
[----:B------:R-:W4:Y:S04]  /*9b0f0*/  LDL.LU R150, [R1+0xb0] ;  /* 0x0000b00001967983 */ /* 0x000f280000300800 */
[----:B---3--:R1:W-:Y:S02]  /*9b100*/  @P2 STG.E desc[UR6][R16.64], R145 ;  /* 0x0000009110002986 */ /* 0x0083e4000c101906 */
[----:B-1----:R-:W-:-:S02]  /*9b110*/  IMAD.WIDE R16, R146, 0x4, R8 ;  /* 0x0000000492107825 */ /* 0x002fc400078e0208 */
[----:B------:R-:W3:Y:S04]  /*9b120*/  LDL.LU R145, [R1+0x80] ;  /* 0x0000800001917983 */ /* 0x000ee80000300800 */
[----:B------:R-:W3:Y:S01]  /*9b130*/  LDL.LU R146, [R1+0x30] ;  /* 0x0000300001927983 */ /* 0x000ee20000300800 */
[----:B------:R-:W-:Y:S01]  /*9b140*/  VIADD R0, R10, 0x1cf ;  /* 0x000001cf0a007836 */ /* 0x000fe20000000000 */
[----:B------:R-:W-:-:S04]  /*9b150*/  ISETP.LT.AND P4, PT, R14, UR4, !P4 ;  /* 0x000000040e007c0c */ /* 0x000fc8000e781270 */
[----:B------:R-:W-:Y:S01]  /*9b160*/  ISETP.GE.AND P1, PT, R0, UR5, PT ;  /* 0x0000000500007c0c */ /* 0x000fe2000bf26270 */
[----:B------:R-:W-:-:S03]  /*9b170*/  VIADD R0, R10, 0x1d0 ;  /* 0x000001d00a007836 */ /* 0x000fc60000000000 */
[----:B------:R-:W-:Y:S02]  /*9b180*/  ISETP.LT.AND P6, PT, R11, UR4, !P1 ;  /* 0x000000040b007c0c */ /* 0x000fe4000cfc1270 */
[----:B------:R-:W-:Y:S02]  /*9b190*/  ISETP.LT.AND P3, PT, R12, UR4, !P1 ;  /* 0x000000040c007c0c */ /* 0x000fe4000cf61270 */
[----:B------:R-:W-:Y:S01]  /*9b1a0*/  ISETP.LT.AND P5, PT, R13, UR4, !P1 ;  /* 0x000000040d007c0c */ /* 0x000fe2000cfa1270 */
[C---:B------:R-:W-:Y:S01]  /*9b1b0*/  IMAD.WIDE R18, R143.reuse, 0x4, R2 ;  /* 0x000000048f127825 */ /* 0x040fe200078e0202 */
[----:B------:R-:W-:Y:S01]  /*9b1c0*/  ISETP.GE.AND P0, PT, R0, UR5, PT ;  /* 0x0000000500007c0c */ /* 0x000fe2000bf06270 */
[----:B------:R-:W-:Y:S01]  /*9b1d0*/  @P4 STG.E desc[UR6][R16.64], R240 ;  /* 0x000000f010004986 */ /* 0x000fe2000c101906 */
[----:B------:R-:W-:Y:S01]  /*9b1e0*/  ISETP.LT.AND P1, PT, R14, UR4, !P1 ;  /* 0x000000040e007c0c */ /* 0x000fe2000cf21270 */
[----:B------:R-:W-:Y:S01]  /*9b1f0*/  IMAD.WIDE R20, R143, 0x4, R4 ;  /* 0x000000048f147825 */ /* 0x000fe200078e0204 */
[----:B------:R-:W-:-:S03]  /*9b200*/  ISETP.LT.AND P4, PT, R11, UR4, !P0 ;  /* 0x000000040b007c0c */ /* 0x000fc6000c781270 */
[----:B------:R-:W-:Y:S01]  /*9b210*/  IMAD.WIDE R22, R143, 0x4, R6 ;  /* 0x000000048f167825 */ /* 0x000fe200078e0206 */
[----:B------:R1:W-:Y:S04]  /*9b220*/  @P6 STG.E desc[UR6][R18.64], R244 ;  /* 0x000000f412006986 */ /* 0x0003e8000c101906 */
[----:B------:R-:W-:Y:S01]  /*9b230*/  @P3 STG.E desc[UR6][R20.64], R151 ;  /* 0x0000009714003986 */ /* 0x000fe2000c101906 */
[----:B------:R-:W-:-:S03]  /*9b240*/  ISETP.LT.AND P3, PT, R13, UR4, !P0 ;  /* 0x000000040d007c0c */ /* 0x000fc6000c761270 */
[----:B--2---:R-:W-:Y:S01]  /*9b250*/  @P5 STG.E desc[UR6][R22.64], R149 ;  /* 0x0000009516005986 */ /* 0x004fe2000c101906 */
[----:B------:R-:W-:Y:S02]  /*9b260*/  ISETP.LT.AND P5, PT, R12, UR4, !P0 ;  /* 0x000000040c007c0c */ /* 0x000fe4000c7a1270 */
[----:B------:R-:W-:Y:S01]  /*9b270*/  ISETP.LT.AND P0, PT, R14, UR4, !P0 ;  /* 0x000000040e007c0c */ /* 0x000fe2000c701270 */
[----:B-1----:R-:W-:Y:S02]  /*9b280*/  IMAD.WIDE R18, R143, 0x4, R8 ;  /* 0x000000048f127825 */ /* 0x002fe400078e0208 */
[----:B------:R-:W2:Y:S04]  /*9b290*/  LDL.LU R143, [R1+0x2824] ;  /* 0x00282400018f7983 */ /* 0x000ea80000300800 */
[----:B------:R1:W-:Y:S04]  /*9b2a0*/  @P1 STG.E desc[UR6][R18.64], R148 ;  /* 0x0000009412001986 */ /* 0x0003e8000c101906 */
[----:B-1----:R-:W2:Y:S01]  /*9b2b0*/  LDL.LU R148, [R1+0xd4] ;  /* 0x0000d40001947983 */ /* 0x002ea20000300800 */
[----:B------:R-:W-:-:S04]  /*9b2c0*/  IMAD.WIDE R16, R144, 0x4, R2 ;  /* 0x0000000490107825 */ /* 0x000fc800078e0202 */
[C---:B------:R-:W-:Y:S01]  /*9b2d0*/  IMAD.WIDE R18, R144.reuse, 0x4, R4 ;  /* 0x0000000490127825 */ /* 0x040fe200078e0204 */
[----:B------:R1:W-:Y:S03]  /*9b2e0*/  @P4 STG.E desc[UR6][R16.64], R147 ;  /* 0x0000009310004986 */ /* 0x0003e6000c101906 */
[C---:B------:R-:W-:Y:S01]  /*9b2f0*/  IMAD.WIDE R20, R144.reuse, 0x4, R6 ;  /* 0x0000000490147825 */ /* 0x040fe200078e0206 */
[----:B----4-:R-:W-:Y:S04]  /*9b300*/  @P5 STG.E desc[UR6][R18.64], R150 ;  /* 0x0000009612005986 */ /* 0x010fe8000c101906 */
[----:B-1----:R-:W4:Y:S01]  /*9b310*/  LDL.LU R147, [R1+0xb4] ;  /* 0x0000b40001937983 */ /* 0x002f220000300800 */
[----:B------:R-:W-:-:S03]  /*9b320*/  IMAD.WIDE R16, R144, 0x4, R8 ;  /* 0x0000000490107825 */ /* 0x000fc600078e0208 */
[----:B------:R-:W4:Y:S04]  /*9b330*/  LDL.LU R144, [R1+0x282c] ;  /* 0x00282c0001907983 */ /* 0x000f280000300800 */
[----:B---3--:R1:W-:Y:S04]  /*9b340*/  @P3 STG.E desc[UR6][R20.64], R145 ;  /* 0x0000009114003986 */ /* 0x0083e8000c101906 */
[----:B------:R3:W-:Y:S04]  /*9b350*/  @P0 STG.E desc[UR6][R16.64], R146 ;  /* 0x0000009210000986 */ /* 0x0007e8000c101906 */
[----:B-1----:R-:W4:Y:S04]  /*9b360*/  LDL.LU R145, [R1+0x84] ;  /* 0x0000840001917983 */ /* 0x002f280000300800 */
[----:B---3--:R-:W3:Y:S01]  /*9b370*/  LDL.LU R146, [R1+0x34] ;  /* 0x0000340001927983 */ /* 0x008ee20000300800 */
[----:B------:R-:W-:-:S05]  /*9b380*/  VIADD R15, R10, 0x1d1 ;  /* 0x000001d10a0f7836 */ /* 0x000fca0000000000 */
[----:B------:R-:W-:-:S04]  /*9b390*/  ISETP.GE.AND P2, PT, R15, UR5, PT ;  /* 0x000000050f007c0c */ /* 0x000fc8000bf46270 */
[----:B------:R-:W-:Y:S01]  /*9b3a0*/  ISETP.LT.AND P6, PT, R11, UR4, !P2 ;  /* 0x000000040b007c0c */ /* 0x000fe2000d7c1270 */
[----:B------:R-:W-:Y:S01]  /*9b3b0*/  VIADD R0, R10, 0x1d2 ;  /* 0x000001d20a007836 */ /* 0x000fe20000000000 */
[----:B------:R-:W-:Y:S02]  /*9b3c0*/  ISETP.LT.AND P4, PT, R12, UR4, !P2 ;  /* 0x000000040c007c0c */ /* 0x000fe4000d781270 */
[----:B------:R-:W-:Y:S01]  /*9b3d0*/  ISETP.LT.AND P3, PT, R13, UR4, !P2 ;  /* 0x000000040d007c0c */ /* 0x000fe2000d761270 */
[----:B------:R-:W-:Y:S01]  /*9b3e0*/  IMAD.WIDE R18, R142, 0x4, R2 ;  /* 0x000000048e127825 */ /* 0x000fe200078e0202 */
[----:B------:R-:W-:Y:S02]  /*9b3f0*/  ISETP.GE.AND P1, PT, R0, UR5, PT ;  /* 0x0000000500007c0c */ /* 0x000fe4000bf26270 */
[----:B------:R-:W-:Y:S01]  /*9b400*/  ISETP.LT.AND P2, PT, R14, UR4, !P2 ;  /* 0x000000040e007c0c */ /* 0x000fe2000d741270 */
[----:B------:R-:W-:Y:S01]  /*9b410*/  IMAD.WIDE R16, R142, 0x4, R4 ;  /* 0x000000048e107825 */ /* 0x000fe200078e0204 */
[----:B------:R-:W-:-:S03]  /*9b420*/  ISETP.LT.AND P5, PT, R11, UR4, !P1 ;  /* 0x000000040b007c0c */ /* 0x000fc6000cfa1270 */
[----:B------:R1:W-:Y:S01]  /*9b430*/  @P6 STG.E desc[UR6][R18.64], R248 ;  /* 0x000000f812006986 */ /* 0x0003e2000c101906 */
[----:B------:R-:W-:-:S03]  /*9b440*/  ISETP.LT.AND P6, PT, R12, UR4, !P1 ;  /* 0x000000040c007c0c */ /* 0x000fc6000cfc1270 */
[----:B------:R1:W-:Y:S02]  /*9b450*/  @P4 STG.E desc[UR6][R16.64], R236 ;  /* 0x000000ec10004986 */ /* 0x0003e4000c101906 */
[----:B-1----:R-:W-:-:S04]  /*9b460*/  IMAD.WIDE R18, R142, 0x4, R6 ;  /* 0x000000048e127825 */ /* 0x002fc800078e0206 */
[----:B------:R-:W-:Y:S01]  /*9b470*/  IMAD.WIDE R16, R142, 0x4, R8 ;  /* 0x000000048e107825 */ /* 0x000fe200078e0208 */
[----:B------:R1:W-:Y:S01]  /*9b480*/  @P3 STG.E desc[UR6][R18.64], R232 ;  /* 0x000000e812003986 */ /* 0x0003e2000c101906 */
[----:B------:R-:W-:Y:S02]  /*9b490*/  ISETP.LT.AND P3, PT, R13, UR4, !P1 ;  /* 0x000000040d007c0c */ /* 0x000fe4000cf61270 */
[----:B------:R-:W-:Y:S01]  /*9b4a0*/  ISETP.LT.AND P1, PT, R14, UR4, !P1 ;  /* 0x000000040e007c0c */ /* 0x000fe2000cf21270 */
[C---:B--2---:R-:W-:Y:S01]  /*9b4b0*/  IMAD.WIDE R20, R143.reuse, 0x4, R4 ;  /* 0x000000048f147825 */ /* 0x044fe200078e0204 */
[----:B------:R-:W2:Y:S03]  /*9b4c0*/  LDL.LU R142, [R1+0x2838] ;  /* 0x00283800018e7983 */ /* 0x000ea60000300800 */
[C---:B-1----:R-:W-:Y:S01]  /*9b4d0*/  IMAD.WIDE R18, R143.reuse, 0x4, R2 ;  /* 0x000000048f127825 */ /* 0x042fe200078e0202 */
[----:B------:R1:W-:Y:S04]  /*9b4e0*/  @P2 STG.E desc[UR6][R16.64], R228 ;  /* 0x000000e410002986 */ /* 0x0003e8000c101906 */
[----:B------:R1:W-:Y:S02]  /*9b4f0*/  @P5 STG.E desc[UR6][R18.64], R148 ;  /* 0x0000009412005986 */ /* 0x0003e4000c101906 */
[----:B-1----:R-:W-:-:S04]  /*9b500*/  IMAD.WIDE R16, R143, 0x4, R6 ;  /* 0x000000048f107825 */ /* 0x002fc800078e0206 */
[----:B------:R-:W-:Y:S01]  /*9b510*/  IMAD.WIDE R18, R143, 0x4, R8 ;  /* 0x000000048f127825 */ /* 0x000fe200078e0208 */
[----:B----4-:R1:W-:Y:S04]  /*9b520*/  @P6 STG.E desc[UR6][R20.64], R147 ;  /* 0x0000009314006986 */ /* 0x0103e8000c101906 */
[----:B-1----:R-:W4:Y:S04]  /*9b530*/  LDL.LU R147, [R1+0xd8] ;  /* 0x0000d80001937983 */ /* 0x002f280000300800 */
[----:B------:R-:W4:Y:S04]  /*9b540*/  LDL.LU R143, [R1+0xb8] ;  /* 0x0000b800018f7983 */ /* 0x000f280000300800 */
[----:B------:R-:W4:Y:S04]  /*9b550*/  LDL.LU R150, [R1+0x2844] ;  /* 0x0028440001967983 */ /* 0x000f280000300800 */
[----:B------:R-:W4:Y:S04]  /*9b560*/  LDL.LU R149, [R1+0x88] ;  /* 0x0000880001957983 */ /* 0x000f280000300800 */
[----:B------:R-:W-:Y:S04]  /*9b570*/  @P3 STG.E desc[UR6][R16.64], R145 ;  /* 0x0000009110003986 */ /* 0x000fe8000c101906 */
        /* <DEDUP_REMOVED lines=8> */
[----:B------:R-:W-:Y:S02]  /*9b600*/  ISETP.LT.AND P5, PT, R13, UR4, !P0 ;  /* 0x000000040d007c0c */ /* 0x000fe4000c7a1270 */
[----:B------:R-:W-:Y:S01]  /*9b610*/  ISETP.LT.AND P0, PT, R14, UR4, !P0 ;  /* 0x000000040e007c0c */ /* 0x000fe2000c701270 */
[----:B------:R-:W-:Y:S01]  /*9b620*/  IMAD.WIDE R20, R144, 0x4, R2 ;  /* 0x0000000490147825 */ /* 0x000fe200078e0202 */
[----:B------:R-:W-:-:S03]  /*9b630*/  ISETP.GE.AND P4, PT, R0, UR5, PT ;  /* 0x0000000500007c0c */ /* 0x000fc6000bf86270 */
[C---:B------:R-:W-:Y:S01]  /*9b640*/  IMAD.WIDE R16, R144.reuse, 0x4, R4 ;  /* 0x0000000490107825 */ /* 0x040fe200078e0204 */
[----:B------:R-:W-:Y:S01]  /*9b650*/  ISETP.LT.AND P1, PT, R11, UR4, !P4 ;  /* 0x000000040b007c0c */ /* 0x000fe2000e721270 */
[----:B------:R1:W-:Y:S02]  /*9b660*/  @P2 STG.E desc[UR6][R20.64], R249 ;  /* 0x000000f914002986 */ /* 0x0003e4000c101906 */
[----:B------:R-:W-:Y:S01]  /*9b670*/  IMAD.WIDE R18, R144, 0x4, R6 ;  /* 0x0000000490127825 */ /* 0x000fe200078e0206 */
[----:B------:R-:W-:Y:S01]  /*9b680*/  ISETP.LT.AND P2, PT, R12, UR4, !P4 ;  /* 0x000000040c007c0c */ /* 0x000fe2000e741270 */
[----:B------:R2:W-:Y:S04]  /*9b690*/  @P6 STG.E desc[UR6][R16.64], R237 ;  /* 0x000000ed10006986 */ /* 0x0005e8000c101906 */
[----:B------:R2:W-:Y:S01]  /*9b6a0*/  @P5 STG.E desc[UR6][R18.64], R233 ;  /* 0x000000e912005986 */ /* 0x0005e2000c101906 */
[----:B-1----:R-:W-:-:S03]  /*9b6b0*/  IMAD.WIDE R20, R144, 0x4, R8 ;  /* 0x0000000490147825 */ /* 0x002fc600078e0208 */
[----:B------:R-:W3:Y:S04]  /*9b6c0*/  LDL.LU R144, [R1+0x284c] ;  /* 0x00284c0001907983 */ /* 0x000ee80000300800 */
[----:B------:R-:W-:Y:S01]  /*9b6d0*/  @P0 STG.E desc[UR6][R20.64], R229 ;  /* 0x000000e514000986 */ /* 0x000fe2000c101906 */
[----:B------:R-:W-:Y:S01]  /*9b6e0*/  ISETP.LT.AND P0, PT, R13, UR4, !P4 ;  /* 0x000000040d007c0c */ /* 0x000fe2000e701270 */
[----:B--2---:R-:W-:Y:S01]  /*9b6f0*/  IMAD.WIDE R16, R142, 0x4, R2 ;  /* 0x000000048e107825 */ /* 0x004fe200078e0202 */
[----:B------:R-:W-:Y:S01]  /*9b700*/  ISETP.LT.AND P4, PT, R14, UR4, !P4 ;  /* 0x000000040e007c0c */ /* 0x000fe2000e781270 */
[----:B------:R-:W2:Y:S02]  /*9b710*/  LDL.LU R148, [R1+0xdc] ;  /* 0x0000dc0001947983 */ /* 0x000ea40000300800 */
[----:B------:R-:W-:-:S02]  /*9b720*/  IMAD.WIDE R18, R142, 0x4, R4 ;  /* 0x000000048e127825 */ /* 0x000fc400078e0204 */
[----:B----4-:R1:W-:Y:S04]  /*9b730*/  @P1 STG.E desc[UR6][R16.64], R147 ;  /* 0x0000009310001986 */ /* 0x0103e8000c101906 */
[----:B------:R4:W-:Y:S01]  /*9b740*/  @P2 STG.E desc[UR6][R18.64], R143 ;  /* 0x0000008f12002986 */ /* 0x0009e2000c101906 */
[----:B-1----:R-:W-:-:S03]  /*9b750*/  IMAD.WIDE R16, R142, 0x4, R6 ;  /* 0x000000048e107825 */ /* 0x002fc600078e0206 */
[----:B------:R-:W2:Y:S01]  /*9b760*/  LDL.LU R147, [R1+0xbc] ;  /* 0x0000bc0001937983 */ /* 0x000ea20000300800 */
[----:B----4-:R-:W-:-:S03]  /*9b770*/  IMAD.WIDE R18, R142, 0x4, R8 ;  /* 0x000000048e127825 */ /* 0x010fc600078e0208 */
[----:B------:R-:W4:Y:S04]  /*9b780*/  LDL.LU R143, [R1+0x285c] ;  /* 0x00285c00018f7983 */ /* 0x000f280000300800 */
[----:B------:R-:W-:Y:S04]  /*9b790*/  @P0 STG.E desc[UR6][R16.64], R149 ;  /* 0x0000009510000986 */ /* 0x000fe8000c101906 */
[----:B------:R-:W4:Y:S04]  /*9b7a0*/  LDL.LU R142, [R1+0x2860] ;  /* 0x00286000018e7983 */ /* 0x000f280000300800 */
[----:B---3--:R1:W-:Y:S04]  /*9b7b0*/  @P4 STG.E desc[UR6][R18.64], R146 ;  /* 0x0000009212004986 */ /* 0x0083e8000c101906 */
[----:B-1----:R-:W3:Y:S01]  /*9b7c0*/  LDL.LU R146, [R1+0x3c] ;  /* 0x00003c0001927983 */ /* 0x002ee20000300800 */
[----:B------:R-:W-:-:S05]  /*9b7d0*/  VIADD R0, R10, 0x1d5 ;  /* 0x000001d50a007836 */ /* 0x000fca0000000000 */
[----:B------:R-:W-:-:S04]  /*9b7e0*/  ISETP.GE.AND P3, PT, R0, UR5, PT ;  /* 0x0000000500007c0c */ /* 0x000fc8000bf66270 */
[----:B------:R-:W-:Y:S02]  /*9b7f0*/  ISETP.LT.AND P6, PT, R11, UR4, !P3 ;  /* 0x000000040b007c0c */ /* 0x000fe4000dfc1270 */
[----:B------:R-:W-:Y:S02]  /*9b800*/  ISETP.LT.AND P5, PT, R12, UR4, !P3 ;  /* 0x000000040c007c0c */ /* 0x000fe4000dfa1270 */
[----:B------:R-:W-:Y:S01]  /*9b810*/  ISETP.LT.AND P2, PT, R13, UR4, !P3 ;  /* 0x000000040d007c0c */ /* 0x000fe2000df41270 */
[----:B------:R-:W-:Y:S01]  /*9b820*/  VIADD R0, R10, 0x1d6 ;  /* 0x000001d60a007836 */ /* 0x000fe20000000000 */
[----:B------:R-:W-:Y:S01]  /*9b830*/  ISETP.LT.AND P3, PT, R14, UR4, !P3 ;  /* 0x000000040e007c0c */ /* 0x000fe2000df61270 */
[----:B------:R-:W-:-:S04]  /*9b840*/  IMAD.WIDE R20, R150, 0x4, R2 ;  /* 0x0000000496147825 */ /* 0x000fc800078e0202 */
[----:B------:R-:W-:Y:S01]  /*9b850*/  IMAD.WIDE R22, R150, 0x4, R4 ;  /* 0x0000000496167825 */ /* 0x000fe200078e0204 */
[----:B------:R-:W-:-:S03]  /*9b860*/  ISETP.GE.AND P1, PT, R0, UR5, PT ;  /* 0x0000000500007c0c */ /* 0x000fc6000bf26270 */
[----:B------:R-:W-:Y:S01]  /*9b870*/  IMAD.WIDE R16, R150, 0x4, R6 ;  /* 0x0000000496107825 */ /* 0x000fe200078e0206 */
[----:B------:R-:W-:Y:S03]  /*9b880*/  @P6 STG.E desc[UR6][R20.64], R250 ;  /* 0x000000fa14006986 */ /* 0x000fe6000c101906 */
[----:B------:R-:W-:Y:S01]  /*9b890*/  VIADD R15, R10, 0x1d7 ;  /* 0x000001d70a0f7836 */ /* 0x000fe20000000000 */
[----:B------:R-:W-:Y:S01]  /*9b8a0*/  @P5 STG.E desc[UR6][R22.64], R238 ;  /* 0x000000ee16005986 */ /* 0x000fe2000c101906 */
[----:B------:R-:W-:-:S03]  /*9b8b0*/  ISETP.LT.AND P6, PT, R11, UR4, !P1 ;  /* 0x000000040b007c0c */ /* 0x000fc6000cfc1270 */
[----:B------:R1:W-:Y:S01]  /*9b8c0*/  @P2 STG.E desc[UR6][R16.64], R234 ;  /* 0x000000ea10002986 */ /* 0x0003e2000c101906 */
[----:B------:R-:W-:Y:S02]  /*9b8d0*/  ISETP.LT.AND P4, PT, R12, UR4, !P1 ;  /* 0x000000040c007c0c */ /* 0x000fe4000cf81270 */
[----:B------:R-:W-:Y:S02]  /*9b8e0*/  ISETP.GE.AND P0, PT, R15, UR5, PT ;  /* 0x000000050f007c0c */ /* 0x000fe4000bf06270 */
[----:B------:R-:W-:Y:S02]  /*9b8f0*/  ISETP.LT.AND P5, PT, R13, UR4, !P1 ;  /* 0x000000040d007c0c */ /* 0x000fe4000cfa1270 */
[----:B------:R-:W-:Y:S01]  /*9b900*/  ISETP.LT.AND P1, PT, R14, UR4, !P1 ;  /* 0x000000040e007c0c */ /* 0x000fe2000cf21270 */
[----:B-1----:R-:W-:-:S05]  /*9b910*/  IMAD.WIDE R16, R150, 0x4, R8 ;  /* 0x0000000496107825 */ /* 0x002fca00078e0208 */
[----:B------:R1:W-:Y:S01]  /*9b920*/  @P3 STG.E desc[UR6][R16.64], R230 ;  /* 0x000000e610003986 */ /* 0x0003e2000c101906 */
[----:B------:R-:W-:Y:S01]  /*9b930*/  ISETP.LT.AND P3, PT, R11, UR4, !P0 ;  /* 0x000000040b007c0c */ /* 0x000fe2000c761270 */
[----:B------:R-:W-:-:S04]  /*9b940*/  IMAD.WIDE R18, R144, 0x4, R2 ;  /* 0x0000000490127825 */ /* 0x000fc800078e0202 */
[----:B------:R-:W-:-:S04]  /*9b950*/  IMAD.WIDE R20, R144, 0x4, R4 ;  /* 0x0000000490147825 */ /* 0x000fc800078e0204 */
[----:B------:R-:W-:-:S04]  /*9b960*/  IMAD.WIDE R22, R144, 0x4, R6 ;  /* 0x0000000490167825 */ /* 0x000fc800078e0206 */
[----:B-1----:R-:W-:Y:S02]  /*9b970*/  IMAD.WIDE R16, R144, 0x4, R8 ;  /* 0x0000000490107825 */ /* 0x002fe400078e0208 */
[----:B------:R-:W3:Y:S02]  /*9b980*/  LDL.LU R144, [R1+0x2864] ;  /* 0x0028640001907983 */ /* 0x000ee40000300800 */
[----:B------:R-:W-:Y:S02]  /*9b990*/  VIADD R0, R10, 0x1d8 ;  /* 0x000001d80a007836 */ /* 0x000fe40000000000 */
[----:B--2---:R4:W-:Y:S03]  /*9b9a0*/  @P6 STG.E desc[UR6][R18.64], R148 ;  /* 0x0000009412006986 */ /* 0x0049e6000c101906 */
[----:B------:R-:W-:Y:S01]  /*9b9b0*/  ISETP.GE.AND P2, PT, R0, UR5, PT ;  /* 0x0000000500007c0c */ /* 0x000fe2000bf46270 */
[----:B------:R1:W-:Y:S01]  /*9b9c0*/  @P4 STG.E desc[UR6][R20.64], R147 ;  /* 0x0000009314004986 */ /* 0x0003e2000c101906 */
[----:B------:R-:W-:Y:S01]  /*9b9d0*/  ISETP.LT.AND P4, PT, R13, UR4, !P0 ;  /* 0x000000040d007c0c */ /* 0x000fe2000c781270 */
[----:B----4-:R-:W-:-:S02]  /*9b9e0*/  IMAD.WIDE R18, R143, 0x4, R2 ;  /* 0x000000048f127825 */ /* 0x010fc400078e0202 */
[----:B------:R-:W-:Y:S01]  /*9b9f0*/  @P5 STG.E desc[UR6][R22.64], R145 ;  /* 0x0000009116005986 */ /* 0x000fe2000c101906 */
[----:B------:R-:W-:Y:S02]  /*9ba00*/  ISETP.LT.AND P5, PT, R12, UR4, !P0 ;  /* 0x000000040c007c0c */ /* 0x000fe4000c7a1270 */
[----:B------:R-:W-:Y:S01]  /*9ba10*/  ISETP.LT.AND P0, PT, R14, UR4, !P0 ;  /* 0x000000040e007c0c */ /* 0x000fe2000c701270 */
[----:B-1----:R-:W-:Y:S01]  /*9ba20*/  IMAD.WIDE R20, R143, 0x4, R8 ;  /* 0x000000048f147825 */ /* 0x002fe200078e0208 */
[----:B------:R-:W-:Y:S01]  /*9ba30*/  ISETP.LT.AND P6, PT, R11, UR4, !P2 ;  /* 0x000000040b007c0c */ /* 0x000fe2000d7c1270 */
[----:B---3--:R1:W-:Y:S04]  /*9ba40*/  @P1 STG.E desc[UR6][R16.64], R146 ;  /* 0x0000009210001986 */ /* 0x0083e8000c101906 */
[----:B------:R2:W-:Y:S01]  /*9ba50*/  @P3 STG.E desc[UR6][R18.64], R251 ;  /* 0x000000fb12003986 */ /* 0x0005e2000c101906 */
[----:B------:R-:W-:Y:S01]  /*9ba60*/  ISETP.LT.AND P3, PT, R12, UR4, !P2 ;  /* 0x000000040c007c0c */ /* 0x000fe2000d761270 */
[----:B-1----:R-:W-:-:S04]  /*9ba70*/  IMAD.WIDE R16, R143, 0x4, R4 ;  /* 0x000000048f107825 */ /* 0x002fc800078e0204 */
[----:B--2---:R-:W-:Y:S02]  /*9ba80*/  IMAD.WIDE R18, R143, 0x4, R6 ;  /* 0x000000048f127825 */ /* 0x004fe400078e0206 */
[----:B------:R-:W2:Y:S04]  /*9ba90*/  LDL.LU R143, [R1+0x286c] ;  /* 0x00286c00018f7983 */ /* 0x000ea80000300800 */
[----:B------:R1:W-:Y:S04]  /*9baa0*/  @P5 STG.E desc[UR6][R16.64], R239 ;  /* 0x000000ef10005986 */ /* 0x0003e8000c101906 */
[----:B------:R3:W-:Y:S04]  /*9bab0*/  @P4 STG.E desc[UR6][R18.64], R235 ;  /* 0x000000eb12004986 */ /* 0x0007e8000c101906 */
[----:B------:R-:W-:Y:S01]  /*9bac0*/  @P0 STG.E desc[UR6][R20.64], R231 ;  /* 0x000000e714000986 */ /* 0x000fe2000c101906 */
[----:B-1----:R-:W-:-:S04]  /*9bad0*/  IMAD.WIDE R16, R142, 0x4, R2 ;  /* 0x000000048e107825 */ /* 0x002fc800078e0202 */
[C---:B---3--:R-:W-:Y:S01]  /*9bae0*/  IMAD.WIDE R18, R142.reuse, 0x4, R4 ;  /* 0x000000048e127825 */ /* 0x048fe200078e0204 */
[----:B------:R1:W-:Y:S04]  /*9baf0*/  @P6 STG.E desc[UR6][R16.64], R224 ;  /* 0x000000e010006986 */ /* 0x0003e8000c101906 */
[----:B------:R3:W-:Y:S01]  /*9bb00*/  @P3 STG.E desc[UR6][R18.64], R220 ;  /* 0x000000dc12003986 */ /* 0x0007e2000c101906 */
[----:B-1----:R-:W-:-:S04]  /*9bb10*/  IMAD.WIDE R16, R142, 0x4, R6 ;  /* 0x000000048e107825 */ /* 0x002fc800078e0206 */
[----:B---3--:R-:W-:Y:S02]  /*9bb20*/  IMAD.WIDE R18, R142, 0x4, R8 ;  /* 0x000000048e127825 */ /* 0x008fe400078e0208 */
[----:B------:R-:W3:Y:S02]  /*9bb30*/  LDL.LU R142, [R1+0x2870] ;  /* 0x00287000018e7983 */ /* 0x000ee40000300800 */
[----:B------:R-:W-:Y:S01]  /*9bb40*/  VIADD R0, R10, 0x1d9 ;  /* 0x000001d90a007836 */ /* 0x000fe20000000000 */
[----:B------:R-:W-:Y:S01]  /*9bb50*/  ISETP.LT.AND P4, PT, R13, UR4, !P2 ;  /* 0x000000040d007c0c */ /* 0x000fe2000d781270 */
[----:B------:R-:W4:Y:S01]  /*9bb60*/  LDL.LU R146, [R1+0x2868] ;  /* 0x0028680001927983 */ /* 0x000f220000300800 */
[----:B------:R-:W-:Y:S02]  /*9bb70*/  ISETP.LT.AND P2, PT, R14, UR4, !P2 ;  /* 0x000000040e007c0c */ /* 0x000fe4000d741270 */
[----:B------:R-:W-:Y:S01]  /*9bb80*/  ISETP.GE.AND P1, PT, R0, UR5, PT ;  /* 0x0000000500007c0c */ /* 0x000fe2000bf26270 */
[----:B------:R-:W-:-:S03]  /*9bb90*/  VIADD R15, R10, 0x1da ;  /* 0x000001da0a0f7836 */ /* 0x000fc60000000000 */
[----:B------:R-:W-:Y:S02]  /*9bba0*/  ISETP.LT.AND P5, PT, R11, UR4, !P1 ;  /* 0x000000040b007c0c */ /* 0x000fe4000cfa1270 */
[----:B------:R-:W-:Y:S02]  /*9bbb0*/  ISETP.LT.AND P6, PT, R12, UR4, !P1 ;  /* 0x000000040c007c0c */ /* 0x000fe4000cfc1270 */
[----:B------:R-:W-:Y:S01]  /*9bbc0*/  ISETP.GE.AND P0, PT, R15, UR5, PT ;  /* 0x000000050f007c0c */ /* 0x000fe2000bf06270 */
[----:B------:R1:W-:Y:S01]  /*9bbd0*/  @P4 STG.E desc[UR6][R16.64], R216 ;  /* 0x000000d810004986 */ /* 0x0003e2000c101906 */
[----:B------:R-:W-:Y:S02]  /*9bbe0*/  ISETP.LT.AND P4, PT, R13, UR4, !P1 ;  /* 0x000000040d007c0c */ /* 0x000fe4000cf81270 */
[----:B------:R-:W-:Y:S01]  /*9bbf0*/  ISETP.LT.AND P1, PT, R14, UR4, !P1 ;  /* 0x000000040e007c0c */ /* 0x000fe2000cf21270 */
[----:B------:R1:W-:Y:S01]  /*9bc00*/  @P2 STG.E desc[UR6][R18.64], R212 ;  /* 0x000000d412002986 */ /* 0x0003e2000c101906 */
[----:B------:R-:W-:Y:S01]  /*9bc10*/  ISETP.LT.AND P2, PT, R11, UR4, !P0 ;  /* 0x000000040b007c0c */ /* 0x000fe2000c741270 */
[----:B------:R-:W-:-:S04]  /*9bc20*/  IMAD.WIDE R20, R144, 0x4, R4 ;  /* 0x0000000490147825 */ /* 0x000fc800078e0204 */
[----:B-1----:R-:W-:-:S04]  /*9bc30*/  IMAD.WIDE R16, R144, 0x4, R2 ;  /* 0x0000000490107825 */ /* 0x002fc800078e0202 */
[C---:B------:R-:W-:Y:S01]  /*9bc40*/  IMAD.WIDE R18, R144.reuse, 0x4, R8 ;  /* 0x0000000490127825 */ /* 0x040fe200078e0208 */
[----:B------:R1:W-:Y:S04]  /*9bc50*/  @P5 STG.E desc[UR6][R16.64], R208 ;  /* 0x000000d010005986 */ /* 0x0003e8000c101906 */
[----:B------:R2:W-:Y:S01]  /*9bc60*/  @P6 STG.E desc[UR6][R20.64], R204 ;  /* 0x000000cc14006986 */ /* 0x0005e2000c101906 */
[----:B-1----:R-:W-:-:S03]  /*9bc70*/  IMAD.WIDE R16, R144, 0x4, R6 ;  /* 0x0000000490107825 */ /* 0x002fc600078e0206 */
[----:B------:R-:W4:Y:S01]  /*9bc80*/  LDL.LU R144, [R1+0x2858] ;  /* 0x0028580001907983 */ /* 0x000f220000300800 */
[----:B------:R-:W-:Y:S02]  /*9bc90*/  ISETP.LT.AND P6, PT, R12, UR4, !P0 ;  /* 0x000000040c007c0c */ /* 0x000fe4000c7c1270 */
[----:B------:R-:W-:Y:S01]  /*9bca0*/  ISETP.LT.AND P5, PT, R13, UR4, !P0 ;  /* 0x000000040d007c0c */ /* 0x000fe2000c7a1270 */
[----:B------:R1:W-:Y:S04]  /*9bcb0*/  @P4 STG.E desc[UR6][R16.64], R200 ;  /* 0x000000c810004986 */ /* 0x0003e8000c101906 */
[----:B------:R1:W-:Y:S01]  /*9bcc0*/  @P1 STG.E desc[UR6][R18.64], R196 ;  /* 0x000000c412001986 */ /* 0x0003e2000c101906 */
[----:B--2---:R-:W-:-:S04]  /*9bcd0*/  IMAD.WIDE R20, R143, 0x4, R2 ;  /* 0x000000048f147825 */ /* 0x004fc800078e0202 */
[C---:B-1----:R-:W-:Y:S01]  /*9bce0*/  IMAD.WIDE R16, R143.reuse, 0x4, R4 ;  /* 0x000000048f107825 */ /* 0x042fe200078e0204 */
[----:B------:R1:W-:Y:S03]  /*9bcf0*/  @P2 STG.E desc[UR6][R20.64], R225 ;  /* 0x000000e114002986 */ /* 0x0003e6000c101906 */
[----:B------:R-:W-:-:S04]  /*9bd00*/  IMAD.WIDE R18, R143, 0x4, R6 ;  /* 0x000000048f127825 */ /* 0x000fc800078e0206 */
[----:B-1----:R-:W-:Y:S02]  /*9bd10*/  IMAD.WIDE R20, R143, 0x4, R8 ;  /* 0x000000048f147825 */ /* 0x002fe400078e0208 */
[----:B------:R-:W2:Y:S04]  /*9bd20*/  LDL.LU R143, [R1+0x2854] ;  /* 0x00285400018f7983 */ /* 0x000ea80000300800 */
[----:B------:R1:W-:Y:S04]  /*9bd30*/  @P6 STG.E desc[UR6][R16.64], R221 ;  /* 0x000000dd10006986 */ /* 0x0003e8000c101906 */
[----:B------:R1:W-:Y:S01]  /*9bd40*/  @P5 STG.E desc[UR6][R18.64], R217 ;  /* 0x000000d912005986 */ /* 0x0003e2000c101906 */
[----:B---3--:R-:W-:-:S04]  /*9bd50*/  IMAD.WIDE R22, R142, 0x4, R2 ;  /* 0x000000048e167825 */ /* 0x008fc800078e0202 */
[----:B------:R-:W-:-:S04]  /*9bd60*/  IMAD.WIDE R24, R142, 0x4, R4 ;  /* 0x000000048e187825 */ /* 0x000fc800078e0204 */
[----:B-1----:R-:W-:-:S04]  /*9bd70*/  IMAD.WIDE R16, R142, 0x4, R6 ;  /* 0x000000048e107825 */ /* 0x002fc800078e0206 */
[----:B------:R-:W-:Y:S02]  /*9bd80*/  IMAD.WIDE R18, R142, 0x4, R8 ;  /* 0x000000048e127825 */ /* 0x000fe400078e0208 */
[----:B------:R-:W3:Y:S01]  /*9bd90*/  LDL.LU R142, [R1+0x2850] ;  /* 0x00285000018e7983 */ /* 0x000ee20000300800 */
[----:B------:R-:W-:Y:S01]  /*9bda0*/  ISETP.LT.AND P0, PT, R14, UR4, !P0 ;  /* 0x000000040e007c0c */ /* 0x000fe2000c701270 */
[----:B------:R-:W-:-:S05]  /*9bdb0*/  VIADD R0, R10, 0x1db ;  /* 0x000001db0a007836 */ /* 0x000fca0000000000 */
[----:B------:R-:W-:Y:S01]  /*9bdc0*/  ISETP.GE.AND P3, PT, R0, UR5, PT ;  /* 0x0000000500007c0c */ /* 0x000fe2000bf66270 */
[----:B------:R-:W-:-:S03]  /*9bdd0*/  VIADD R0, R10, 0x1dc ;  /* 0x000001dc0a007836 */ /* 0x000fc60000000000 */
[----:B------:R-:W-:Y:S02]  /*9bde0*/  ISETP.LT.AND P1, PT, R11, UR4, !P3 ;  /* 0x000000040b007c0c */ /* 0x000fe4000df21270 */
[----:B------:R-:W-:Y:S01]  /*9bdf0*/  ISETP.LT.AND P2, PT, R12, UR4, !P3 ;  /* 0x000000040c007c0c */ /* 0x000fe2000df41270 */
[----:B------:R4:W-:Y:S01]  /*9be00*/  @P0 STG.E desc[UR6][R20.64], R213 ;  /* 0x000000d514000986 */ /* 0x0009e2000c101906 */
[----:B------:R-:W-:Y:S02]  /*9be10*/  ISETP.GE.AND P4, PT, R0, UR5, PT ;  /* 0x0000000500007c0c */ /* 0x000fe4000bf86270 */
[----:B------:R-:W-:Y:S02]  /*9be20*/  ISETP.LT.AND P0, PT, R13, UR4, !P3 ;  /* 0x000000040d007c0c */ /* 0x000fe4000df01270 */
[----:B------:R-:W-:Y:S02]  /*9be30*/  ISETP.LT.AND P3, PT, R14, UR4, !P3 ;  /* 0x000000040e007c0c */ /* 0x000fe4000df61270 */
[----:B------:R-:W-:-:S02]  /*9be40*/  ISETP.LT.AND P6, PT, R11, UR4, !P4 ;  /* 0x000000040b007c0c */ /* 0x000fc4000e7c1270 */
[----:B------:R-:W-:Y:S01]  /*9be50*/  ISETP.LT.AND P5, PT, R12, UR4, !P4 ;  /* 0x000000040c007c0c */ /* 0x000fe2000e7a1270 */
[----:B------:R-:W-:Y:S01]  /*9be60*/  VIADD R0, R10, 0x1dd ;  /* 0x000001dd0a007836 */ /* 0x000fe20000000000 */
[----:B------:R1:W-:Y:S01]  /*9be70*/  @P1 STG.E desc[UR6][R22.64], R209 ;  /* 0x000000d116001986 */ /* 0x0003e2000c101906 */
[----:B----4-:R-:W-:-:S03]  /*9be80*/  IMAD.WIDE R20, R146, 0x4, R2 ;  /* 0x0000000492147825 */ /* 0x010fc600078e0202 */
[----:B------:R-:W-:Y:S01]  /*9be90*/  @P2 STG.E desc[UR6][R24.64], R205 ;  /* 0x000000cd18002986 */ /* 0x000fe2000c101906 */
[----:B------:R-:W-:Y:S01]  /*9bea0*/  ISETP.LT.AND P2, PT, R13, UR4, !P4 ;  /* 0x000000040d007c0c */ /* 0x000fe2000e741270 */
[----:B------:R-:W-:Y:S01]  /*9beb0*/  IMAD.WIDE R26, R146, 0x4, R4 ;  /* 0x00000004921a7825 */ /* 0x000fe200078e0204 */
[----:B------:R-:W-:Y:S01]  /*9bec0*/  ISETP.GE.AND P1, PT, R0, UR5, PT ;  /* 0x0000000500007c0c */ /* 0x000fe2000bf26270 */
[----:B------:R4:W-:Y:S01]  /*9bed0*/  @P0 STG.E desc[UR6][R16.64], R201 ;  /* 0x000000c910000986 */ /* 0x0009e2000c101906 */
[----:B------:R-:W-:-:S03]  /*9bee0*/  ISETP.LT.AND P4, PT, R14, UR4, !P4 ;  /* 0x000000040e007c0c */ /* 0x000fc6000e781270 */
[----:B------:R4:W-:Y:S01]  /*9bef0*/  @P3 STG.E desc[UR6][R18.64], R197 ;  /* 0x000000c512003986 */ /* 0x0009e2000c101906 */
[----:B------:R-:W-:-:S03]  /*9bf00*/  ISETP.LT.AND P3, PT, R12, UR4, !P1 ;  /* 0x000000040c007c0c */ /* 0x000fc6000cf61270 */
[----:B------:R4:W-:Y:S01]  /*9bf10*/  @P6 STG.E desc[UR6][R20.64], R226 ;  /* 0x000000e214006986 */ /* 0x0009e2000c101906 */
[----:B------:R-:W-:Y:S01]  /*9bf20*/  ISETP.LT.AND P6, PT, R11, UR4, !P1 ;  /* 0x000000040b007c0c */ /* 0x000fe2000cfc1270 */
[----:B-1----:R-:W-:Y:S02]  /*9bf30*/  IMAD.WIDE R22, R146, 0x4, R6 ;  /* 0x0000000492167825 */ /* 0x002fe400078e0206 */
[----:B------:R-:W-:Y:S01]  /*9bf40*/  @P5 STG.E desc[UR6][R26.64], R222 ;  /* 0x000000de1a005986 */ /* 0x000fe2000c101906 */
[----:B------:R-:W-:Y:S01]  /*9bf50*/  ISETP.LT.AND P5, PT, R13, UR4, !P1 ;  /* 0x000000040d007c0c */ /* 0x000fe2000cfa1270 */
[----:B------:R-:W-:Y:S02]  /*9bf60*/  VIADD R15, R10, 0x1de ;  /* 0x000001de0a0f7836 */ /* 0x000fe40000000000 */
[----:B------:R1:W-:Y:S01]  /*9bf70*/  @P2 STG.E desc[UR6][R22.64], R218 ;  /* 0x000000da16002986 */ /* 0x0003e2000c101906 */
[----:B----4-:R-:W-:-:S04]  /*9bf80*/  IMAD.WIDE R16, R146, 0x4, R8 ;  /* 0x0000000492107825 */ /* 0x010fc800078e0208 */
[----:B------:R-:W-:Y:S01]  /*9bf90*/  IMAD.WIDE R18, R144, 0x4, R2 ;  /* 0x0000000490127825 */ /* 0x000fe200078e0202 */
[----:B------:R-:W-:-:S03]  /*9bfa0*/  ISETP.GE.AND P0, PT, R15, UR5, PT ;  /* 0x000000050f007c0c */ /* 0x000fc6000bf06270 */
[----:B------:R-:W-:-:S04]  /*9bfb0*/  IMAD.WIDE R20, R144, 0x4, R4 ;  /* 0x0000000490147825 */ /* 0x000fc800078e0204 */
[----:B------:R-:W-:-:S04]  /*9bfc0*/  IMAD.WIDE R24, R144, 0x4, R6 ;  /* 0x0000000490187825 */ /* 0x000fc800078e0206 */
[----:B-1----:R-:W-:Y:S02]  /*9bfd0*/  IMAD.WIDE R22, R144, 0x4, R8 ;  /* 0x0000000490167825 */ /* 0x002fe400078e0208 */
[----:B------:R-:W4:Y:S01]  /*9bfe0*/  LDL.LU R144, [R1+0x2848] ;  /* 0x0028480001907983 */ /* 0x000f220000300800 */
[----:B------:R-:W-:-:S03]  /*9bff0*/  ISETP.LT.AND P1, PT, R14, UR4, !P1 ;  /* 0x000000040e007c0c */ /* 0x000fc6000cf21270 */
[----:B------:R1:W-:Y:S01]  /*9c000*/  @P4 STG.E desc[UR6][R16.64], R214 ;  /* 0x000000d610004986 */ /* 0x0003e2000c101906 */
[----:B------:R-:W-:-:S03]  /*9c010*/  ISETP.LT.AND P4, PT, R11, UR4, !P0 ;  /* 0x000000040b007c0c */ /* 0x000fc6000c781270 */
[----:B------:R1:W-:Y:S04]  /*9c020*/  @P6 STG.E desc[UR6][R18.64], R210 ;  /* 0x000000d212006986 */ /* 0x0003e8000c101906 */
[----:B------:R1:W-:Y:S01]  /*9c030*/  @P3 STG.E desc[UR6][R20.64], R206 ;  /* 0x000000ce14003986 */ /* 0x0003e2000c101906 */
[----:B------:R-:W-:-:S03]  /*9c040*/  ISETP.LT.AND P3, PT, R13, UR4, !P0 ;  /* 0x000000040d007c0c */ /* 0x000fc6000c761270 */
[----:B------:R3:W-:Y:S01]  /*9c050*/  @P5 STG.E desc[UR6][R24.64], R202 ;  /* 0x000000ca18005986 */ /* 0x0007e2000c101906 */
[----:B------:R-:W-:-:S03]  /*9c060*/  ISETP.LT.AND P5, PT, R12, UR4, !P0 ;  /* 0x000000040c007c0c */ /* 0x000fc6000c7a1270 */
[----:B------:R3:W-:Y:S01]  /*9c070*/  @P1 STG.E desc[UR6][R22.64], R198 ;  /* 0x000000c616001986 */ /* 0x0007e2000c101906 */
[----:B--2---:R-:W-:-:S04]  /*9c080*/  IMAD.WIDE R26, R143, 0x4, R2 ;  /* 0x000000048f1a7825 */ /* 0x004fc800078e0202 */
[----:B-1----:R-:W-:-:S04]  /*9c090*/  IMAD.WIDE R16, R143, 0x4, R4 ;  /* 0x000000048f107825 */ /* 0x002fc800078e0204 */
[----:B------:R-:W-:-:S04]  /*9c0a0*/  IMAD.WIDE R18, R143, 0x4, R6 ;  /* 0x000000048f127825 */ /* 0x000fc800078e0206 */
[----:B------:R-:W-:Y:S02]  /*9c0b0*/  IMAD.WIDE R20, R143, 0x4, R8 ;  /* 0x000000048f147825 */ /* 0x000fe400078e0208 */
[----:B------:R-:W2:Y:S04]  /*9c0c0*/  LDL.LU R143, [R1+0x2840] ;  /* 0x00284000018f7983 */ /* 0x000ea80000300800 */
[----:B------:R-:W-:Y:S04]  /*9c0d0*/  @P4 STG.E desc[UR6][R26.64], R227 ;  /* 0x000000e31a004986 */ /* 0x000fe8000c101906 */
[----:B------:R1:W-:Y:S04]  /*9c0e0*/  @P5 STG.E desc[UR6][R16.64], R223 ;  /* 0x000000df10005986 */ /* 0x0003e8000c101906 */
[----:B------:R1:W-:Y:S01]  /*9c0f0*/  @P3 STG.E desc[UR6][R18.64], R219 ;  /* 0x000000db12003986 */ /* 0x0003e2000c101906 */
[----:B---3--:R-:W-:-:S04]  /*9c100*/  IMAD.WIDE R24, R142, 0x4, R2 ;  /* 0x000000048e187825 */ /* 0x008fc800078e0202 */
[----:B------:R-:W-:-:S04]  /*9c110*/  IMAD.WIDE R22, R142, 0x4, R4 ;  /* 0x000000048e167825 */ /* 0x000fc800078e0204 */
[----:B-1----:R-:W-:-:S04]  /*9c120*/  IMAD.WIDE R16, R142, 0x4, R6 ;  /* 0x000000048e107825 */ /* 0x002fc800078e0206 */
[----:B------:R-:W-:Y:S02]  /*9c130*/  IMAD.WIDE R18, R142, 0x4, R8 ;  /* 0x000000048e127825 */ /* 0x000fe400078e0208 */
[----:B------:R-:W3:Y:S02]  /*9c140*/  LDL.LU R142, [R1+0x283c] ;  /* 0x00283c00018e7983 */ /* 0x000ee40000300800 */
[----:B------:R-:W-:Y:S01]  /*9c150*/  VIADD R0, R10, 0x1df ;  /* 0x000001df0a007836 */ /* 0x000fe20000000000 */
[----:B------:R-:W-:Y:S01]  /*9c160*/  ISETP.LT.AND P0, PT, R14, UR4, !P0 ;  /* 0x000000040e007c0c */ /* 0x000fe2000c701270 */
[----:B------:R-:W3:Y:S03]  /*9c170*/  LDL.LU R146, [R1+0x2834] ;  /* 0x0028340001927983 */ /* 0x000ee60000300800 */
[----:B------:R-:W-:-:S04]  /*9c180*/  ISETP.GE.AND P2, PT, R0, UR5, PT ;  /* 0x0000000500007c0c */ /* 0x000fc8000bf46270 */
[----:B------:R-:W-:Y:S01]  /*9c190*/  ISETP.LT.AND P6, PT, R11, UR4, !P2 ;  /* 0x000000040b007c0c */ /* 0x000fe2000d7c1270 */
[----:B------:R-:W-:Y:S01]  /*9c1a0*/  VIADD R0, R10, 0x1e0 ;  /* 0x000001e00a007836 */ /* 0x000fe20000000000 */
[----:B------:R-:W-:Y:S02]  /*9c1b0*/  ISETP.LT.AND P4, PT, R12, UR4, !P2 ;  /* 0x000000040c007c0c */ /* 0x000fe4000d781270 */
[----:B------:R-:W-:Y:S02]  /*9c1c0*/  ISETP.LT.AND P3, PT, R13, UR4, !P2 ;  /* 0x000000040d007c0c */ /* 0x000fe4000d761270 */
[----:B------:R-:W-:Y:S01]  /*9c1d0*/  ISETP.GE.AND P1, PT, R0, UR5, PT ;  /* 0x0000000500007c0c */ /* 0x000fe2000bf26270 */
[----:B------:R4:W-:Y:S01]  /*9c1e0*/  @P0 STG.E desc[UR6][R20.64], R215 ;  /* 0x000000d714000986 */ /* 0x0009e2000c101906 */
[----:B------:R-:W-:Y:S02]  /*9c1f0*/  ISETP.LT.AND P2, PT, R14, UR4, !P2 ;  /* 0x000000040e007c0c */ /* 0x000fe4000d741270 */
[----:B------:R-:W-:-:S03]  /*9c200*/  ISETP.LT.AND P5, PT, R11, UR4, !P1 ;  /* 0x000000040b007c0c */ /* 0x000fc6000cfa1270 */
[----:B------:R1:W-:Y:S01]  /*9c210*/  @P6 STG.E desc[UR6][R24.64], R211 ;  /* 0x000000d318006986 */ /* 0x0003e2000c101906 */
[----:B------:R-:W-:Y:S01]  /*9c220*/  ISETP.LT.AND P6, PT, R12, UR4, !P1 ;  /* 0x000000040c007c0c */ /* 0x000fe2000cfc1270 */
[----:B------:R-:W-:Y:S02]  /*9c230*/  VIADD R15, R10, 0x1e1 ;  /* 0x000001e10a0f7836 */ /* 0x000fe40000000000 */
[----:B------:R1:W-:Y:S04]  /*9c240*/  @P4 STG.E desc[UR6][R22.64], R207 ;  /* 0x000000cf16004986 */ /* 0x0003e8000c101906 */
[----:B------:R1:W-:Y:S01]  /*9c250*/  @P3 STG.E desc[UR6][R16.64], R203 ;  /* 0x000000cb10003986 */ /* 0x0003e2000c101906 */
[----:B------:R-:W-:Y:S02]  /*9c260*/  ISETP.GE.AND P0, PT, R15, UR5, PT ;  /* 0x000000050f007c0c */ /* 0x000fe4000bf06270 */
[----:B------:R-:W-:Y:S01]  /*9c270*/  ISETP.LT.AND P3, PT, R13, UR4, !P1 ;  /* 0x000000040d007c0c */ /* 0x000fe2000cf61270 */
[----:B------:R2:W-:Y:S01]  /*9c280*/  @P2 STG.E desc[UR6][R18.64], R199 ;  /* 0x000000c712002986 */ /* 0x0005e2000c101906 */
[----:B------:R-:W-:-:S02]  /*9c290*/  ISETP.LT.AND P1, PT, R14, UR4, !P1 ;  /* 0x000000040e007c0c */ /* 0x000fc4000cf21270 */
[----:B------:R-:W-:Y:S01]  /*9c2a0*/  ISETP.LT.AND P2, PT, R11, UR4, !P0 ;  /* 0x000000040b007c0c */ /* 0x000fe2000c741270 */
[----:B----4-:R-:W-:-:S04]  /*9c2b0*/  IMAD.WIDE R20, R144, 0x4, R2 ;  /* 0x0000000490147825 */ /* 0x010fc800078e0202 */
[----:B-1----:R-:W-:-:S04]  /*9c2c0*/  IMAD.WIDE R24, R144, 0x4, R4 ;  /* 0x0000000490187825 */ /* 0x002fc800078e0204 */
[----:B------:R-:W-:-:S04]  /*9c2d0*/  IMAD.WIDE R22, R144, 0x4, R6 ;  /* 0x0000000490167825 */ /* 0x000fc800078e0206 */
[----:B------:R-:W-:Y:S02]  /*9c2e0*/  IMAD.WIDE R16, R144, 0x4, R8 ;  /* 0x0000000490107825 */ /* 0x000fe400078e0208 */
[----:B------:R-:W4:Y:S04]  /*9c2f0*/  LDL.LU R144, [R1+0x2830] ;  /* 0x0028300001907983 */ /* 0x000f280000300800 */
[----:B------:R1:W-:Y:S04]  /*9c300*/  @P5 STG.E desc[UR6][R20.64], R192 ;  /* 0x000000c014005986 */ /* 0x0003e8000c101906 */
[----:B------:R1:W-:Y:S01]  /*9c310*/  @P6 STG.E desc[UR6][R24.64], R188 ;  /* 0x000000bc18006986 */ /* 0x0003e2000c101906 */
[----:B------:R-:W-:-:S03]  /*9c320*/  ISETP.LT.AND P6, PT, R12, UR4, !P0 ;  /* 0x000000040c007c0c */ /* 0x000fc6000c7c1270 */
[----:B------:R-:W-:Y:S04]  /*9c330*/  @P3 STG.E desc[UR6][R22.64], R184 ;  /* 0x000000b816003986 */ /* 0x000fe8000c101906 */
[----:B------:R3:W-:Y:S01]  /*9c340*/  @P1 STG.E desc[UR6][R16.64], R180 ;  /* 0x000000b410001986 */ /* 0x0007e2000c101906 */
[----:B--2---:R-:W-:-:S04]  /*9c350*/  IMAD.WIDE R18, R143, 0x4, R2 ;  /* 0x000000048f127825 */ /* 0x004fc800078e0202 */
[----:B-1----:R-:W-:-:S04]  /*9c360*/  IMAD.WIDE R20, R143, 0x4, R4 ;  /* 0x000000048f147825 */ /* 0x002fc800078e0204 */
[----:B------:R-:W-:-:S04]  /*9c370*/  IMAD.WIDE R24, R143, 0x4, R6 ;  /* 0x000000048f187825 */ /* 0x000fc800078e0206 */
[----:B------:R-:W-:Y:S02]  /*9c380*/  IMAD.WIDE R26, R143, 0x4, R8 ;  /* 0x000000048f1a7825 */ /* 0x000fe400078e0208 */
        /* <DEDUP_REMOVED lines=9> */
[----:B------:R-:W-:Y:S01]  /*9c420*/  VIADD R0, R10, 0x1e2 ;  /* 0x000001e20a007836 */ /* 0x000fe20000000000 */
[----:B------:R-:W-:-:S04]  /*9c430*/  ISETP.LT.AND P0, PT, R14, UR4, !P0 ;  /* 0x000000040e007c0c */ /* 0x000fc8000c701270 */
[----:B------:R-:W-:Y:S01]  /*9c440*/  ISETP.GE.AND P4, PT, R0, UR5, PT ;  /* 0x0000000500007c0c */ /* 0x000fe2000bf86270 */
[----:B------:R-:W-:-:S03]  /*9c450*/  VIADD R0, R10, 0x1e3 ;  /* 0x000001e30a007836 */ /* 0x000fc60000000000 */
[----:B------:R-:W-:Y:S02]  /*9c460*/  ISETP.LT.AND P1, PT, R11, UR4, !P4 ;  /* 0x000000040b007c0c */ /* 0x000fe4000e721270 */
[----:B------:R-:W-:Y:S01]  /*9c470*/  ISETP.GE.AND P3, PT, R0, UR5, PT ;  /* 0x0000000500007c0c */ /* 0x000fe2000bf66270 */
[----:B------:R1:W-:Y:S01]  /*9c480*/  @P5 STG.E desc[UR6][R24.64], R136 ;  /* 0x0000008818005986 */ /* 0x0003e2000c101906 */
[----:B------:R-:W-:-:S03]  /*9c490*/  ISETP.LT.AND P2, PT, R12, UR4, !P4 ;  /* 0x000000040c007c0c */ /* 0x000fc6000e741270 */
[----:B------:R1:W-:Y:S01]  /*9c4a0*/  @P0 STG.E desc[UR6][R26.64], R132 ;  /* 0x000000841a000986 */ /* 0x0003e2000c101906 */
[----:B------:R-:W-:Y:S02]  /*9c4b0*/  ISETP.LT.AND P0, PT, R13, UR4, !P4 ;  /* 0x000000040d007c0c */ /* 0x000fe4000e701270 */
[----:B------:R-:W-:Y:S02]  /*9c4c0*/  ISETP.LT.AND P4, PT, R14, UR4, !P4 ;  /* 0x000000040e007c0c */ /* 0x000fe4000e781270 */
[----:B------:R-:W-:Y:S02]  /*9c4d0*/  ISETP.LT.AND P6, PT, R11, UR4, !P3 ;  /* 0x000000040b007c0c */ /* 0x000fe4000dfc1270 */
[----:B------:R-:W-:Y:S01]  /*9c4e0*/  ISETP.LT.AND P5, PT, R12, UR4, !P3 ;  /* 0x000000040c007c0c */ /* 0x000fe2000dfa1270 */
[----:B------:R-:W-:Y:S01]  /*9c4f0*/  VIADD R0, R10, 0x1e4 ;  /* 0x000001e40a007836 */ /* 0x000fe20000000000 */
[----:B------:R4:W-:Y:S01]  /*9c500*/  @P1 STG.E desc[UR6][R16.64], R193 ;  /* 0x000000c110001986 */ /* 0x0009e2000c101906 */
[----:B-1----:R-:W-:-:S03]  /*9c510*/  IMAD.WIDE R24, R146, 0x4, R2 ;  /* 0x0000000492187825 */ /* 0x002fc600078e0202 */
[----:B------:R-:W-:Y:S01]  /*9c520*/  @P2 STG.E desc[UR6][R22.64], R189 ;  /* 0x000000bd16002986 */ /* 0x000fe2000c101906 */
[----:B------:R-:W-:Y:S01]  /*9c530*/  ISETP.GE.AND P1, PT, R0, UR5, PT ;  /* 0x0000000500007c0c */ /* 0x000fe2000bf26270 */
[----:B------:R-:W-:Y:S01]  /*9c540*/  IMAD.WIDE R26, R146, 0x4, R4 ;  /* 0x00000004921a7825 */ /* 0x000fe200078e0204 */
[----:B------:R-:W-:Y:S01]  /*9c550*/  ISETP.LT.AND P2, PT, R13, UR4, !P3 ;  /* 0x000000040d007c0c */ /* 0x000fe2000df41270 */
[----:B------:R1:W-:Y:S01]  /*9c560*/  @P0 STG.E desc[UR6][R18.64], R185 ;  /* 0x000000b912000986 */ /* 0x0003e2000c101906 */
[----:B------:R-:W-:-:S03]  /*9c570*/  ISETP.LT.AND P3, PT, R14, UR4, !P3 ;  /* 0x000000040e007c0c */ /* 0x000fc6000df61270 */
[----:B------:R1:W-:Y:S01]  /*9c580*/  @P4 STG.E desc[UR6][R20.64], R181 ;  /* 0x000000b514004986 */ /* 0x0003e2000c101906 */
[----:B------:R-:W-:-:S03]  /*9c590*/  ISETP.LT.AND P4, PT, R12, UR4, !P1 ;  /* 0x000000040c007c0c */ /* 0x000fc6000cf81270 */
[----:B------:R1:W-:Y:S01]  /*9c5a0*/  @P6 STG.E desc[UR6][R24.64], R177 ;  /* 0x000000b118006986 */ /* 0x0003e2000c101906 */
[----:B------:R-:W-:-:S03]  /*9c5b0*/  ISETP.LT.AND P6, PT, R11, UR4, !P1 ;  /* 0x000000040b007c0c */ /* 0x000fc6000cfc1270 */
[----:B------:R-:W-:Y:S01]  /*9c5c0*/  @P5 STG.E desc[UR6][R26.64], R173 ;  /* 0x000000ad1a005986 */ /* 0x000fe2000c101906 */
[----:B------:R-:W-:Y:S01]  /*9c5d0*/  ISETP.LT.AND P5, PT, R13, UR4, !P1 ;  /* 0x000000040d007c0c */ /* 0x000fe2000cfa1270 */
[----:B----4-:R-:W-:-:S04]  /*9c5e0*/  IMAD.WIDE R16, R146, 0x4, R6 ;  /* 0x0000000492107825 */ /* 0x010fc800078e0206 */
[----:B------:R-:W-:Y:S02]  /*9c5f0*/  VIADD R15, R10, 0x1e5 ;  /* 0x000001e50a0f7836 */ /* 0x000fe40000000000 */
[----:B-1----:R-:W-:Y:S01]  /*9c600*/  IMAD.WIDE R18, R146, 0x4, R8 ;  /* 0x0000000492127825 */ /* 0x002fe200078e0208 */
[----:B------:R1:W-:Y:S03]  /*9c610*/  @P2 STG.E desc[UR6][R16.64], R137 ;  /* 0x0000008910002986 */ /* 0x0003e6000c101906 */
[----:B------:R-:W-:Y:S01]  /*9c620*/  IMAD.WIDE R20, R144, 0x4, R2 ;  /* 0x0000000490147825 */ /* 0x000fe200078e0202 */
[----:B------:R-:W-:-:S03]  /*9c630*/  ISETP.GE.AND P0, PT, R15, UR5, PT ;  /* 0x000000050f007c0c */ /* 0x000fc6000bf06270 */
[C---:B------:R-:W-:Y:S01]  /*9c640*/  IMAD.WIDE R22, R144.reuse, 0x4, R4 ;  /* 0x0000000490167825 */ /* 0x040fe200078e0204 */
[----:B------:R4:W-:Y:S03]  /*9c650*/  @P3 STG.E desc[UR6][R18.64], R133 ;  /* 0x0000008512003986 */ /* 0x0009e6000c101906 */
[C---:B------:R-:W-:Y:S01]  /*9c660*/  IMAD.WIDE R24, R144.reuse, 0x4, R6 ;  /* 0x0000000490187825 */ /* 0x040fe200078e0206 */
[----:B------:R4:W-:Y:S03]  /*9c670*/  @P6 STG.E desc[UR6][R20.64], R194 ;  /* 0x000000c214006986 */ /* 0x0009e6000c101906 */
[----:B-1----:R-:W-:Y:S02]  /*9c680*/  IMAD.WIDE R16, R144, 0x4, R8 ;  /* 0x0000000490107825 */ /* 0x002fe400078e0208 */
[----:B------:R-:W3:Y:S01]  /*9c690*/  LDL.LU R144, [R1+0x2818] ;  /* 0x0028180001907983 */ /* 0x000ee20000300800 */
[----:B------:R-:W-:-:S02]  /*9c6a0*/  ISETP.LT.AND P1, PT, R14, UR4, !P1 ;  /* 0x000000040e007c0c */ /* 0x000fc4000cf21270 */
[----:B------:R-:W-:Y:S01]  /*9c6b0*/  ISETP.LT.AND P3, PT, R11, UR4, !P0 ;  /* 0x000000040b007c0c */ /* 0x000fe2000c761270 */
[----:B------:R1:W-:Y:S01]  /*9c6c0*/  @P4 STG.E desc[UR6][R22.64], R190 ;  /* 0x000000be16004986 */ /* 0x0003e2000c101906 */
[----:B------:R-:W-:-:S03]  /*9c6d0*/  ISETP.LT.AND P4, PT, R13, UR4, !P0 ;  /* 0x000000040d007c0c */ /* 0x000fc6000c781270 */
[----:B------:R3:W-:Y:S01]  /*9c6e0*/  @P5 STG.E desc[UR6][R24.64], R186 ;  /* 0x000000ba18005986 */ /* 0x0007e2000c101906 */
[----:B------:R-:W-:-:S05]  /*9c6f0*/  ISETP.LT.AND P5, PT, R12, UR4, !P0 ;  /* 0x000000040c007c0c */ /* 0x000fca000c7a1270 */
[----:B------:R3:W-:Y:S01]  /*9c700*/  @P1 STG.E desc[UR6][R16.64], R182 ;  /* 0x000000b610001986 */ /* 0x0007e2000c101906 */
[----:B--2---:R-:W-:-:S04]  /*9c710*/  IMAD.WIDE R26, R143, 0x4, R2 ;  /* 0x000000048f1a7825 */ /* 0x004fc800078e0202 */
[----:B----4-:R-:W-:-:S04]  /*9c720*/  IMAD.WIDE R18, R143, 0x4, R4 ;  /* 0x000000048f127825 */ /* 0x010fc800078e0204 */
[----:B------:R-:W-:-:S04]  /*9c730*/  IMAD.WIDE R20, R143, 0x4, R6 ;  /* 0x000000048f147825 */ /* 0x000fc800078e0206 */
[----:B-1----:R-:W-:Y:S02]  /*9c740*/  IMAD.WIDE R22, R143, 0x4, R8 ;  /* 0x000000048f167825 */ /* 0x002fe400078e0208 */
[----:B------:R-:W2:Y:S04]  /*9c750*/  LDL.LU R143, [R1+0x2810] ;  /* 0x00281000018f7983 */ /* 0x000ea80000300800 */
[----:B------:R-:W-:Y:S04]  /*9c760*/  @P3 STG.E desc[UR6][R26.64], R178 ;  /* 0x000000b21a003986 */ /* 0x000fe8000c101906 */
[----:B------:R1:W-:Y:S04]  /*9c770*/  @P5 STG.E desc[UR6][R18.64], R174 ;  /* 0x000000ae12005986 */ /* 0x0003e8000c101906 */
[----:B------:R4:W-:Y:S01]  /*9c780*/  @P4 STG.E desc[UR6][R20.64], R138 ;  /* 0x0000008a14004986 */ /* 0x0009e2000c101906 */
[----:B---3--:R-:W-:-:S04]  /*9c790*/  IMAD.WIDE R24, R142, 0x4, R2 ;  /* 0x000000048e187825 */ /* 0x008fc800078e0202 */
[----:B------:R-:W-:-:S04]  /*9c7a0*/  IMAD.WIDE R16, R142, 0x4, R4 ;  /* 0x000000048e107825 */ /* 0x000fc800078e0204 */
[----:B-1----:R-:W-:-:S04]  /*9c7b0*/  IMAD.WIDE R18, R142, 0x4, R6 ;  /* 0x000000048e127825 */ /* 0x002fc800078e0206 */
[----:B----4-:R-:W-:Y:S02]  /*9c7c0*/  IMAD.WIDE R20, R142, 0x4, R8 ;  /* 0x000000048e147825 */ /* 0x010fe400078e0208 */
[----:B------:R-:W3:Y:S02]  /*9c7d0*/  LDL.LU R142, [R1+0x280c] ;  /* 0x00280c00018e7983 */ /* 0x000ee40000300800 */
[----:B------:R-:W-:Y:S01]  /*9c7e0*/  VIADD R0, R10, 0x1e6 ;  /* 0x000001e60a007836 */ /* 0x000fe20000000000 */
[----:B------:R-:W-:Y:S01]  /*9c7f0*/  ISETP.LT.AND P0, PT, R14, UR4, !P0 ;  /* 0x000000040e007c0c */ /* 0x000fe2000c701270 */
[----:B------:R-:W-:Y:S01]  /*9c800*/  VIADD R15, R10, 0x1e8 ;  /* 0x000001e80a0f7836 */ /* 0x000fe20000000000 */
[----:B------:R-:W4:Y:S02]  /*9c810*/  LDL.LU R146, [R1+0x2808] ;  /* 0x0028080001927983 */ /* 0x000f240000300800 */
        /* <DEDUP_REMOVED lines=10> */
[----:B------:R-:W-:Y:S02]  /*9c8c0*/  ISETP.LT.AND P6, PT, R12, UR4, !P1 ;  /* 0x000000040c007c0c */ /* 0x000fe4000cfc1270 */
[----:B------:R-:W-:Y:S01]  /*9c8d0*/  ISETP.GE.AND P0, PT, R15, UR5, PT ;  /* 0x000000050f007c0c */ /* 0x000fe2000bf06270 */
[----:B------:R1:W-:Y:S04]  /*9c8e0*/  @P3 STG.E desc[UR6][R16.64], R191 ;  /* 0x000000bf10003986 */ /* 0x0003e8000c101906 */
[----:B------:R1:W-:Y:S01]  /*9c8f0*/  @P4 STG.E desc[UR6][R18.64], R187 ;  /* 0x000000bb12004986 */ /* 0x0003e2000c101906 */
[----:B------:R-:W-:Y:S02]  /*9c900*/  ISETP.LT.AND P4, PT, R13, UR4, !P1 ;  /* 0x000000040d007c0c */ /* 0x000fe4000cf81270 */
[----:B------:R-:W-:Y:S01]  /*9c910*/  ISETP.LT.AND P1, PT, R14, UR4, !P1 ;  /* 0x000000040e007c0c */ /* 0x000fe2000cf21270 */
[----:B------:R2:W-:Y:S01]  /*9c920*/  @P2 STG.E desc[UR6][R20.64], R183 ;  /* 0x000000b714002986 */ /* 0x0005e2000c101906 */
[----:B------:R-:W-:Y:S01]  /*9c930*/  ISETP.LT.AND P2, PT, R11, UR4, !P0 ;  /* 0x000000040b007c0c */ /* 0x000fe2000c741270 */
[----:B-1----:R-:W-:-:S04]  /*9c940*/  IMAD.WIDE R22, R144, 0x4, R2 ;  /* 0x0000000490167825 */ /* 0x002fc800078e0202 */
[----:B------:R-:W-:Y:S01]  /*9c950*/  IMAD.WIDE R24, R144, 0x4, R4 ;  /* 0x0000000490187825 */ /* 0x000fe200078e0204 */
[----:B------:R1:W-:Y:S04]  /*9c960*/  @P5 STG.E desc[UR6][R22.64], R179 ;  /* 0x000000b316005986 */ /* 0x0003e8000c101906 */
[----:B------:R1:W-:Y:S01]  /*9c970*/  @P6 STG.E desc[UR6][R24.64], R175 ;  /* 0x000000af18006986 */ /* 0x0003e2000c101906 */
[----:B------:R-:W-:Y:S01]  /*9c980*/  ISETP.LT.AND P6, PT, R12, UR4, !P0 ;  /* 0x000000040c007c0c */ /* 0x000fe2000c7c1270 */
[----:B------:R-:W-:-:S04]  /*9c990*/  IMAD.WIDE R16, R144, 0x4, R6 ;  /* 0x0000000490107825 */ /* 0x000fc800078e0206 */
[----:B------:R-:W-:Y:S01]  /*9c9a0*/  IMAD.WIDE R18, R144, 0x4, R8 ;  /* 0x0000000490127825 */ /* 0x000fe200078e0208 */
[----:B------:R3:W-:Y:S04]  /*9c9b0*/  @P4 STG.E desc[UR6][R16.64], R139 ;  /* 0x0000008b10004986 */ /* 0x0007e8000c101906 */
        /* <DEDUP_REMOVED lines=15> */
[----:B------:R-:W3:Y:S01]  /*9cab0*/  LDL.LU R144, [R1+0x27e8] ;  /* 0x0027e80001907983 */ /* 0x000ee20000300800 */
[----:B------:R-:W-:Y:S02]  /*9cac0*/  ISETP.LT.AND P0, PT, R14, UR4, !P0 ;  /* 0x000000040e007c0c */ /* 0x000fe4000c701270 */
[----:B------:R-:W-:Y:S01]  /*9cad0*/  ISETP.GE.AND P3, PT, R0, UR5, PT ;  /* 0x0000000500007c0c */ /* 0x000fe2000bf66270 */
[----:B------:R-:W-:-:S03]  /*9cae0*/  VIADD R0, R10, 0x1ea ;  /* 0x000001ea0a007836 */ /* 0x000fc60000000000 */
[----:B------:R-:W-:Y:S02]  /*9caf0*/  ISETP.LT.AND P1, PT, R11, UR4, !P3 ;  /* 0x000000040b007c0c */ /* 0x000fe4000df21270 */
[----:B------:R-:W-:Y:S02]  /*9cb00*/  ISETP.LT.AND P2, PT, R12, UR4, !P3 ;  /* 0x000000040c007c0c */ /* 0x000fe4000df41270 */
[----:B------:R-:W-:Y:S01]  /*9cb10*/  ISETP.GE.AND P4, PT, R0, UR5, PT ;  /* 0x0000000500007c0c */ /* 0x000fe2000bf86270 */
[----:B------:R4:W-:Y:S04]  /*9cb20*/  @P5 STG.E desc[UR6][R24.64], R120 ;  /* 0x0000007818005986 */ /* 0x0009e8000c101906 */
[----:B------:R1:W-:Y:S01]  /*9cb30*/  @P0 STG.E desc[UR6][R26.64], R116 ;  /* 0x000000741a000986 */ /* 0x0003e2000c101906 */
[----:B------:R-:W-:-:S02]  /*9cb40*/  ISETP.LT.AND P0, PT, R13, UR4, !P3 ;  /* 0x000000040d007c0c */ /* 0x000fc4000df01270 */
[----:B------:R-:W-:Y:S01]  /*9cb50*/  ISETP.LT.AND P3, PT, R14, UR4, !P3 ;  /* 0x000000040e007c0c */ /* 0x000fe2000df61270 */
[----:B------:R1:W-:Y:S01]  /*9cb60*/  @P1 STG.E desc[UR6][R16.64], R112 ;  /* 0x0000007010001986 */ /* 0x0003e2000c101906 */
[----:B------:R-:W-:Y:S02]  /*9cb70*/  ISETP.LT.AND P6, PT, R11, UR4, !P4 ;  /* 0x000000040b007c0c */ /* 0x000fe4000e7c1270 */
[----:B------:R-:W-:Y:S01]  /*9cb80*/  ISETP.LT.AND P5, PT, R12, UR4, !P4 ;  /* 0x000000040c007c0c */ /* 0x000fe2000e7a1270 */
[----:B------:R1:W-:Y:S01]  /*9cb90*/  @P2 STG.E desc[UR6][R18.64], R108 ;  /* 0x0000006c12002986 */ /* 0x0003e2000c101906 */
[----:B------:R-:W-:Y:S01]  /*9cba0*/  ISETP.LT.AND P2, PT, R13, UR4, !P4 ;  /* 0x000000040d007c0c */ /* 0x000fe2000e741270 */
[----:B------:R-:W-:Y:S02]  /*9cbb0*/  VIADD R0, R10, 0x1eb ;  /* 0x000001eb0a007836 */ /* 0x000fe40000000000 */
[----:B----4-:R-:W-:Y:S02]  /*9cbc0*/  IMAD.WIDE R24, R146, 0x4, R2 ;  /* 0x0000000492187825 */ /* 0x010fe400078e0202 */
[----:B------:R2:W-:Y:S01]  /*9cbd0*/  @P0 STG.E desc[UR6][R20.64], R104 ;  /* 0x0000006814000986 */ /* 0x0005e2000c101906 */
[----:B------:R-:W-:Y:S01]  /*9cbe0*/  ISETP.GE.AND P1, PT, R0, UR5, PT ;  /* 0x0000000500007c0c */ /* 0x000fe2000bf26270 */
[----:B-1----:R-:W-:Y:S01]  /*9cbf0*/  IMAD.WIDE R26, R146, 0x4, R4 ;  /* 0x00000004921a7825 */ /* 0x002fe200078e0204 */
[----:B------:R-:W-:Y:S01]  /*9cc00*/  ISETP.LT.AND P4, PT, R14, UR4, !P4 ;  /* 0x000000040e007c0c */ /* 0x000fe2000e781270 */
[----:B------:R1:W-:Y:S02]  /*9cc10*/  @P3 STG.E desc[UR6][R22.64], R100 ;  /* 0x0000006416003986 */ /* 0x0003e4000c101906 */
[----:B------:R-:W-:-:S02]  /*9cc20*/  IMAD.WIDE R16, R146, 0x4, R6 ;  /* 0x0000000492107825 */ /* 0x000fc400078e0206 */
[----:B------:R4:W-:Y:S01]  /*9cc30*/  @P6 STG.E desc[UR6][R24.64], R129 ;  /* 0x0000008118006986 */ /* 0x0009e2000c101906 */
[----:B------:R-:W-:Y:S02]  /*9cc40*/  ISETP.LT.AND P6, PT, R11, UR4, !P1 ;  /* 0x000000040b007c0c */ /* 0x000fe4000cfc1270 */
[----:B------:R-:W-:Y:S01]  /*9cc50*/  ISETP.LT.AND P3, PT, R12, UR4, !P1 ;  /* 0x000000040c007c0c */ /* 0x000fe2000cf61270 */
[----:B------:R-:W-:Y:S04]  /*9cc60*/  @P5 STG.E desc[UR6][R26.64], R125 ;  /* 0x0000007d1a005986 */ /* 0x000fe8000c101906 */
[----:B------:R4:W-:Y:S01]  /*9cc70*/  @P2 STG.E desc[UR6][R16.64], R121 ;  /* 0x0000007910002986 */ /* 0x0009e2000c101906 */
[----:B------:R-:W-:-:S05]  /*9cc80*/  IMAD.WIDE R18, R146, 0x4, R8 ;  /* 0x0000000492127825 */ /* 0x000fca00078e0208 */
[----:B------:R3:W-:Y:S01]  /*9cc90*/  @P4 STG.E desc[UR6][R18.64], R117 ;  /* 0x0000007512004986 */ /* 0x0007e2000c101906 */
[----:B--2---:R-:W-:-:S04]  /*9cca0*/  IMAD.WIDE R20, R143, 0x4, R2 ;  /* 0x000000048f147825 */ /* 0x004fc800078e0202 */
[----:B-1----:R-:W-:-:S04]  /*9ccb0*/  IMAD.WIDE R22, R143, 0x4, R4 ;  /* 0x000000048f167825 */ /* 0x002fc800078e0204 */
[----:B----4-:R-:W-:-:S04]  /*9ccc0*/  IMAD.WIDE R24, R143, 0x4, R6 ;  /* 0x000000048f187825 */ /* 0x010fc800078e0206 */
[----:B------:R-:W-:Y:S02]  /*9ccd0*/  IMAD.WIDE R16, R143, 0x4, R8 ;  /* 0x000000048f107825 */ /* 0x000fe400078e0208 */
[----:B------:R-:W2:Y:S04]  /*9cce0*/  LDL.LU R143, [R1+0x27e4] ;  /* 0x0027e400018f7983 */ /* 0x000ea80000300800 */
[----:B------:R1:W-:Y:S04]  /*9ccf0*/  @P6 STG.E desc[UR6][R20.64], R113 ;  /* 0x0000007114006986 */ /* 0x0003e8000c101906 */
[----:B------:R4:W-:Y:S01]  /*9cd00*/  @P3 STG.E desc[UR6][R22.64], R109 ;  /* 0x0000006d16003986 */ /* 0x0009e2000c101906 */
[----:B---3--:R-:W-:-:S04]  /*9cd10*/  IMAD.WIDE R26, R142, 0x4, R2 ;  /* 0x000000048e1a7825 */ /* 0x008fc800078e0202 */
[----:B------:R-:W-:-:S04]  /*9cd20*/  IMAD.WIDE R18, R142, 0x4, R4 ;  /* 0x000000048e127825 */ /* 0x000fc800078e0204 */
[----:B-1----:R-:W-:-:S04]  /*9cd30*/  IMAD.WIDE R20, R142, 0x4, R6 ;  /* 0x000000048e147825 */ /* 0x002fc800078e0206 */
[----:B----4-:R-:W-:Y:S02]  /*9cd40*/  IMAD.WIDE R22, R142, 0x4, R8 ;  /* 0x000000048e167825 */ /* 0x010fe400078e0208 */
[----:B------:R-:W3:Y:S01]  /*9cd50*/  LDL.LU R142, [R1+0x27e0] ;  /* 0x0027e000018e7983 */ /* 0x000ee20000300800 */
[----:B------:R-:W-:Y:S01]  /*9cd60*/  ISETP.LT.AND P5, PT, R13, UR4, !P1 ;  /* 0x000000040d007c0c */ /* 0x000fe2000cfa1270 */
[----:B------:R-:W-:Y:S01]  /*9cd70*/  VIADD R15, R10, 0x1ec ;  /* 0x000001ec0a0f7836 */ /* 0x000fe20000000000 */
[----:B------:R-:W-:-:S04]  /*9cd80*/  ISETP.LT.AND P1, PT, R14, UR4, !P1 ;  /* 0x000000040e007c0c */ /* 0x000fc8000cf21270 */
[----:B------:R-:W-:-:S04]  /*9cd90*/  ISETP.GE.AND P0, PT, R15, UR5, PT ;  /* 0x000000050f007c0c */ /* 0x000fc8000bf06270 */
[----:B------:R-:W-:-:S03]  /*9cda0*/  ISETP.LT.AND P4, PT, R11, UR4, !P0 ;  /* 0x000000040b007c0c */ /* 0x000fc6000c781270 */
[----:B------:R1:W-:Y:S01]  /*9cdb0*/  @P5 STG.E desc[UR6][R24.64], R105 ;  /* 0x0000006918005986 */ /* 0x0003e2000c101906 */
[----:B------:R-:W-:Y:S02]  /*9cdc0*/  ISETP.LT.AND P5, PT, R12, UR4, !P0 ;  /* 0x000000040c007c0c */ /* 0x000fe4000c7a1270 */
[----:B------:R-:W-:Y:S01]  /*9cdd0*/  ISETP.LT.AND P3, PT, R13, UR4, !P0 ;  /* 0x000000040d007c0c */ /* 0x000fe2000c761270 */
[----:B------:R-:W-:Y:S01]  /*9cde0*/  VIADD R0, R10, 0x1ed ;  /* 0x000001ed0a007836 */ /* 0x000fe20000000000 */
[----:B------:R4:W-:Y:S01]  /*9cdf0*/  @P1 STG.E desc[UR6][R16.64], R101 ;  /* 0x0000006510001986 */ /* 0x0009e2000c101906 */
[----:B------:R-:W-:-:S03]  /*9ce00*/  ISETP.LT.AND P0, PT, R14, UR4, !P0 ;  /* 0x000000040e007c0c */ /* 0x000fc6000c701270 */
[----:B------:R-:W-:Y:S01]  /*9ce10*/  ISETP.GE.AND P2, PT, R0, UR5, PT ;  /* 0x0000000500007c0c */ /* 0x000fe2000bf46270 */
[----:B------:R-:W-:Y:S03]  /*9ce20*/  @P4 STG.E desc[UR6][R26.64], R130 ;  /* 0x000000821a004986 */ /* 0x000fe6000c101906 */
[----:B------:R-:W-:Y:S01]  /*9ce30*/  ISETP.LT.AND P6, PT, R11, UR4, !P2 ;  /* 0x000000040b007c0c */ /* 0x000fe2000d7c1270 */
[----:B------:R4:W-:Y:S01]  /*9ce40*/  @P5 STG.E desc[UR6][R18.64], R126 ;  /* 0x0000007e12005986 */ /* 0x0009e2000c101906 */
[----:B------:R-:W-:-:S03]  /*9ce50*/  ISETP.LT.AND P4, PT, R12, UR4, !P2 ;  /* 0x000000040c007c0c */ /* 0x000fc6000d781270 */
[----:B------:R4:W-:Y:S01]  /*9ce60*/  @P3 STG.E desc[UR6][R20.64], R122 ;  /* 0x0000007a14003986 */ /* 0x0009e2000c101906 */
[----:B------:R-:W-:Y:S01]  /*9ce70*/  ISETP.LT.AND P3, PT, R13, UR4, !P2 ;  /* 0x000000040d007c0c */ /* 0x000fe2000d761270 */
[----:B------:R-:W-:Y:S02]  /*9ce80*/  VIADD R0, R10, 0x1ee ;  /* 0x000001ee0a007836 */ /* 0x000fe40000000000 */
[----:B-1----:R-:W-:-:S04]  /*9ce90*/  IMAD.WIDE R24, R144, 0x4, R2 ;  /* 0x0000000490187825 */ /* 0x002fc800078e0202 */
[----:B----4-:R-:W-:-:S04]  /*9cea0*/  IMAD.WIDE R16, R144, 0x4, R4 ;  /* 0x0000000490107825 */ /* 0x010fc800078e0204 */
[----:B------:R-:W-:-:S04]  /*9ceb0*/  IMAD.WIDE R18, R144, 0x4, R6 ;  /* 0x0000000490127825 */ /* 0x000fc800078e0206 */
[----:B------:R-:W-:Y:S02]  /*9cec0*/  IMAD.WIDE R20, R144, 0x4, R8 ;  /* 0x0000000490147825 */ /* 0x000fe400078e0208 */
[----:B------:R-:W4:Y:S01]  /*9ced0*/  LDL.LU R144, [R1+0x27dc] ;  /* 0x0027dc0001907983 */ /* 0x000f220000300800 */
[----:B------:R-:W-:Y:S02]  /*9cee0*/  ISETP.GE.AND P1, PT, R0, UR5, PT ;  /* 0x0000000500007c0c */ /* 0x000fe4000bf26270 */
[----:B------:R-:W-:Y:S01]  /*9cef0*/  ISETP.LT.AND P2, PT, R14, UR4, !P2 ;  /* 0x000000040e007c0c */ /* 0x000fe2000d741270 */
[----:B------:R2:W-:Y:S01]  /*9cf00*/  @P0 STG.E desc[UR6][R22.64], R118 ;  /* 0x0000007616000986 */ /* 0x0005e2000c101906 */
[----:B------:R-:W-:-:S03]  /*9cf10*/  ISETP.LT.AND P5, PT, R11, UR4, !P1 ;  /* 0x000000040b007c0c */ /* 0x000fc6000cfa1270 */
[----:B------:R1:W-:Y:S01]  /*9cf20*/  @P6 STG.E desc[UR6][R24.64], R114 ;  /* 0x0000007218006986 */ /* 0x0003e2000c101906 */
[----:B------:R-:W-:-:S03]  /*9cf30*/  ISETP.LT.AND P6, PT, R12, UR4, !P1 ;  /* 0x000000040c007c0c */ /* 0x000fc6000cfc1270 */
[----:B------:R1:W-:Y:S04]  /*9cf40*/  @P4 STG.E desc[UR6][R16.64], R110 ;  /* 0x0000006e10004986 */ /* 0x0003e8000c101906 */
        /* <DEDUP_REMOVED lines=15> */
[----:B------:R-:W-:-:S04]  /*9d040*/  ISETP.LT.AND P3, PT, R13, UR4, !P1 ;  /* 0x000000040d007c0c */ /* 0x000fc8000cf61270 */
[----:B------:R-:W-:Y:S02]  /*9d050*/  ISETP.GE.AND P0, PT, R15, UR5, PT ;  /* 0x000000050f007c0c */ /* 0x000fe4000bf06270 */
[----:B------:R-:W-:Y:S02]  /*9d060*/  ISETP.LT.AND P1, PT, R14, UR4, !P1 ;  /* 0x000000040e007c0c */ /* 0x000fe4000cf21270 */
[----:B------:R-:W-:Y:S02]  /*9d070*/  ISETP.LT.AND P2, PT, R11, UR4, !P0 ;  /* 0x000000040b007c0c */ /* 0x000fe4000c741270 */
[----:B------:R-:W-:Y:S01]  /*9d080*/  ISETP.LT.AND P5, PT, R12, UR4, !P0 ;  /* 0x000000040c007c0c */ /* 0x000fe2000c7a1270 */
[----:B------:R-:W-:Y:S01]  /*9d090*/  VIADD R0, R10, 0x1f0 ;  /* 0x000001f00a007836 */ /* 0x000fe20000000000 */
[----:B------:R-:W-:Y:S01]  /*9d0a0*/  ISETP.LT.AND P6, PT, R13, UR4, !P0 ;  /* 0x000000040d007c0c */ /* 0x000fe2000c7c1270 */
[----:B------:R4:W-:Y:S03]  /*9d0b0*/  @P3 STG.E desc[UR6][R16.64], R123 ;  /* 0x0000007b10003986 */ /* 0x0009e6000c101906 */
[----:B------:R-:W-:-:S02]  /*9d0c0*/  ISETP.GE.AND P4, PT, R0, UR5, PT ;  /* 0x0000000500007c0c */ /* 0x000fc4000bf86270 */
[----:B------:R-:W-:Y:S01]  /*9d0d0*/  ISETP.LT.AND P0, PT, R14, UR4, !P0 ;  /* 0x000000040e007c0c */ /* 0x000fe2000c701270 */
[----:B------:R1:W-:Y:S01]  /*9d0e0*/  @P1 STG.E desc[UR6][R18.64], R119 ;  /* 0x0000007712001986 */ /* 0x0003e2000c101906 */
[----:B------:R-:W-:-:S03]  /*9d0f0*/  ISETP.LT.AND P1, PT, R11, UR4, !P4 ;  /* 0x000000040b007c0c */ /* 0x000fc6000e721270 */
[----:B------:R1:W-:Y:S01]  /*9d100*/  @P2 STG.E desc[UR6][R26.64], R115 ;  /* 0x000000731a002986 */ /* 0x0003e2000c101906 */
[----:B------:R-:W-:-:S03]  /*9d110*/  ISETP.LT.AND P2, PT, R13, UR4, !P4 ;  /* 0x000000040d007c0c */ /* 0x000fc6000e741270 */
[----:B------:R1:W-:Y:S01]  /*9d120*/  @P5 STG.E desc[UR6][R20.64], R111 ;  /* 0x0000006f14005986 */ /* 0x0003e2000c101906 */
[----:B------:R-:W-:Y:S01]  /*9d130*/  ISETP.LT.AND P5, PT, R12, UR4, !P4 ;  /* 0x000000040c007c0c */ /* 0x000fe2000e7a1270 */
[----:B------:R-:W-:Y:S02]  /*9d140*/  VIADD R0, R10, 0x1f1 ;  /* 0x000001f10a007836 */ /* 0x000fe40000000000 */
[----:B----4-:R-:W-:-:S03]  /*9d150*/  IMAD.WIDE R16, R144, 0x4, R2 ;  /* 0x0000000490107825 */ /* 0x010fc600078e0202 */
[----:B------:R-:W-:Y:S01]  /*9d160*/  ISETP.GE.AND P3, PT, R0, UR5, PT ;  /* 0x0000000500007c0c */ /* 0x000fe2000bf66270 */
[----:B-1----:R-:W-:-:S04]  /*9d170*/  IMAD.WIDE R18, R144, 0x4, R4 ;  /* 0x0000000490127825 */ /* 0x002fc800078e0204 */
[----:B------:R-:W-:-:S04]  /*9d180*/  IMAD.WIDE R26, R144, 0x4, R6 ;  /* 0x00000004901a7825 */ /* 0x000fc800078e0206 */
[----:B------:R-:W-:Y:S02]  /*9d190*/  IMAD.WIDE R20, R144, 0x4, R8 ;  /* 0x0000000490147825 */ /* 0x000fe400078e0208 */
[----:B------:R-:W4:Y:S01]  /*9d1a0*/  LDL.LU R144, [R1+0x27c8] ;  /* 0x0027c80001907983 */ /* 0x000f220000300800 */
[----:B------:R-:W-:-:S03]  /*9d1b0*/  ISETP.LT.AND P4, PT, R14, UR4, !P4 ;  /* 0x000000040e007c0c */ /* 0x000fc6000e781270 */
[----:B------:R2:W-:Y:S01]  /*9d1c0*/  @P6 STG.E desc[UR6][R22.64], R107 ;  /* 0x0000006b16006986 */ /* 0x0005e2000c101906 */
[----:B------:R-:W-:-:S03]  /*9d1d0*/  ISETP.LT.AND P6, PT, R12, UR4, !P3 ;  /* 0x000000040c007c0c */ /* 0x000fc6000dfc1270 */
[----:B------:R1:W-:Y:S01]  /*9d1e0*/  @P0 STG.E desc[UR6][R24.64], R103 ;  /* 0x0000006718000986 */ /* 0x0003e2000c101906 */
[----:B------:R-:W-:-:S03]  /*9d1f0*/  ISETP.LT.AND P0, PT, R11, UR4, !P3 ;  /* 0x000000040b007c0c */ /* 0x000fc6000df01270 */
[----:B------:R1:W-:Y:S04]  /*9d200*/  @P1 STG.E desc[UR6][R16.64], R96 ;  /* 0x0000006010001986 */ /* 0x0003e8000c101906 */
[----:B------:R1:W-:Y:S04]  /*9d210*/  @P5 STG.E desc[UR6][R18.64], R92 ;  /* 0x0000005c12005986 */ /* 0x0003e8000c101906 */
        /* <DEDUP_REMOVED lines=8> */
[----:B------:R1:W-:Y:S04]  /*9d2a0*/  @P0 STG.E desc[UR6][R22.64], R64 ;  /* 0x0000004016000986 */ /* 0x0003e8000c101906 */
[----:B------:R-:W-:Y:S04]  /*9d2b0*/  @P6 STG.E desc[UR6][R24.64], R32 ;  /* 0x0000002018006986 */ /* 0x000fe8000c101906 */
        /* <DEDUP_REMOVED lines=17> */
[----:B------:R-:W-:Y:S01]  /*9d3d0*/  @P5 STG.E desc[UR6][R26.64], R97 ;  /* 0x000000611a005986 */ /* 0x000fe2000c101906 */
[----:B------:R-:W-:Y:S01]  /*9d3e0*/  ISETP.LT.AND P5, PT, R12, UR4, !P0 ;  /* 0x000000040c007c0c */ /* 0x000fe2000c7a1270 */
[----:B------:R-:W-:Y:S02]  /*9d3f0*/  VIADD R0, R10, 0x1f4 ;  /* 0x000001f40a007836 */ /* 0x000fe40000000000 */
[----:B------:R1:W-:Y:S04]  /*9d400*/  @P6 STG.E desc[UR6][R20.64], R93 ;  /* 0x0000005d14006986 */ /* 0x0003e8000c101906 */
[----:B------:R1:W-:Y:S01]  /*9d410*/  @P4 STG.E desc[UR6][R22.64], R89 ;  /* 0x0000005916004986 */ /* 0x0003e2000c101906 */
[----:B----4-:R-:W-:-:S04]  /*9d420*/  IMAD.WIDE R18, R144, 0x4, R2 ;  /* 0x0000000490127825 */ /* 0x010fc800078e0202 */
[----:B------:R-:W-:-:S04]  /*9d430*/  IMAD.WIDE R24, R144, 0x4, R4 ;  /* 0x0000000490187825 */ /* 0x000fc800078e0204 */
[----:B-1----:R-:W-:-:S04]  /*9d440*/  IMAD.WIDE R20, R144, 0x4, R6 ;  /* 0x0000000490147825 */ /* 0x002fc800078e0206 */
        /* <DEDUP_REMOVED lines=8> */
[----:B------:R1:W-:Y:S01]  /*9d4d0*/  @P5 STG.E desc[UR6][R24.64], R33 ;  /* 0x0000002118005986 */ /* 0x0003e2000c101906 */
[----:B------:R-:W-:-:S03]  /*9d4e0*/  ISETP.LT.AND P5, PT, R11, UR4, !P1 ;  /* 0x000000040b007c0c */ /* 0x000fc6000cfa1270 */
[----:B------:R3:W-:Y:S04]  /*9d4f0*/  @P6 STG.E desc[UR6][R20.64], R45 ;  /* 0x0000002d14006986 */ /* 0x0007e8000c101906 */
[----:B------:R-:W-:Y:S01]  /*9d500*/  @P0 STG.E desc[UR6][R22.64], R49 ;  /* 0x0000003116000986 */ /* 0x000fe2000c101906 */
        /* <DEDUP_REMOVED lines=8> */
[----:B-1----:R-:W-:-:S04]  /*9d590*/  IMAD.WIDE R16, R142, 0x4, R4 ;  /* 0x000000048e107825 */ /* 0x002fc800078e0204 */
[----:B------:R-:W-:-:S04]  /*9d5a0*/  IMAD.WIDE R18, R142, 0x4, R6 ;  /* 0x000000048e127825 */ /* 0x000fc800078e0206 */
[----:B------:R-:W-:Y:S02]  /*9d5b0*/  IMAD.WIDE R22, R142, 0x4, R8 ;  /* 0x000000048e167825 */ /* 0x000fe400078e0208 */
[----:B------:R-:W3:Y:S01]  /*9d5c0*/  LDL.LU R142, [R1+0x27a4] ;  /* 0x0027a400018e7983 */ /* 0x000ee20000300800 */
[----:B------:R-:W-:Y:S01]  /*9d5d0*/  ISETP.LT.AND P3, PT, R13, UR4, !P1 ;  /* 0x000000040d007c0c */ /* 0x000fe2000cf61270 */
[----:B------:R-:W-:Y:S01]  /*9d5e0*/  VIADD R0, R10, 0x1f5 ;  /* 0x000001f50a007836 */ /* 0x000fe20000000000 */
[----:B------:R-:W-:-:S04]  /*9d5f0*/  ISETP.LT.AND P1, PT, R14, UR4, !P1 ;  /* 0x000000040e007c0c */ /* 0x000fc8000cf21270 */
[----:B------:R-:W-:-:S04]  /*9d600*/  ISETP.GE.AND P4, PT, R0, UR5, PT ;  /* 0x0000000500007c0c */ /* 0x000fc8000bf86270 */
[----:B------:R-:W-:Y:S02]  /*9d610*/  ISETP.LT.AND P0, PT, R11, UR4, !P4 ;  /* 0x000000040b007c0c */ /* 0x000fe4000e701270 */
[----:B------:R-:W-:Y:S01]  /*9d620*/  ISETP.LT.AND P2, PT, R12, UR4, !P4 ;  /* 0x000000040c007c0c */ /* 0x000fe2000e741270 */
[----:B------:R4:W-:Y:S01]  /*9d630*/  @P3 STG.E desc[UR6][R24.64], R90 ;  /* 0x0000005a18003986 */ /* 0x0009e2000c101906 */
[----:B------:R-:W-:Y:S01]  /*9d640*/  ISETP.LT.AND P3, PT, R13, UR4, !P4 ;  /* 0x000000040d007c0c */ /* 0x000fe2000e761270 */
[----:B------:R-:W-:Y:S01]  /*9d650*/  VIADD R0, R10, 0x1f6 ;  /* 0x000001f60a007836 */ /* 0x000fe20000000000 */
[----:B------:R-:W-:Y:S01]  /*9d660*/  ISETP.LT.AND P4, PT, R14, UR4, !P4 ;  /* 0x000000040e007c0c */ /* 0x000fe2000e781270 */
[----:B------:R-:W-:Y:S03]  /*9d670*/  @P1 STG.E desc[UR6][R26.64], R74 ;  /* 0x0000004a1a001986 */ /* 0x000fe6000c101906 */
[----:B------:R-:W-:-:S03]  /*9d680*/  ISETP.GE.AND P6, PT, R0, UR5, PT ;  /* 0x0000000500007c0c */ /* 0x000fc6000bfc6270 */
[----:B------:R1:W-:Y:S01]  /*9d690*/  @P0 STG.E desc[UR6][R20.64], R66 ;  /* 0x0000004214000986 */ /* 0x0003e2000c101906 */
[----:B------:R-:W-:-:S03]  /*9d6a0*/  ISETP.LT.AND P5, PT, R11, UR4, !P6 ;  /* 0x000000040b007c0c */ /* 0x000fc6000f7a1270 */
[----:B------:R1:W-:Y:S01]  /*9d6b0*/  @P2 STG.E desc[UR6][R16.64], R34 ;  /* 0x0000002210002986 */ /* 0x0003e2000c101906 */
[----:B------:R-:W-:-:S03]  /*9d6c0*/  ISETP.LT.AND P2, PT, R12, UR4, !P6 ;  /* 0x000000040c007c0c */ /* 0x000fc6000f741270 */
[----:B------:R2:W-:Y:S01]  /*9d6d0*/  @P3 STG.E desc[UR6][R18.64], R46 ;  /* 0x0000002e12003986 */ /* 0x0005e2000c101906 */
[----:B------:R-:W-:Y:S01]  /*9d6e0*/  ISETP.LT.AND P3, PT, R13, UR4, !P6 ;  /* 0x000000040d007c0c */ /* 0x000fe2000f761270 */
[----:B------:R-:W-:Y:S02]  /*9d6f0*/  VIADD R15, R10, 0x1f7 ;  /* 0x000001f70a0f7836 */ /* 0x000fe40000000000 */
[----:B----4-:R-:W-:-:S04]  /*9d700*/  IMAD.WIDE R24, R144, 0x4, R2 ;  /* 0x0000000490187825 */ /* 0x010fc800078e0202 */
[----:B-1----:R-:W-:-:S04]  /*9d710*/  IMAD.WIDE R20, R144, 0x4, R4 ;  /* 0x0000000490147825 */ /* 0x002fc800078e0204 */
[----:B------:R-:W-:-:S04]  /*9d720*/  IMAD.WIDE R16, R144, 0x4, R6 ;  /* 0x0000000490107825 */ /* 0x000fc800078e0206 */
[----:B------:R-:W-:Y:S02]  /*9d730*/  IMAD.WIDE R26, R144, 0x4, R8 ;  /* 0x00000004901a7825 */ /* 0x000fe400078e0208 */
[----:B------:R-:W4:Y:S01]  /*9d740*/  LDL.LU R144, [R1+0x279c] ;  /* 0x00279c0001907983 */ /* 0x000f220000300800 */
[----:B------:R-:W-:Y:S02]  /*9d750*/  ISETP.GE.AND P1, PT, R15, UR5, PT ;  /* 0x000000050f007c0c */ /* 0x000fe4000bf26270 */
[----:B------:R-:W-:Y:S01]  /*9d760*/  ISETP.LT.AND P6, PT, R14, UR4, !P6 ;  /* 0x000000040e007c0c */ /* 0x000fe2000f7c1270 */
[----:B------:R1:W-:Y:S01]  /*9d770*/  @P4 STG.E desc[UR6][R22.64], R50 ;  /* 0x0000003216004986 */ /* 0x0003e2000c101906 */
[----:B------:R-:W-:-:S03]  /*9d780*/  ISETP.LT.AND P4, PT, R12, UR4, !P1 ;  /* 0x000000040c007c0c */ /* 0x000fc6000cf81270 */
[----:B------:R-:W-:Y:S01]  /*9d790*/  @P5 STG.E desc[UR6][R24.64], R99 ;  /* 0x0000006318005986 */ /* 0x000fe2000c101906 */
[----:B------:R-:W-:-:S03]  /*9d7a0*/  ISETP.LT.AND P5, PT, R11, UR4, !P1 ;  /* 0x000000040b007c0c */ /* 0x000fc6000cfa1270 */
[----:B------:R1:W-:Y:S04]  /*9d7b0*/  @P2 STG.E desc[UR6][R20.64], R95 ;  /* 0x0000005f14002986 */ /* 0x0003e8000c101906 */
        /* <DEDUP_REMOVED lines=13> */
[----:B------:R-:W3:Y:S02]  /*9d890*/  LDL.LU R142, [R1+0x2790] ;  /* 0x00279000018e7983 */ /* 0x000ee40000300800 */
[----:B------:R-:W-:Y:S01]  /*9d8a0*/  VIADD R0, R10, 0x1f8 ;  /* 0x000001f80a007836 */ /* 0x000fe20000000000 */
[----:B------:R-:W-:Y:S01]  /*9d8b0*/  ISETP.LT.AND P3, PT, R13, UR4, !P1 ;  /* 0x000000040d007c0c */ /* 0x000fe2000cf61270 */
[----:B------:R-:W3:Y:S03]  /*9d8c0*/  LDL.LU R146, [R1+0x2788] ;  /* 0x0027880001927983 */ /* 0x000ee60000300800 */
[----:B------:R-:W-:Y:S02]  /*9d8d0*/  ISETP.GE.AND P0, PT, R0, UR5, PT ;  /* 0x0000000500007c0c */ /* 0x000fe4000bf06270 */
[----:B------:R-:W-:-:S02]  /*9d8e0*/  ISETP.LT.AND P1, PT, R14, UR4, !P1 ;  /* 0x000000040e007c0c */ /* 0x000fc4000cf21270 */
[----:B------:R-:W-:Y:S02]  /*9d8f0*/  ISETP.LT.AND P5, PT, R11, UR4, !P0 ;  /* 0x000000040b007c0c */ /* 0x000fe4000c7a1270 */
[----:B------:R-:W-:Y:S01]  /*9d900*/  ISETP.LT.AND P6, PT, R12, UR4, !P0 ;  /* 0x000000040c007c0c */ /* 0x000fe2000c7c1270 */
[----:B------:R-:W-:Y:S01]  /*9d910*/  VIADD R0, R10, 0x1f9 ;  /* 0x000001f90a007836 */ /* 0x000fe20000000000 */
[----:B------:R-:W-:Y:S01]  /*9d920*/  ISETP.LT.AND P4, PT, R13, UR4, !P0 ;  /* 0x000000040d007c0c */ /* 0x000fe2000c781270 */
[----:B------:R-:W-:Y:S03]  /*9d930*/  @P3 STG.E desc[UR6][R20.64], R47 ;  /* 0x0000002f14003986 */ /* 0x000fe6000c101906 */
[----:B------:R-:W-:Y:S02]  /*9d940*/  ISETP.GE.AND P2, PT, R0, UR5, PT ;  /* 0x0000000500007c0c */ /* 0x000fe4000bf46270 */
        /* <DEDUP_REMOVED lines=10> */
[----:B------:R-:W-:-:S04]  /*9d9f0*/  IMAD.WIDE R20, R144, 0x4, R4 ;  /* 0x0000000490147825 */ /* 0x000fc800078e0204 */
[----:B-1----:R-:W-:-:S04]  /*9da00*/  IMAD.WIDE R24, R144, 0x4, R6 ;  /* 0x0000000490187825 */ /* 0x002fc800078e0206 */
        /* <DEDUP_REMOVED lines=27> */
[----:B------:R-:W-:Y:S01]  /*9dbc0*/  ISETP.GE.AND P1, PT, R0, UR5, PT ;  /* 0x0000000500007c0c */ /* 0x000fe2000bf26270 */
[----:B------:R-:W-:-:S03]  /*9dbd0*/  VIADD R0, R10, 0x1fc ;  /* 0x000001fc0a007836 */ /* 0x000fc60000000000 */
[----:B------:R-:W-:Y:S02]  /*9dbe0*/  ISETP.LT.AND P6, PT, R11, UR4, !P1 ;  /* 0x000000040b007c0c */ /* 0x000fe4000cfc1270 */
[----:B------:R-:W-:Y:S02]  /*9dbf0*/  ISETP.LT.AND P4, PT, R12, UR4, !P1 ;  /* 0x000000040c007c0c */ /* 0x000fe4000cf81270 */
[----:B------:R-:W-:Y:S01]  /*9dc00*/  ISETP.GE.AND P0, PT, R0, UR5, PT ;  /* 0x0000000500007c0c */ /* 0x000fe2000bf06270 */
[----:B------:R1:W-:Y:S01]  /*9dc10*/  @P3 STG.E desc[UR6][R20.64], R53 ;  /* 0x0000003514003986 */ /* 0x0003e2000c101906 */
[----:B------:R-:W-:Y:S02]  /*9dc20*/  ISETP.LT.AND P2, PT, R13, UR4, !P1 ;  /* 0x000000040d007c0c */ /* 0x000fe4000cf41270 */
[----:B------:R-:W-:Y:S02]  /*9dc30*/  ISETP.LT.AND P3, PT, R14, UR4, !P1 ;  /* 0x000000040e007c0c */ /* 0x000fe4000cf61270 */
[----:B------:R-:W-:Y:S01]  /*9dc40*/  ISETP.LT.AND P5, PT, R11, UR4, !P0 ;  /* 0x000000040b007c0c */ /* 0x000fe2000c7a1270 */
[----:B------:R-:W-:-:S02]  /*9dc50*/  VIADD R0, R10, 0x1fd ;  /* 0x000001fd0a007836 */ /* 0x000fc40000000000 */
[----:B------:R4:W-:Y:S01]  /*9dc60*/  @P6 STG.E desc[UR6][R24.64], R61 ;  /* 0x0000003d18006986 */ /* 0x0009e2000c101906 */
[----:B------:R-:W-:Y:S01]  /*9dc70*/  ISETP.LT.AND P6, PT, R12, UR4, !P0 ;  /* 0x000000040c007c0c */ /* 0x000fe2000c7c1270 */
[----:B-1----:R-:W-:Y:S02]  /*9dc80*/  IMAD.WIDE R20, R146, 0x4, R2 ;  /* 0x0000000492147825 */ /* 0x002fe400078e0202 */
[----:B------:R1:W-:Y:S01]  /*9dc90*/  @P4 STG.E desc[UR6][R18.64], R69 ;  /* 0x0000004512004986 */ /* 0x0003e2000c101906 */
[----:B------:R-:W-:Y:S02]  /*9dca0*/  ISETP.GE.AND P1, PT, R0, UR5, PT ;  /* 0x0000000500007c0c */ /* 0x000fe4000bf26270 */
[----:B------:R-:W-:Y:S01]  /*9dcb0*/  ISETP.LT.AND P4, PT, R13, UR4, !P0 ;  /* 0x000000040d007c0c */ /* 0x000fe2000c781270 */
[----:B------:R1:W-:Y:S01]  /*9dcc0*/  @P2 STG.E desc[UR6][R22.64], R85 ;  /* 0x0000005516002986 */ /* 0x0003e2000c101906 */
[----:B------:R-:W-:-:S03]  /*9dcd0*/  ISETP.LT.AND P0, PT, R14, UR4, !P0 ;  /* 0x000000040e007c0c */ /* 0x000fc6000c701270 */
[----:B------:R1:W-:Y:S01]  /*9dce0*/  @P3 STG.E desc[UR6][R16.64], R153 ;  /* 0x0000009910003986 */ /* 0x0003e2000c101906 */
[----:B----4-:R-:W-:-:S03]  /*9dcf0*/  IMAD.WIDE R24, R146, 0x4, R4 ;  /* 0x0000000492187825 */ /* 0x010fc600078e0204 */
[----:B------:R4:W-:Y:S01]  /*9dd00*/  @P5 STG.E desc[UR6][R20.64], R42 ;  /* 0x0000002a14005986 */ /* 0x0009e2000c101906 */
[----:B------:R-:W-:Y:S01]  /*9dd10*/  ISETP.LT.AND P5, PT, R11, UR4, !P1 ;  /* 0x000000040b007c0c */ /* 0x000fe2000cfa1270 */
[----:B------:R-:W-:Y:S01]  /*9dd20*/  VIADD R0, R10, 0x1fe ;  /* 0x000001fe0a007836 */ /* 0x000fe20000000000 */
[----:B------:R-:W-:Y:S01]  /*9dd30*/  ISETP.LT.AND P3, PT, R12, UR4, !P1 ;  /* 0x000000040c007c0c */ /* 0x000fe2000cf61270 */
[----:B-1----:R-:W-:Y:S01]  /*9dd40*/  IMAD.WIDE R18, R146, 0x4, R6 ;  /* 0x0000000492127825 */ /* 0x002fe200078e0206 */
[----:B------:R1:W-:Y:S01]  /*9dd50*/  @P6 STG.E desc[UR6][R24.64], R38 ;  /* 0x0000002618006986 */ /* 0x0003e2000c101906 */
[----:B------:R-:W-:Y:S02]  /*9dd60*/  ISETP.LT.AND P6, PT, R13, UR4, !P1 ;  /* 0x000000040d007c0c */ /* 0x000fe4000cfc1270 */
[----:B------:R-:W-:Y:S02]  /*9dd70*/  VIADD R10, R10, 0x1ff ;  /* 0x000001ff0a0a7836 */ /* 0x000fe40000000000 */
[----:B------:R-:W-:Y:S01]  /*9dd80*/  IMAD.WIDE R22, R146, 0x4, R8 ;  /* 0x0000000492167825 */ /* 0x000fe200078e0208 */
[----:B------:R-:W-:-:S02]  /*9dd90*/  ISETP.GE.AND P2, PT, R0, UR5, PT ;  /* 0x0000000500007c0c */ /* 0x000fc4000bf46270 */
[----:B------:R-:W-:Y:S01]  /*9dda0*/  ISETP.LT.AND P1, PT, R14, UR4, !P1 ;  /* 0x000000040e007c0c */ /* 0x000fe2000cf21270 */
[----:B------:R-:W-:Y:S01]  /*9ddb0*/  IMAD.WIDE R16, R144, 0x4, R2 ;  /* 0x0000000490107825 */ /* 0x000fe200078e0202 */
[----:B------:R2:W-:Y:S01]  /*9ddc0*/  @P4 STG.E desc[UR6][R18.64], R58 ;  /* 0x0000003a12004986 */ /* 0x0005e2000c101906 */
[----:B------:R-:W-:-:S03]  /*9ddd0*/  ISETP.GE.AND P4, PT, R10, UR5, PT ;  /* 0x000000050a007c0c */ /* 0x000fc6000bf86270 */
[----:B------:R-:W-:Y:S01]  /*9dde0*/  @P0 STG.E desc[UR6][R22.64], R54 ;  /* 0x0000003616000986 */ /* 0x000fe2000c101906 */
[C---:B------:R-:W-:Y:S01]  /*9ddf0*/  ISETP.LT.AND P0, PT, R11.reuse, UR4, !P2 ;  /* 0x000000040b007c0c */ /* 0x040fe2000d701270 */
[C---:B----4-:R-:W-:Y:S02]  /*9de00*/  IMAD.WIDE R20, R144.reuse, 0x4, R4 ;  /* 0x0000000490147825 */ /* 0x050fe400078e0204 */
[----:B------:R4:W-:Y:S01]  /*9de10*/  @P5 STG.E desc[UR6][R16.64], R62 ;  /* 0x0000003e10005986 */ /* 0x0009e2000c101906 */
[----:B------:R-:W-:Y:S01]  /*9de20*/  ISETP.LT.AND P5, PT, R11, UR4, !P4 ;  /* 0x000000040b007c0c */ /* 0x000fe2000e7a1270 */
[----:B-1----:R-:W-:-:S04]  /*9de30*/  IMAD.WIDE R24, R144, 0x4, R6 ;  /* 0x0000000490187825 */ /* 0x002fc800078e0206 */
[----:B------:R-:W-:Y:S01]  /*9de40*/  IMAD.WIDE R10, R144, 0x4, R8 ;  /* 0x00000004900a7825 */ /* 0x000fe200078e0208 */
[----:B------:R1:W-:Y:S01]  /*9de50*/  @P3 STG.E desc[UR6][R20.64], R70 ;  /* 0x0000004614003986 */ /* 0x0003e2000c101906 */
[----:B------:R-:W-:-:S03]  /*9de60*/  ISETP.LT.AND P3, PT, R12, UR4, !P2 ;  /* 0x000000040c007c0c */ /* 0x000fc6000d761270 */
[----:B------:R1:W-:Y:S04]  /*9de70*/  @P6 STG.E desc[UR6][R24.64], R86 ;  /* 0x0000005618006986 */ /* 0x0003e8000c101906 */
[----:B------:R1:W-:Y:S01]  /*9de80*/  @P1 STG.E desc[UR6][R10.64], R154 ;  /* 0x0000009a0a001986 */ /* 0x0003e2000c101906 */
[----:B------:R-:W-:Y:S02]  /*9de90*/  ISETP.LT.AND P1, PT, R13, UR4, !P2 ;  /* 0x000000040d007c0c */ /* 0x000fe4000d721270 */
[----:B------:R-:W-:Y:S02]  /*9dea0*/  ISETP.LT.AND P2, PT, R14, UR4, !P2 ;  /* 0x000000040e007c0c */ /* 0x000fe4000d741270 */
[----:B------:R-:W-:Y:S01]  /*9deb0*/  ISETP.LT.AND P6, PT, R12, UR4, !P4 ;  /* 0x000000040c007c0c */ /* 0x000fe2000e7c1270 */
[----:B--2---:R-:W-:-:S05]  /*9dec0*/  IMAD.WIDE R18, R143, 0x4, R2 ;  /* 0x000000048f127825 */ /* 0x004fca00078e0202 */
[----:B------:R1:W-:Y:S01]  /*9ded0*/  @P0 STG.E desc[UR6][R18.64], R43 ;  /* 0x0000002b12000986 */ /* 0x0003e2000c101906 */
[----:B------:R-:W-:Y:S02]  /*9dee0*/  ISETP.LT.AND P0, PT, R13, UR4, !P4 ;  /* 0x000000040d007c0c */ /* 0x000fe4000e701270 */
[----:B------:R-:W-:Y:S01]  /*9def0*/  ISETP.LT.AND P4, PT, R14, UR4, !P4 ;  /* 0x000000040e007c0c */ /* 0x000fe2000e781270 */
[----:B------:R-:W-:-:S04]  /*9df00*/  IMAD.WIDE R12, R143, 0x4, R4 ;  /* 0x000000048f0c7825 */ /* 0x000fc800078e0204 */
[C---:B------:R-:W-:Y:S01]  /*9df10*/  IMAD.WIDE R14, R143.reuse, 0x4, R6 ;  /* 0x000000048f0e7825 */ /* 0x040fe200078e0206 */
[----:B------:R1:W-:Y:S03]  /*9df20*/  @P3 STG.E desc[UR6][R12.64], R39 ;  /* 0x000000270c003986 */ /* 0x0003e6000c101906 */
[----:B----4-:R-:W-:Y:S01]  /*9df30*/  IMAD.WIDE R16, R143, 0x4, R8 ;  /* 0x000000048f107825 */ /* 0x010fe200078e0208 */
[----:B------:R1:W-:Y:S04]  /*9df40*/  @P1 STG.E desc[UR6][R14.64], R59 ;  /* 0x0000003b0e001986 */ /* 0x0003e8000c101906 */
[----:B------:R1:W-:Y:S01]  /*9df50*/  @P2 STG.E desc[UR6][R16.64], R55 ;  /* 0x0000003710002986 */ /* 0x0003e2000c101906 */
[----:B---3--:R-:W-:-:S04]  /*9df60*/  IMAD.WIDE R2, R142, 0x4, R2 ;  /* 0x000000048e027825 */ /* 0x008fc800078e0202 */
[C---:B------:R-:W-:Y:S01]  /*9df70*/  IMAD.WIDE R4, R142.reuse, 0x4, R4 ;  /* 0x000000048e047825 */ /* 0x040fe200078e0204 */
[----:B------:R1:W-:Y:S03]  /*9df80*/  @P5 STG.E desc[UR6][R2.64], R63 ;  /* 0x0000003f02005986 */ /* 0x0003e6000c101906 */
[C---:B------:R-:W-:Y:S01]  /*9df90*/  IMAD.WIDE R6, R142.reuse, 0x4, R6 ;  /* 0x000000048e067825 */ /* 0x040fe200078e0206 */
[----:B------:R1:W-:Y:S04]  /*9dfa0*/  @P6 STG.E desc[UR6][R4.64], R71 ;  /* 0x0000004704006986 */ /* 0x0003e8000c101906 */
[----:B------:R1:W-:Y:S01]  /*9dfb0*/  @P0 STG.E desc[UR6][R6.64], R87 ;  /* 0x0000005706000986 */ /* 0x0003e2000c101906 */
[----:B------:R-:W-:Y:S01]  /*9dfc0*/  IMAD.WIDE R8, R142, 0x4, R8 ;  /* 0x000000048e087825 */ /* 0x000fe200078e0208 */
[----:B------:R-:W-:Y:S06]  /*9dfd0*/  @!P4 EXIT ;  /* 0x000000000000c94d */ /* 0x000fec0003800000 */
[----:B------:R-:W-:Y:S01]  /*9dfe0*/  STG.E desc[UR6][R8.64], R155 ;  /* 0x0000009b08007986 */ /* 0x000fe2000c101906 */
[----:B------:R-:W-:Y:S05]  /*9dff0*/  EXIT ;  /* 0x000000000000794d */ /* 0x000fea0003800000 */
.L_x_2:
[----:B------:R-:W-:-:S00]  /*9e000*/  BRA `(.L_x_2) ;  /* 0xfffffffc00fc7947 */ /* 0x000fc0000383ffff */
[----:B------:R-:W-:-:S00]  /*9e010*/  NOP ;  /* 0x0000000000007918 */ /* 0x000fc00000000000 */
        /* <DEDUP_REMOVED lines=14> */
.L_x_3:


//--------------------- .nv.shared.matmul_kernel  --------------------------
	.section	.nv.shared.matmul_kernel,"aw",@nobits
	.sectionflags	@""
	.align	16
	.zero		1024


//--------------------- .nv.shared.reserved.0     --------------------------
	.section	.nv.shared.reserved.0,"aw",@nobits
	.weak		__nv_reservedSMEM_offset_0_alias
	.size		__nv_reservedSMEM_offset_0_alias, 0, 0
	.other		__nv_reservedSMEM_offset_0_alias,@"STO_CUDA_RESERVED_SHARED STV_DEFAULT"
__nv_reservedSMEM_offset_0_alias:
	.zero		0


//--------------------- .nv.constant0.matmul_kernel --------------------------
	.section	.nv.constant0.matmul_kernel,"a",@progbits
	.sectionflags	@""
	.align	4
.nv.constant0.matmul_kernel:
	.zero		608


//--------------------- SYMBOLS --------------------------

	.type		.nv.reservedSmem.offset0,@object
	.size		.nv.reservedSmem.offset0,0x4
